	.target	sm_80

	.elftype	@"ET_EXEC"


//--------------------- .note.nv.tkinfo           --------------------------
	.section	.note.nv.tkinfo,"",@"SHT_NOTE"
	.sectionflags	@"SHF_NOTE_NV_TKINFO"
	.tkinfo
        /*0018*/ 	.word	0x00000002
        /*0030*/ 	.string	""
        /*0030*/ 	.string	"ptxas"
        /*0030*/ 	.string	"Cuda compilation tools, release 13.0, V13.0.88"
        /*0030*/ 	.string	"Build cuda_13.0.r13.0/compiler.36424714_0"
        /*0030*/ 	.string	"-arch sm_80 -m 64 "



//--------------------- .note.nv.cuinfo           --------------------------
	.section	.note.nv.cuinfo,"",@"SHT_NOTE"
	.sectionflags	@"SHF_NOTE_NV_CUINFO"
        /*0018*/ 	.short	0x0002
        /*001a*/ 	.short	0x0050
        /*001c*/ 	.short	0x0082
	.zero		2


//--------------------- .nv.info                  --------------------------
	.section	.nv.info,"",@"SHT_CUDA_INFO"
	.align	4


	//----- nvinfo : EIATTR_REGCOUNT
	.align		4
        /*0000*/ 	.byte	0x04, 0x2f
        /*0002*/ 	.short	(.L_29 - .L_28)
	.align		4
.L_28:
        /*0004*/ 	.word	index@(_Z16q4_matmul_kernelILb0ELb1ELb1EEvPK6__halfPKjPS0_S2_S4_iiiiiS4_b)
        /*0008*/ 	.word	0x00000020


	//----- nvinfo : EIATTR_FRAME_SIZE
	.align		4
.L_29:
        /*000c*/ 	.byte	0x04, 0x11
        /*000e*/ 	.short	(.L_31 - .L_30)
	.align		4
.L_30:
        /*0010*/ 	.word	index@(_Z16q4_matmul_kernelILb0ELb1ELb1EEvPK6__halfPKjPS0_S2_S4_iiiiiS4_b)
        /*0014*/ 	.word	0x00000000


	//----- nvinfo : EIATTR_REGCOUNT
	.align		4
.L_31:
        /*0018*/ 	.byte	0x04, 0x2f
        /*001a*/ 	.short	(.L_33 - .L_32)
	.align		4
.L_32:
        /*001c*/ 	.word	index@(_Z16q4_matmul_kernelILb0ELb1ELb0EEvPK6__halfPKjPS0_S2_S4_iiiiiS4_b)
        /*0020*/ 	.word	0x00000020


	//----- nvinfo : EIATTR_FRAME_SIZE
	.align		4
.L_33:
        /*0024*/ 	.byte	0x04, 0x11
        /*0026*/ 	.short	(.L_35 - .L_34)
	.align		4
.L_34:
        /*0028*/ 	.word	index@(_Z16q4_matmul_kernelILb0ELb1ELb0EEvPK6__halfPKjPS0_S2_S4_iiiiiS4_b)
        /*002c*/ 	.word	0x00000000


	//----- nvinfo : EIATTR_REGCOUNT
	.align		4
.L_35:
        /*0030*/ 	.byte	0x04, 0x2f
        /*0032*/ 	.short	(.L_37 - .L_36)
	.align		4
.L_36:
        /*0034*/ 	.word	index@(_Z16q4_matmul_kernelILb0ELb0ELb1EEvPK6__halfPKjPS0_S2_S4_iiiiiS4_b)
        /*0038*/ 	.word	0x00000020


	//----- nvinfo : EIATTR_FRAME_SIZE
	.align		4
.L_37:
        /*003c*/ 	.byte	0x04, 0x11
        /*003e*/ 	.short	(.L_39 - .L_38)
	.align		4
.L_38:
        /*0040*/ 	.word	index@(_Z16q4_matmul_kernelILb0ELb0ELb1EEvPK6__halfPKjPS0_S2_S4_iiiiiS4_b)
        /*0044*/ 	.word	0x00000000


	//----- nvinfo : EIATTR_REGCOUNT
	.align		4
.L_39:
        /*0048*/ 	.byte	0x04, 0x2f
        /*004a*/ 	.short	(.L_41 - .L_40)
	.align		4
.L_40:
        /*004c*/ 	.word	index@(_Z16q4_matmul_kernelILb0ELb0ELb0EEvPK6__halfPKjPS0_S2_S4_iiiiiS4_b)
        /*0050*/ 	.word	0x00000020


	//----- nvinfo : EIATTR_FRAME_SIZE
	.align		4
.L_41:
        /*0054*/ 	.byte	0x04, 0x11
        /*0056*/ 	.short	(.L_43 - .L_42)
	.align		4
.L_42:
        /*0058*/ 	.word	index@(_Z16q4_matmul_kernelILb0ELb0ELb0EEvPK6__halfPKjPS0_S2_S4_iiiiiS4_b)
        /*005c*/ 	.word	0x00000000


	//----- nvinfo : EIATTR_REGCOUNT
	.align		4
.L_43:
        /*0060*/ 	.byte	0x04, 0x2f
        /*0062*/ 	.short	(.L_45 - .L_44)
	.align		4
.L_44:
        /*0064*/ 	.word	index@(_Z16q4_matmul_kernelILb1ELb1ELb1EEvPK6__halfPKjPS0_S2_S4_iiiiiS4_b)
        /*0068*/ 	.word	0x00000020


	//----- nvinfo : EIATTR_FRAME_SIZE
	.align		4
.L_45:
        /*006c*/ 	.byte	0x04, 0x11
        /*006e*/ 	.short	(.L_47 - .L_46)
	.align		4
.L_46:
        /*0070*/ 	.word	index@(_Z16q4_matmul_kernelILb1ELb1ELb1EEvPK6__halfPKjPS0_S2_S4_iiiiiS4_b)
        /*0074*/ 	.word	0x00000000


	//----- nvinfo : EIATTR_REGCOUNT
	.align		4
.L_47:
        /*0078*/ 	.byte	0x04, 0x2f
        /*007a*/ 	.short	(.L_49 - .L_48)
	.align		4
.L_48:
        /*007c*/ 	.word	index@(_Z16q4_matmul_kernelILb1ELb1ELb0EEvPK6__halfPKjPS0_S2_S4_iiiiiS4_b)
        /*0080*/ 	.word	0x00000020


	//----- nvinfo : EIATTR_FRAME_SIZE
	.align		4
.L_49:
        /*0084*/ 	.byte	0x04, 0x11
        /*0086*/ 	.short	(.L_51 - .L_50)
	.align		4
.L_50:
        /*0088*/ 	.word	index@(_Z16q4_matmul_kernelILb1ELb1ELb0EEvPK6__halfPKjPS0_S2_S4_iiiiiS4_b)
        /*008c*/ 	.word	0x00000000


	//----- nvinfo : EIATTR_REGCOUNT
	.align		4
.L_51:
        /*0090*/ 	.byte	0x04, 0x2f
        /*0092*/ 	.short	(.L_53 - .L_52)
	.align		4
.L_52:
        /*0094*/ 	.word	index@(_Z16q4_matmul_kernelILb1ELb0ELb1EEvPK6__halfPKjPS0_S2_S4_iiiiiS4_b)
        /*0098*/ 	.word	0x00000020


	//----- nvinfo : EIATTR_FRAME_SIZE
	.align		4
.L_53:
        /*009c*/ 	.byte	0x04, 0x11
        /*009e*/ 	.short	(.L_55 - .L_54)
	.align		4
.L_54:
        /*00a0*/ 	.word	index@(_Z16q4_matmul_kernelILb1ELb0ELb1EEvPK6__halfPKjPS0_S2_S4_iiiiiS4_b)
        /*00a4*/ 	.word	0x00000000


	//----- nvinfo : EIATTR_REGCOUNT
	.align		4
.L_55:
        /*00a8*/ 	.byte	0x04, 0x2f
        /*00aa*/ 	.short	(.L_57 - .L_56)
	.align		4
.L_56:
        /*00ac*/ 	.word	index@(_Z16q4_matmul_kernelILb1ELb0ELb0EEvPK6__halfPKjPS0_S2_S4_iiiiiS4_b)
        /*00b0*/ 	.word	0x00000020


	//----- nvinfo : EIATTR_FRAME_SIZE
	.align		4
.L_57:
        /*00b4*/ 	.byte	0x04, 0x11
        /*00b6*/ 	.short	(.L_59 - .L_58)
	.align		4
.L_58:
        /*00b8*/ 	.word	index@(_Z16q4_matmul_kernelILb1ELb0ELb0EEvPK6__halfPKjPS0_S2_S4_iiiiiS4_b)
        /*00bc*/ 	.word	0x00000000


	//----- nvinfo : EIATTR_MIN_STACK_SIZE
	.align		4
.L_59:
        /*00c0*/ 	.byte	0x04, 0x12
        /*00c2*/ 	.short	(.L_61 - .L_60)
	.align		4
.L_60:
        /*00c4*/ 	.word	index@(_Z16q4_matmul_kernelILb1ELb0ELb0EEvPK6__halfPKjPS0_S2_S4_iiiiiS4_b)
        /*00c8*/ 	.word	0x00000000


	//----- nvinfo : EIATTR_MIN_STACK_SIZE
	.align		4
.L_61:
        /*00cc*/ 	.byte	0x04, 0x12
        /*00ce*/ 	.short	(.L_63 - .L_62)
	.align		4
.L_62:
        /*00d0*/ 	.word	index@(_Z16q4_matmul_kernelILb1ELb0ELb1EEvPK6__halfPKjPS0_S2_S4_iiiiiS4_b)
        /*00d4*/ 	.word	0x00000000


	//----- nvinfo : EIATTR_MIN_STACK_SIZE
	.align		4
.L_63:
        /*00d8*/ 	.byte	0x04, 0x12
        /*00da*/ 	.short	(.L_65 - .L_64)
	.align		4
.L_64:
        /*00dc*/ 	.word	index@(_Z16q4_matmul_kernelILb1ELb1ELb0EEvPK6__halfPKjPS0_S2_S4_iiiiiS4_b)
        /*00e0*/ 	.word	0x00000000


	//----- nvinfo : EIATTR_MIN_STACK_SIZE
	.align		4
.L_65:
        /*00e4*/ 	.byte	0x04, 0x12
        /*00e6*/ 	.short	(.L_67 - .L_66)
	.align		4
.L_66:
        /*00e8*/ 	.word	index@(_Z16q4_matmul_kernelILb1ELb1ELb1EEvPK6__halfPKjPS0_S2_S4_iiiiiS4_b)
        /*00ec*/ 	.word	0x00000000


	//----- nvinfo : EIATTR_MIN_STACK_SIZE
	.align		4
.L_67:
        /*00f0*/ 	.byte	0x04, 0x12
        /*00f2*/ 	.short	(.L_69 - .L_68)
	.align		4
.L_68:
        /*00f4*/ 	.word	index@(_Z16q4_matmul_kernelILb0ELb0ELb0EEvPK6__halfPKjPS0_S2_S4_iiiiiS4_b)
        /*00f8*/ 	.word	0x00000000


	//----- nvinfo : EIATTR_MIN_STACK_SIZE
	.align		4
.L_69:
        /*00fc*/ 	.byte	0x04, 0x12
        /*00fe*/ 	.short	(.L_71 - .L_70)
	.align		4
.L_70:
        /*0100*/ 	.word	index@(_Z16q4_matmul_kernelILb0ELb0ELb1EEvPK6__halfPKjPS0_S2_S4_iiiiiS4_b)
        /*0104*/ 	.word	0x00000000


	//----- nvinfo : EIATTR_MIN_STACK_SIZE
	.align		4
.L_71:
        /*0108*/ 	.byte	0x04, 0x12
        /*010a*/ 	.short	(.L_73 - .L_72)
	.align		4
.L_72:
        /*010c*/ 	.word	index@(_Z16q4_matmul_kernelILb0ELb1ELb0EEvPK6__halfPKjPS0_S2_S4_iiiiiS4_b)
        /*0110*/ 	.word	0x00000000


	//----- nvinfo : EIATTR_MIN_STACK_SIZE
	.align		4
.L_73:
        /*0114*/ 	.byte	0x04, 0x12
        /*0116*/ 	.short	(.L_75 - .L_74)
	.align		4
.L_74:
        /*0118*/ 	.word	index@(_Z16q4_matmul_kernelILb0ELb1ELb1EEvPK6__halfPKjPS0_S2_S4_iiiiiS4_b)
        /*011c*/ 	.word	0x00000000
.L_75:


//--------------------- .nv.info._Z16q4_matmul_kernelILb1ELb0ELb0EEvPK6__halfPKjPS0_S2_S4_iiiiiS4_b --------------------------
	.section	.nv.info._Z16q4_matmul_kernelILb1ELb0ELb0EEvPK6__halfPKjPS0_S2_S4_iiiiiS4_b,"",@"SHT_CUDA_INFO"
	.sectionflags	@""
	.align	4


	//----- nvinfo : EIATTR_CUDA_API_VERSION
	.align		4
        /*0000*/ 	.byte	0x04, 0x37
        /*0002*/ 	.short	(.L_77 - .L_76)
.L_76:
        /*0004*/ 	.word	0x00000082


	//----- nvinfo : EIATTR_SW2861232_WAR
	.align		4
.L_77:
        /*0008*/ 	.byte	0x01, 0x35
	.zero		2


	//----- nvinfo : EIATTR_PARAM_CBANK
	.align		4
        /*000c*/ 	.byte	0x04, 0x0a
        /*000e*/ 	.short	(.L_79 - .L_78)
	.align		4
.L_78:
        /*0010*/ 	.word	index@(.nv.constant0._Z16q4_matmul_kernelILb1ELb0ELb0EEvPK6__halfPKjPS0_S2_S4_iiiiiS4_b)
        /*0014*/ 	.short	0x0160
        /*0016*/ 	.short	0x0049


	//----- nvinfo : EIATTR_CBANK_PARAM_SIZE
	.align		4
.L_79:
        /*0018*/ 	.byte	0x03, 0x19
        /*001a*/ 	.short	0x0049


	//----- nvinfo : EIATTR_KPARAM_INFO
	.align		4
        /*001c*/ 	.byte	0x04, 0x17
        /*001e*/ 	.short	(.L_81 - .L_80)
.L_80:
        /*0020*/ 	.word	0x00000000
        /*0024*/ 	.short	0x000b
        /*0026*/ 	.short	0x0048
        /*0028*/ 	.byte	0x00, 0xf0, 0x05, 0x00


	//----- nvinfo : EIATTR_KPARAM_INFO
	.align		4
.L_81:
        /*002c*/ 	.byte	0x04, 0x17
        /*002e*/ 	.short	(.L_83 - .L_82)
.L_82:
        /*0030*/ 	.word	0x00000000
        /*0034*/ 	.short	0x000a
        /*0036*/ 	.short	0x0040
        /*0038*/ 	.byte	0x00, 0xf0, 0x21, 0x00


	//----- nvinfo : EIATTR_KPARAM_INFO
	.align		4
.L_83:
        /*003c*/ 	.byte	0x04, 0x17
        /*003e*/ 	.short	(.L_85 - .L_84)
.L_84:
        /*0040*/ 	.word	0x00000000
        /*0044*/ 	.short	0x0009
        /*0046*/ 	.short	0x0038
        /*0048*/ 	.byte	0x00, 0xf0, 0x11, 0x00


	//----- nvinfo : EIATTR_KPARAM_INFO
	.align		4
.L_85:
        /*004c*/ 	.byte	0x04, 0x17
        /*004e*/ 	.short	(.L_87 - .L_86)
.L_86:
        /*0050*/ 	.word	0x00000000
        /*0054*/ 	.short	0x0008
        /*0056*/ 	.short	0x0034
        /*0058*/ 	.byte	0x00, 0xf0, 0x11, 0x00


	//----- nvinfo : EIATTR_KPARAM_INFO
	.align		4
.L_87:
        /*005c*/ 	.byte	0x04, 0x17
        /*005e*/ 	.short	(.L_89 - .L_88)
.L_88:
        /*0060*/ 	.word	0x00000000
        /*0064*/ 	.short	0x0007
        /*0066*/ 	.short	0x0030
        /*0068*/ 	.byte	0x00, 0xf0, 0x11, 0x00


	//----- nvinfo : EIATTR_KPARAM_INFO
	.align		4
.L_89:
        /*006c*/ 	.byte	0x04, 0x17
        /*006e*/ 	.short	(.L_91 - .L_90)
.L_90:
        /*0070*/ 	.word	0x00000000
        /*0074*/ 	.short	0x0006
        /*0076*/ 	.short	0x002c
        /*0078*/ 	.byte	0x00, 0xf0, 0x11, 0x00


	//----- nvinfo : EIATTR_KPARAM_INFO
	.align		4
.L_91:
        /*007c*/ 	.byte	0x04, 0x17
        /*007e*/ 	.short	(.L_93 - .L_92)
.L_92:
        /*0080*/ 	.word	0x00000000
        /*0084*/ 	.short	0x0005
        /*0086*/ 	.short	0x0028
        /*0088*/ 	.byte	0x00, 0xf0, 0x11, 0x00


	//----- nvinfo : EIATTR_KPARAM_INFO
	.align		4
.L_93:
        /*008c*/ 	.byte	0x04, 0x17
        /*008e*/ 	.short	(.L_95 - .L_94)
.L_94:
        /*0090*/ 	.word	0x00000000
        /*0094*/ 	.short	0x0004
        /*0096*/ 	.short	0x0020
        /*0098*/ 	.byte	0x00, 0xf0, 0x21, 0x00


	//----- nvinfo : EIATTR_KPARAM_INFO
	.align		4
.L_95:
        /*009c*/ 	.byte	0x04, 0x17
        /*009e*/ 	.short	(.L_97 - .L_96)
.L_96:
        /*00a0*/ 	.word	0x00000000
        /*00a4*/ 	.short	0x0003
        /*00a6*/ 	.short	0x0018
        /*00a8*/ 	.byte	0x00, 0xf0, 0x21, 0x00


	//----- nvinfo : EIATTR_KPARAM_INFO
	.align		4
.L_97:
        /*00ac*/ 	.byte	0x04, 0x17
        /*00ae*/ 	.short	(.L_99 - .L_98)
.L_98:
        /*00b0*/ 	.word	0x00000000
        /*00b4*/ 	.short	0x0002
        /*00b6*/ 	.short	0x0010
        /*00b8*/ 	.byte	0x00, 0xf0, 0x21, 0x00


	//----- nvinfo : EIATTR_KPARAM_INFO
	.align		4
.L_99:
        /*00bc*/ 	.byte	0x04, 0x17
        /*00be*/ 	.short	(.L_101 - .L_100)
.L_100:
        /*00c0*/ 	.word	0x00000000
        /*00c4*/ 	.short	0x0001
        /*00c6*/ 	.short	0x0008
        /*00c8*/ 	.byte	0x00, 0xf0, 0x21, 0x00


	//----- nvinfo : EIATTR_KPARAM_INFO
	.align		4
.L_101:
        /*00cc*/ 	.byte	0x04, 0x17
        /*00ce*/ 	.short	(.L_103 - .L_102)
.L_102:
        /*00d0*/ 	.word	0x00000000
        /*00d4*/ 	.short	0x0000
        /*00d6*/ 	.short	0x0000
        /*00d8*/ 	.byte	0x00, 0xf0, 0x21, 0x00


	//----- nvinfo : EIATTR_MAXREG_COUNT
	.align		4
.L_103:
        /*00dc*/ 	.byte	0x03, 0x1b
        /*00de*/ 	.short	0x00ff


	//----- nvinfo : EIATTR_NUM_BARRIERS
	.align		4
        /*00e0*/ 	.byte	0x02, 0x4c
        /*00e2*/ 	.byte	0x01
	.zero		1


	//----- nvinfo : EIATTR_MERCURY_ISA_VERSION
	.align		4
        /*00e4*/ 	.byte	0x03, 0x5f
        /*00e6*/ 	.short	0x0000


	//----- nvinfo : EIATTR_ATOM16_EMUL_INSTR_REG_MAP
	.align		4
        /*00e8*/ 	.byte	0x04, 0x2e
        /*00ea*/ 	.short	(.L_105 - .L_104)


	//   ....[0]....
.L_104:
        /*00ec*/ 	.word	0x00001400
        /*00f0*/ 	.short	0x0004
        /*00f2*/ 	.short	0x0000


	//   ....[1]....
        /*00f4*/ 	.word	0x00001460
        /*00f8*/ 	.short	0x0004
        /*00fa*/ 	.short	0x0000


	//----- nvinfo : EIATTR_EXIT_INSTR_OFFSETS
	.align		4
.L_105:
        /*00fc*/ 	.byte	0x04, 0x1c
        /*00fe*/ 	.short	(.L_107 - .L_106)


	//   ....[0]....
.L_106:
        /*0100*/ 	.word	0x000014a0


	//----- nvinfo : EIATTR_CTAIDZ_USED
	.align		4
.L_107:
        /*0104*/ 	.byte	0x01, 0x04
	.zero		2


	//----- nvinfo : EIATTR_CRS_STACK_SIZE
	.align		4
        /*0108*/ 	.byte	0x04, 0x1e
        /*010a*/ 	.short	(.L_109 - .L_108)
.L_108:
        /*010c*/ 	.word	0x00000000
.L_109:


//--------------------- .nv.info._Z16q4_matmul_kernelILb1ELb0ELb1EEvPK6__halfPKjPS0_S2_S4_iiiiiS4_b --------------------------
	.section	.nv.info._Z16q4_matmul_kernelILb1ELb0ELb1EEvPK6__halfPKjPS0_S2_S4_iiiiiS4_b,"",@"SHT_CUDA_INFO"
	.sectionflags	@""
	.align	4


	//----- nvinfo : EIATTR_CUDA_API_VERSION
	.align		4
        /*0000*/ 	.byte	0x04, 0x37
        /*0002*/ 	.short	(.L_111 - .L_110)
.L_110:
        /*0004*/ 	.word	0x00000082


	//----- nvinfo : EIATTR_SW2861232_WAR
	.align		4
.L_111:
        /*0008*/ 	.byte	0x01, 0x35
	.zero		2


	//----- nvinfo : EIATTR_PARAM_CBANK
	.align		4
        /*000c*/ 	.byte	0x04, 0x0a
        /*000e*/ 	.short	(.L_113 - .L_112)
	.align		4
.L_112:
        /*0010*/ 	.word	index@(.nv.constant0._Z16q4_matmul_kernelILb1ELb0ELb1EEvPK6__halfPKjPS0_S2_S4_iiiiiS4_b)
        /*0014*/ 	.short	0x0160
        /*0016*/ 	.short	0x0049


	//----- nvinfo : EIATTR_CBANK_PARAM_SIZE
	.align		4
.L_113:
        /*0018*/ 	.byte	0x03, 0x19
        /*001a*/ 	.short	0x0049


	//----- nvinfo : EIATTR_KPARAM_INFO
	.align		4
        /*001c*/ 	.byte	0x04, 0x17
        /*001e*/ 	.short	(.L_115 - .L_114)
.L_114:
        /*0020*/ 	.word	0x00000000
        /*0024*/ 	.short	0x000b
        /*0026*/ 	.short	0x0048
        /*0028*/ 	.byte	0x00, 0xf0, 0x05, 0x00


	//----- nvinfo : EIATTR_KPARAM_INFO
	.align		4
.L_115:
        /*002c*/ 	.byte	0x04, 0x17
        /*002e*/ 	.short	(.L_117 - .L_116)
.L_116:
        /*0030*/ 	.word	0x00000000
        /*0034*/ 	.short	0x000a
        /*0036*/ 	.short	0x0040
        /*0038*/ 	.byte	0x00, 0xf0, 0x21, 0x00


	//----- nvinfo : EIATTR_KPARAM_INFO
	.align		4
.L_117:
        /*003c*/ 	.byte	0x04, 0x17
        /*003e*/ 	.short	(.L_119 - .L_118)
.L_118:
        /*0040*/ 	.word	0x00000000
        /*0044*/ 	.short	0x0009
        /*0046*/ 	.short	0x0038
        /*0048*/ 	.byte	0x00, 0xf0, 0x11, 0x00


	//----- nvinfo : EIATTR_KPARAM_INFO
	.align		4
.L_119:
        /*004c*/ 	.byte	0x04, 0x17
        /*004e*/ 	.short	(.L_121 - .L_120)
.L_120:
        /*0050*/ 	.word	0x00000000
        /*0054*/ 	.short	0x0008
        /*0056*/ 	.short	0x0034
        /*0058*/ 	.byte	0x00, 0xf0, 0x11, 0x00


	//----- nvinfo : EIATTR_KPARAM_INFO
	.align		4
.L_121:
        /*005c*/ 	.byte	0x04, 0x17
        /*005e*/ 	.short	(.L_123 - .L_122)
.L_122:
        /*0060*/ 	.word	0x00000000
        /*0064*/ 	.short	0x0007
        /*0066*/ 	.short	0x0030
        /*0068*/ 	.byte	0x00, 0xf0, 0x11, 0x00


	//----- nvinfo : EIATTR_KPARAM_INFO
	.align		4
.L_123:
        /*006c*/ 	.byte	0x04, 0x17
        /*006e*/ 	.short	(.L_125 - .L_124)
.L_124:
        /*0070*/ 	.word	0x00000000
        /*0074*/ 	.short	0x0006
        /*0076*/ 	.short	0x002c
        /*0078*/ 	.byte	0x00, 0xf0, 0x11, 0x00


	//----- nvinfo : EIATTR_KPARAM_INFO
	.align		4
.L_125:
        /*007c*/ 	.byte	0x04, 0x17
        /*007e*/ 	.short	(.L_127 - .L_126)
.L_126:
        /*0080*/ 	.word	0x00000000
        /*0084*/ 	.short	0x0005
        /*0086*/ 	.short	0x0028
        /*0088*/ 	.byte	0x00, 0xf0, 0x11, 0x00


	//----- nvinfo : EIATTR_KPARAM_INFO
	.align		4
.L_127:
        /*008c*/ 	.byte	0x04, 0x17
        /*008e*/ 	.short	(.L_129 - .L_128)
.L_128:
        /*0090*/ 	.word	0x00000000
        /*0094*/ 	.short	0x0004
        /*0096*/ 	.short	0x0020
        /*0098*/ 	.byte	0x00, 0xf0, 0x21, 0x00


	//----- nvinfo : EIATTR_KPARAM_INFO
	.align		4
.L_129:
        /*009c*/ 	.byte	0x04, 0x17
        /*009e*/ 	.short	(.L_131 - .L_130)
.L_130:
        /*00a0*/ 	.word	0x00000000
        /*00a4*/ 	.short	0x0003
        /*00a6*/ 	.short	0x0018
        /*00a8*/ 	.byte	0x00, 0xf0, 0x21, 0x00


	//----- nvinfo : EIATTR_KPARAM_INFO
	.align		4
.L_131:
        /*00ac*/ 	.byte	0x04, 0x17
        /*00ae*/ 	.short	(.L_133 - .L_132)
.L_132:
        /*00b0*/ 	.word	0x00000000
        /*00b4*/ 	.short	0x0002
        /*00b6*/ 	.short	0x0010
        /*00b8*/ 	.byte	0x00, 0xf0, 0x21, 0x00


	//----- nvinfo : EIATTR_KPARAM_INFO
	.align		4
.L_133:
        /*00bc*/ 	.byte	0x04, 0x17
        /*00be*/ 	.short	(.L_135 - .L_134)
.L_134:
        /*00c0*/ 	.word	0x00000000
        /*00c4*/ 	.short	0x0001
        /*00c6*/ 	.short	0x0008
        /*00c8*/ 	.byte	0x00, 0xf0, 0x21, 0x00


	//----- nvinfo : EIATTR_KPARAM_INFO
	.align		4
.L_135:
        /*00cc*/ 	.byte	0x04, 0x17
        /*00ce*/ 	.short	(.L_137 - .L_136)
.L_136:
        /*00d0*/ 	.word	0x00000000
        /*00d4*/ 	.short	0x0000
        /*00d6*/ 	.short	0x0000
        /*00d8*/ 	.byte	0x00, 0xf0, 0x21, 0x00


	//----- nvinfo : EIATTR_MAXREG_COUNT
	.align		4
.L_137:
        /*00dc*/ 	.byte	0x03, 0x1b
        /*00de*/ 	.short	0x00ff


	//----- nvinfo : EIATTR_NUM_BARRIERS
	.align		4
        /*00e0*/ 	.byte	0x02, 0x4c
        /*00e2*/ 	.byte	0x01
	.zero		1


	//----- nvinfo : EIATTR_MERCURY_ISA_VERSION
	.align		4
        /*00e4*/ 	.byte	0x03, 0x5f
        /*00e6*/ 	.short	0x0000


	//----- nvinfo : EIATTR_ATOM16_EMUL_INSTR_REG_MAP
	.align		4
        /*00e8*/ 	.byte	0x04, 0x2e
        /*00ea*/ 	.short	(.L_139 - .L_138)


	//   ....[0]....
.L_138:
        /*00ec*/ 	.word	0x00000c00
        /*00f0*/ 	.short	0x000c
        /*00f2*/ 	.short	0x0000


	//   ....[1]....
        /*00f4*/ 	.word	0x00000c60
        /*00f8*/ 	.short	0x000c
        /*00fa*/ 	.short	0x0000


	//----- nvinfo : EIATTR_EXIT_INSTR_OFFSETS
	.align		4
.L_139:
        /*00fc*/ 	.byte	0x04, 0x1c
        /*00fe*/ 	.short	(.L_141 - .L_140)


	//   ....[0]....
.L_140:
        /*0100*/ 	.word	0x00000ca0


	//----- nvinfo : EIATTR_CTAIDZ_USED
	.align		4
.L_141:
        /*0104*/ 	.byte	0x01, 0x04
	.zero		2


	//----- nvinfo : EIATTR_CRS_STACK_SIZE
	.align		4
        /*0108*/ 	.byte	0x04, 0x1e
        /*010a*/ 	.short	(.L_143 - .L_142)
.L_142:
        /*010c*/ 	.word	0x00000000
.L_143:


//--------------------- .nv.info._Z16q4_matmul_kernelILb1ELb1ELb0EEvPK6__halfPKjPS0_S2_S4_iiiiiS4_b --------------------------
	.section	.nv.info._Z16q4_matmul_kernelILb1ELb1ELb0EEvPK6__halfPKjPS0_S2_S4_iiiiiS4_b,"",@"SHT_CUDA_INFO"
	.sectionflags	@""
	.align	4


	//----- nvinfo : EIATTR_CUDA_API_VERSION
	.align		4
        /*0000*/ 	.byte	0x04, 0x37
        /*0002*/ 	.short	(.L_145 - .L_144)
.L_144:
        /*0004*/ 	.word	0x00000082


	//----- nvinfo : EIATTR_SW2861232_WAR
	.align		4
.L_145:
        /*0008*/ 	.byte	0x01, 0x35
	.zero		2


	//----- nvinfo : EIATTR_PARAM_CBANK
	.align		4
        /*000c*/ 	.byte	0x04, 0x0a
        /*000e*/ 	.short	(.L_147 - .L_146)
	.align		4
.L_146:
        /*0010*/ 	.word	index@(.nv.constant0._Z16q4_matmul_kernelILb1ELb1ELb0EEvPK6__halfPKjPS0_S2_S4_iiiiiS4_b)
        /*0014*/ 	.short	0x0160
        /*0016*/ 	.short	0x0049


	//----- nvinfo : EIATTR_CBANK_PARAM_SIZE
	.align		4
.L_147:
        /*0018*/ 	.byte	0x03, 0x19
        /*001a*/ 	.short	0x0049


	//----- nvinfo : EIATTR_KPARAM_INFO
	.align		4
        /*001c*/ 	.byte	0x04, 0x17
        /*001e*/ 	.short	(.L_149 - .L_148)
.L_148:
        /*0020*/ 	.word	0x00000000
        /*0024*/ 	.short	0x000b
        /*0026*/ 	.short	0x0048
        /*0028*/ 	.byte	0x00, 0xf0, 0x05, 0x00


	//----- nvinfo : EIATTR_KPARAM_INFO
	.align		4
.L_149:
        /*002c*/ 	.byte	0x04, 0x17
        /*002e*/ 	.short	(.L_151 - .L_150)
.L_150:
        /*0030*/ 	.word	0x00000000
        /*0034*/ 	.short	0x000a
        /*0036*/ 	.short	0x0040
        /*0038*/ 	.byte	0x00, 0xf0, 0x21, 0x00


	//----- nvinfo : EIATTR_KPARAM_INFO
	.align		4
.L_151:
        /*003c*/ 	.byte	0x04, 0x17
        /*003e*/ 	.short	(.L_153 - .L_152)
.L_152:
        /*0040*/ 	.word	0x00000000
        /*0044*/ 	.short	0x0009
        /*0046*/ 	.short	0x0038
        /*0048*/ 	.byte	0x00, 0xf0, 0x11, 0x00


	//----- nvinfo : EIATTR_KPARAM_INFO
	.align		4
.L_153:
        /*004c*/ 	.byte	0x04, 0x17
        /*004e*/ 	.short	(.L_155 - .L_154)
.L_154:
        /*0050*/ 	.word	0x00000000
        /*0054*/ 	.short	0x0008
        /*0056*/ 	.short	0x0034
        /*0058*/ 	.byte	0x00, 0xf0, 0x11, 0x00


	//----- nvinfo : EIATTR_KPARAM_INFO
	.align		4
.L_155:
        /*005c*/ 	.byte	0x04, 0x17
        /*005e*/ 	.short	(.L_157 - .L_156)
.L_156:
        /*0060*/ 	.word	0x00000000
        /*0064*/ 	.short	0x0007
        /*0066*/ 	.short	0x0030
        /*0068*/ 	.byte	0x00, 0xf0, 0x11, 0x00


	//----- nvinfo : EIATTR_KPARAM_INFO
	.align		4
.L_157:
        /*006c*/ 	.byte	0x04, 0x17
        /*006e*/ 	.short	(.L_159 - .L_158)
.L_158:
        /*0070*/ 	.word	0x00000000
        /*0074*/ 	.short	0x0006
        /*0076*/ 	.short	0x002c
        /*0078*/ 	.byte	0x00, 0xf0, 0x11, 0x00


	//----- nvinfo : EIATTR_KPARAM_INFO
	.align		4
.L_159:
        /*007c*/ 	.byte	0x04, 0x17
        /*007e*/ 	.short	(.L_161 - .L_160)
.L_160:
        /*0080*/ 	.word	0x00000000
        /*0084*/ 	.short	0x0005
        /*0086*/ 	.short	0x0028
        /*0088*/ 	.byte	0x00, 0xf0, 0x11, 0x00


	//----- nvinfo : EIATTR_KPARAM_INFO
	.align		4
.L_161:
        /*008c*/ 	.byte	0x04, 0x17
        /*008e*/ 	.short	(.L_163 - .L_162)
.L_162:
        /*0090*/ 	.word	0x00000000
        /*0094*/ 	.short	0x0004
        /*0096*/ 	.short	0x0020
        /*0098*/ 	.byte	0x00, 0xf0, 0x21, 0x00


	//----- nvinfo : EIATTR_KPARAM_INFO
	.align		4
.L_163:
        /*009c*/ 	.byte	0x04, 0x17
        /*009e*/ 	.short	(.L_165 - .L_164)
.L_164:
        /*00a0*/ 	.word	0x00000000
        /*00a4*/ 	.short	0x0003
        /*00a6*/ 	.short	0x0018
        /*00a8*/ 	.byte	0x00, 0xf0, 0x21, 0x00


	//----- nvinfo : EIATTR_KPARAM_INFO
	.align		4
.L_165:
        /*00ac*/ 	.byte	0x04, 0x17
        /*00ae*/ 	.short	(.L_167 - .L_166)
.L_166:
        /*00b0*/ 	.word	0x00000000
        /*00b4*/ 	.short	0x0002
        /*00b6*/ 	.short	0x0010
        /*00b8*/ 	.byte	0x00, 0xf0, 0x21, 0x00


	//----- nvinfo : EIATTR_KPARAM_INFO
	.align		4
.L_167:
        /*00bc*/ 	.byte	0x04, 0x17
        /*00be*/ 	.short	(.L_169 - .L_168)
.L_168:
        /*00c0*/ 	.word	0x00000000
        /*00c4*/ 	.short	0x0001
        /*00c6*/ 	.short	0x0008
        /*00c8*/ 	.byte	0x00, 0xf0, 0x21, 0x00


	//----- nvinfo : EIATTR_KPARAM_INFO
	.align		4
.L_169:
        /*00cc*/ 	.byte	0x04, 0x17
        /*00ce*/ 	.short	(.L_171 - .L_170)
.L_170:
        /*00d0*/ 	.word	0x00000000
        /*00d4*/ 	.short	0x0000
        /*00d6*/ 	.short	0x0000
        /*00d8*/ 	.byte	0x00, 0xf0, 0x21, 0x00


	//----- nvinfo : EIATTR_MAXREG_COUNT
	.align		4
.L_171:
        /*00dc*/ 	.byte	0x03, 0x1b
        /*00de*/ 	.short	0x00ff


	//----- nvinfo : EIATTR_NUM_BARRIERS
	.align		4
        /*00e0*/ 	.byte	0x02, 0x4c
        /*00e2*/ 	.byte	0x01
	.zero		1


	//----- nvinfo : EIATTR_MERCURY_ISA_VERSION
	.align		4
        /*00e4*/ 	.byte	0x03, 0x5f
        /*00e6*/ 	.short	0x0000


	//----- nvinfo : EIATTR_ATOM16_EMUL_INSTR_REG_MAP
	.align		4
        /*00e8*/ 	.byte	0x04, 0x2e
        /*00ea*/ 	.short	(.L_173 - .L_172)


	//   ....[0]....
.L_172:
        /*00ec*/ 	.word	0x00001bf0
        /*00f0*/ 	.short	0x0004
        /*00f2*/ 	.short	0x0000


	//   ....[1]....
        /*00f4*/ 	.word	0x00001c50
        /*00f8*/ 	.short	0x0004
        /*00fa*/ 	.short	0x0000


	//----- nvinfo : EIATTR_EXIT_INSTR_OFFSETS
	.align		4
.L_173:
        /*00fc*/ 	.byte	0x04, 0x1c
        /*00fe*/ 	.short	(.L_175 - .L_174)


	//   ....[0]....
.L_174:
        /*0100*/ 	.word	0x00001c90


	//----- nvinfo : EIATTR_CTAIDZ_USED
	.align		4
.L_175:
        /*0104*/ 	.byte	0x01, 0x04
	.zero		2


	//----- nvinfo : EIATTR_CRS_STACK_SIZE
	.align		4
        /*0108*/ 	.byte	0x04, 0x1e
        /*010a*/ 	.short	(.L_177 - .L_176)
.L_176:
        /*010c*/ 	.word	0x00000000
.L_177:


//--------------------- .nv.info._Z16q4_matmul_kernelILb1ELb1ELb1EEvPK6__halfPKjPS0_S2_S4_iiiiiS4_b --------------------------
	.section	.nv.info._Z16q4_matmul_kernelILb1ELb1ELb1EEvPK6__halfPKjPS0_S2_S4_iiiiiS4_b,"",@"SHT_CUDA_INFO"
	.sectionflags	@""
	.align	4


	//----- nvinfo : EIATTR_CUDA_API_VERSION
	.align		4
        /*0000*/ 	.byte	0x04, 0x37
        /*0002*/ 	.short	(.L_179 - .L_178)
.L_178:
        /*0004*/ 	.word	0x00000082


	//----- nvinfo : EIATTR_SW2861232_WAR
	.align		4
.L_179:
        /*0008*/ 	.byte	0x01, 0x35
	.zero		2


	//----- nvinfo : EIATTR_PARAM_CBANK
	.align		4
        /*000c*/ 	.byte	0x04, 0x0a
        /*000e*/ 	.short	(.L_181 - .L_180)
	.align		4
.L_180:
        /*0010*/ 	.word	index@(.nv.constant0._Z16q4_matmul_kernelILb1ELb1ELb1EEvPK6__halfPKjPS0_S2_S4_iiiiiS4_b)
        /*0014*/ 	.short	0x0160
        /*0016*/ 	.short	0x0049


	//----- nvinfo : EIATTR_CBANK_PARAM_SIZE
	.align		4
.L_181:
        /*0018*/ 	.byte	0x03, 0x19
        /*001a*/ 	.short	0x0049


	//----- nvinfo : EIATTR_KPARAM_INFO
	.align		4
        /*001c*/ 	.byte	0x04, 0x17
        /*001e*/ 	.short	(.L_183 - .L_182)
.L_182:
        /*0020*/ 	.word	0x00000000
        /*0024*/ 	.short	0x000b
        /*0026*/ 	.short	0x0048
        /*0028*/ 	.byte	0x00, 0xf0, 0x05, 0x00


	//----- nvinfo : EIATTR_KPARAM_INFO
	.align		4
.L_183:
        /*002c*/ 	.byte	0x04, 0x17
        /*002e*/ 	.short	(.L_185 - .L_184)
.L_184:
        /*0030*/ 	.word	0x00000000
        /*0034*/ 	.short	0x000a
        /*0036*/ 	.short	0x0040
        /*0038*/ 	.byte	0x00, 0xf0, 0x21, 0x00


	//----- nvinfo : EIATTR_KPARAM_INFO
	.align		4
.L_185:
        /*003c*/ 	.byte	0x04, 0x17
        /*003e*/ 	.short	(.L_187 - .L_186)
.L_186:
        /*0040*/ 	.word	0x00000000
        /*0044*/ 	.short	0x0009
        /*0046*/ 	.short	0x0038
        /*0048*/ 	.byte	0x00, 0xf0, 0x11, 0x00


	//----- nvinfo : EIATTR_KPARAM_INFO
	.align		4
.L_187:
        /*004c*/ 	.byte	0x04, 0x17
        /*004e*/ 	.short	(.L_189 - .L_188)
.L_188:
        /*0050*/ 	.word	0x00000000
        /*0054*/ 	.short	0x0008
        /*0056*/ 	.short	0x0034
        /*0058*/ 	.byte	0x00, 0xf0, 0x11, 0x00


	//----- nvinfo : EIATTR_KPARAM_INFO
	.align		4
.L_189:
        /*005c*/ 	.byte	0x04, 0x17
        /*005e*/ 	.short	(.L_191 - .L_190)
.L_190:
        /*0060*/ 	.word	0x00000000
        /*0064*/ 	.short	0x0007
        /*0066*/ 	.short	0x0030
        /*0068*/ 	.byte	0x00, 0xf0, 0x11, 0x00


	//----- nvinfo : EIATTR_KPARAM_INFO
	.align		4
.L_191:
        /*006c*/ 	.byte	0x04, 0x17
        /*006e*/ 	.short	(.L_193 - .L_192)
.L_192:
        /*0070*/ 	.word	0x00000000
        /*0074*/ 	.short	0x0006
        /*0076*/ 	.short	0x002c
        /*0078*/ 	.byte	0x00, 0xf0, 0x11, 0x00


	//----- nvinfo : EIATTR_KPARAM_INFO
	.align		4
.L_193:
        /*007c*/ 	.byte	0x04, 0x17
        /*007e*/ 	.short	(.L_195 - .L_194)
.L_194:
        /*0080*/ 	.word	0x00000000
        /*0084*/ 	.short	0x0005
        /*0086*/ 	.short	0x0028
        /*0088*/ 	.byte	0x00, 0xf0, 0x11, 0x00


	//----- nvinfo : EIATTR_KPARAM_INFO
	.align		4
.L_195:
        /*008c*/ 	.byte	0x04, 0x17
        /*008e*/ 	.short	(.L_197 - .L_196)
.L_196:
        /*0090*/ 	.word	0x00000000
        /*0094*/ 	.short	0x0004
        /*0096*/ 	.short	0x0020
        /*0098*/ 	.byte	0x00, 0xf0, 0x21, 0x00


	//----- nvinfo : EIATTR_KPARAM_INFO
	.align		4
.L_197:
        /*009c*/ 	.byte	0x04, 0x17
        /*009e*/ 	.short	(.L_199 - .L_198)
.L_198:
        /*00a0*/ 	.word	0x00000000
        /*00a4*/ 	.short	0x0003
        /*00a6*/ 	.short	0x0018
        /*00a8*/ 	.byte	0x00, 0xf0, 0x21, 0x00


	//----- nvinfo : EIATTR_KPARAM_INFO
	.align		4
.L_199:
        /*00ac*/ 	.byte	0x04, 0x17
        /*00ae*/ 	.short	(.L_201 - .L_200)
.L_200:
        /*00b0*/ 	.word	0x00000000
        /*00b4*/ 	.short	0x0002
        /*00b6*/ 	.short	0x0010
        /*00b8*/ 	.byte	0x00, 0xf0, 0x21, 0x00


	//----- nvinfo : EIATTR_KPARAM_INFO
	.align		4
.L_201:
        /*00bc*/ 	.byte	0x04, 0x17
        /*00be*/ 	.short	(.L_203 - .L_202)
.L_202:
        /*00c0*/ 	.word	0x00000000
        /*00c4*/ 	.short	0x0001
        /*00c6*/ 	.short	0x0008
        /*00c8*/ 	.byte	0x00, 0xf0, 0x21, 0x00


	//----- nvinfo : EIATTR_KPARAM_INFO
	.align		4
.L_203:
        /*00cc*/ 	.byte	0x04, 0x17
        /*00ce*/ 	.short	(.L_205 - .L_204)
.L_204:
        /*00d0*/ 	.word	0x00000000
        /*00d4*/ 	.short	0x0000
        /*00d6*/ 	.short	0x0000
        /*00d8*/ 	.byte	0x00, 0xf0, 0x21, 0x00


	//----- nvinfo : EIATTR_MAXREG_COUNT
	.align		4
.L_205:
        /*00dc*/ 	.byte	0x03, 0x1b
        /*00de*/ 	.short	0x00ff


	//----- nvinfo : EIATTR_NUM_BARRIERS
	.align		4
        /*00e0*/ 	.byte	0x02, 0x4c
        /*00e2*/ 	.byte	0x01
	.zero		1


	//----- nvinfo : EIATTR_MERCURY_ISA_VERSION
	.align		4
        /*00e4*/ 	.byte	0x03, 0x5f
        /*00e6*/ 	.short	0x0000


	//----- nvinfo : EIATTR_ATOM16_EMUL_INSTR_REG_MAP
	.align		4
        /*00e8*/ 	.byte	0x04, 0x2e
        /*00ea*/ 	.short	(.L_207 - .L_206)


	//   ....[0]....
.L_206:
        /*00ec*/ 	.word	0x00001960
        /*00f0*/ 	.short	0x0004
        /*00f2*/ 	.short	0x0000


	//   ....[1]....
        /*00f4*/ 	.word	0x000019c0
        /*00f8*/ 	.short	0x0004
        /*00fa*/ 	.short	0x0000


	//----- nvinfo : EIATTR_EXIT_INSTR_OFFSETS
	.align		4
.L_207:
        /*00fc*/ 	.byte	0x04, 0x1c
        /*00fe*/ 	.short	(.L_209 - .L_208)


	//   ....[0]....
.L_208:
        /*0100*/ 	.word	0x00001a00


	//----- nvinfo : EIATTR_CTAIDZ_USED
	.align		4
.L_209:
        /*0104*/ 	.byte	0x01, 0x04
	.zero		2


	//----- nvinfo : EIATTR_CRS_STACK_SIZE
	.align		4
        /*0108*/ 	.byte	0x04, 0x1e
        /*010a*/ 	.short	(.L_211 - .L_210)
.L_210:
        /*010c*/ 	.word	0x00000000
.L_211:


//--------------------- .nv.info._Z16q4_matmul_kernelILb0ELb0ELb0EEvPK6__halfPKjPS0_S2_S4_iiiiiS4_b --------------------------
	.section	.nv.info._Z16q4_matmul_kernelILb0ELb0ELb0EEvPK6__halfPKjPS0_S2_S4_iiiiiS4_b,"",@"SHT_CUDA_INFO"
	.sectionflags	@""
	.align	4


	//----- nvinfo : EIATTR_CUDA_API_VERSION
	.align		4
        /*0000*/ 	.byte	0x04, 0x37
        /*0002*/ 	.short	(.L_213 - .L_212)
.L_212:
        /*0004*/ 	.word	0x00000082


	//----- nvinfo : EIATTR_SW2861232_WAR
	.align		4
.L_213:
        /*0008*/ 	.byte	0x01, 0x35
	.zero		2


	//----- nvinfo : EIATTR_PARAM_CBANK
	.align		4
        /*000c*/ 	.byte	0x04, 0x0a
        /*000e*/ 	.short	(.L_215 - .L_214)
	.align		4
.L_214:
        /*0010*/ 	.word	index@(.nv.constant0._Z16q4_matmul_kernelILb0ELb0ELb0EEvPK6__halfPKjPS0_S2_S4_iiiiiS4_b)
        /*0014*/ 	.short	0x0160
        /*0016*/ 	.short	0x0049


	//----- nvinfo : EIATTR_CBANK_PARAM_SIZE
	.align		4
.L_215:
        /*0018*/ 	.byte	0x03, 0x19
        /*001a*/ 	.short	0x0049


	//----- nvinfo : EIATTR_KPARAM_INFO
	.align		4
        /*001c*/ 	.byte	0x04, 0x17
        /*001e*/ 	.short	(.L_217 - .L_216)
.L_216:
        /*0020*/ 	.word	0x00000000
        /*0024*/ 	.short	0x000b
        /*0026*/ 	.short	0x0048
        /*0028*/ 	.byte	0x00, 0xf0, 0x05, 0x00


	//----- nvinfo : EIATTR_KPARAM_INFO
	.align		4
.L_217:
        /*002c*/ 	.byte	0x04, 0x17
        /*002e*/ 	.short	(.L_219 - .L_218)
.L_218:
        /*0030*/ 	.word	0x00000000
        /*0034*/ 	.short	0x000a
        /*0036*/ 	.short	0x0040
        /*0038*/ 	.byte	0x00, 0xf0, 0x21, 0x00


	//----- nvinfo : EIATTR_KPARAM_INFO
	.align		4
.L_219:
        /*003c*/ 	.byte	0x04, 0x17
        /*003e*/ 	.short	(.L_221 - .L_220)
.L_220:
        /*0040*/ 	.word	0x00000000
        /*0044*/ 	.short	0x0009
        /*0046*/ 	.short	0x0038
        /*0048*/ 	.byte	0x00, 0xf0, 0x11, 0x00


	//----- nvinfo : EIATTR_KPARAM_INFO
	.align		4
.L_221:
        /*004c*/ 	.byte	0x04, 0x17
        /*004e*/ 	.short	(.L_223 - .L_222)
.L_222:
        /*0050*/ 	.word	0x00000000
        /*0054*/ 	.short	0x0008
        /*0056*/ 	.short	0x0034
        /*0058*/ 	.byte	0x00, 0xf0, 0x11, 0x00


	//----- nvinfo : EIATTR_KPARAM_INFO
	.align		4
.L_223:
        /*005c*/ 	.byte	0x04, 0x17
        /*005e*/ 	.short	(.L_225 - .L_224)
.L_224:
        /*0060*/ 	.word	0x00000000
        /*0064*/ 	.short	0x0007
        /*0066*/ 	.short	0x0030
        /*0068*/ 	.byte	0x00, 0xf0, 0x11, 0x00


	//----- nvinfo : EIATTR_KPARAM_INFO
	.align		4
.L_225:
        /*006c*/ 	.byte	0x04, 0x17
        /*006e*/ 	.short	(.L_227 - .L_226)
.L_226:
        /*0070*/ 	.word	0x00000000
        /*0074*/ 	.short	0x0006
        /*0076*/ 	.short	0x002c
        /*0078*/ 	.byte	0x00, 0xf0, 0x11, 0x00


	//----- nvinfo : EIATTR_KPARAM_INFO
	.align		4
.L_227:
        /*007c*/ 	.byte	0x04, 0x17
        /*007e*/ 	.short	(.L_229 - .L_228)
.L_228:
        /*0080*/ 	.word	0x00000000
        /*0084*/ 	.short	0x0005
        /*0086*/ 	.short	0x0028
        /*0088*/ 	.byte	0x00, 0xf0, 0x11, 0x00


	//----- nvinfo : EIATTR_KPARAM_INFO
	.align		4
.L_229:
        /*008c*/ 	.byte	0x04, 0x17
        /*008e*/ 	.short	(.L_231 - .L_230)
.L_230:
        /*0090*/ 	.word	0x00000000
        /*0094*/ 	.short	0x0004
        /*0096*/ 	.short	0x0020
        /*0098*/ 	.byte	0x00, 0xf0, 0x21, 0x00


	//----- nvinfo : EIATTR_KPARAM_INFO
	.align		4
.L_231:
        /*009c*/ 	.byte	0x04, 0x17
        /*009e*/ 	.short	(.L_233 - .L_232)
.L_232:
        /*00a0*/ 	.word	0x00000000
        /*00a4*/ 	.short	0x0003
        /*00a6*/ 	.short	0x0018
        /*00a8*/ 	.byte	0x00, 0xf0, 0x21, 0x00


	//----- nvinfo : EIATTR_KPARAM_INFO
	.align		4
.L_233:
        /*00ac*/ 	.byte	0x04, 0x17
        /*00ae*/ 	.short	(.L_235 - .L_234)
.L_234:
        /*00b0*/ 	.word	0x00000000
        /*00b4*/ 	.short	0x0002
        /*00b6*/ 	.short	0x0010
        /*00b8*/ 	.byte	0x00, 0xf0, 0x21, 0x00


	//----- nvinfo : EIATTR_KPARAM_INFO
	.align		4
.L_235:
        /*00bc*/ 	.byte	0x04, 0x17
        /*00be*/ 	.short	(.L_237 - .L_236)
.L_236:
        /*00c0*/ 	.word	0x00000000
        /*00c4*/ 	.short	0x0001
        /*00c6*/ 	.short	0x0008
        /*00c8*/ 	.byte	0x00, 0xf0, 0x21, 0x00


	//----- nvinfo : EIATTR_KPARAM_INFO
	.align		4
.L_237:
        /*00cc*/ 	.byte	0x04, 0x17
        /*00ce*/ 	.short	(.L_239 - .L_238)
.L_238:
        /*00d0*/ 	.word	0x00000000
        /*00d4*/ 	.short	0x0000
        /*00d6*/ 	.short	0x0000
        /*00d8*/ 	.byte	0x00, 0xf0, 0x21, 0x00


	//----- nvinfo : EIATTR_MAXREG_COUNT
	.align		4
.L_239:
        /*00dc*/ 	.byte	0x03, 0x1b
        /*00de*/ 	.short	0x00ff


	//----- nvinfo : EIATTR_NUM_BARRIERS
	.align		4
        /*00e0*/ 	.byte	0x02, 0x4c
        /*00e2*/ 	.byte	0x01
	.zero		1


	//----- nvinfo : EIATTR_MERCURY_ISA_VERSION
	.align		4
        /*00e4*/ 	.byte	0x03, 0x5f
        /*00e6*/ 	.short	0x0000


	//----- nvinfo : EIATTR_ATOM16_EMUL_INSTR_REG_MAP
	.align		4
        /*00e8*/ 	.byte	0x04, 0x2e
        /*00ea*/ 	.short	(.L_241 - .L_240)


	//   ....[0]....
.L_240:
        /*00ec*/ 	.word	0x00001500
        /*00f0*/ 	.short	0x0004
        /*00f2*/ 	.short	0x0000


	//   ....[1]....
        /*00f4*/ 	.word	0x00001560
        /*00f8*/ 	.short	0x0004
        /*00fa*/ 	.short	0x0000


	//----- nvinfo : EIATTR_EXIT_INSTR_OFFSETS
	.align		4
.L_241:
        /*00fc*/ 	.byte	0x04, 0x1c
        /*00fe*/ 	.short	(.L_243 - .L_242)


	//   ....[0]....
.L_242:
        /*0100*/ 	.word	0x000015a0


	//----- nvinfo : EIATTR_CTAIDZ_USED
	.align		4
.L_243:
        /*0104*/ 	.byte	0x01, 0x04
	.zero		2


	//----- nvinfo : EIATTR_CRS_STACK_SIZE
	.align		4
        /*0108*/ 	.byte	0x04, 0x1e
        /*010a*/ 	.short	(.L_245 - .L_244)
.L_244:
        /*010c*/ 	.word	0x00000000
.L_245:


//--------------------- .nv.info._Z16q4_matmul_kernelILb0ELb0ELb1EEvPK6__halfPKjPS0_S2_S4_iiiiiS4_b --------------------------
	.section	.nv.info._Z16q4_matmul_kernelILb0ELb0ELb1EEvPK6__halfPKjPS0_S2_S4_iiiiiS4_b,"",@"SHT_CUDA_INFO"
	.sectionflags	@""
	.align	4


	//----- nvinfo : EIATTR_CUDA_API_VERSION
	.align		4
        /*0000*/ 	.byte	0x04, 0x37
        /*0002*/ 	.short	(.L_247 - .L_246)
.L_246:
        /*0004*/ 	.word	0x00000082


	//----- nvinfo : EIATTR_SW2861232_WAR
	.align		4
.L_247:
        /*0008*/ 	.byte	0x01, 0x35
	.zero		2


	//----- nvinfo : EIATTR_PARAM_CBANK
	.align		4
        /*000c*/ 	.byte	0x04, 0x0a
        /*000e*/ 	.short	(.L_249 - .L_248)
	.align		4
.L_248:
        /*0010*/ 	.word	index@(.nv.constant0._Z16q4_matmul_kernelILb0ELb0ELb1EEvPK6__halfPKjPS0_S2_S4_iiiiiS4_b)
        /*0014*/ 	.short	0x0160
        /*0016*/ 	.short	0x0049


	//----- nvinfo : EIATTR_CBANK_PARAM_SIZE
	.align		4
.L_249:
        /*0018*/ 	.byte	0x03, 0x19
        /*001a*/ 	.short	0x0049


	//----- nvinfo : EIATTR_KPARAM_INFO
	.align		4
        /*001c*/ 	.byte	0x04, 0x17
        /*001e*/ 	.short	(.L_251 - .L_250)
.L_250:
        /*0020*/ 	.word	0x00000000
        /*0024*/ 	.short	0x000b
        /*0026*/ 	.short	0x0048
        /*0028*/ 	.byte	0x00, 0xf0, 0x05, 0x00


	//----- nvinfo : EIATTR_KPARAM_INFO
	.align		4
.L_251:
        /*002c*/ 	.byte	0x04, 0x17
        /*002e*/ 	.short	(.L_253 - .L_252)
.L_252:
        /*0030*/ 	.word	0x00000000
        /*0034*/ 	.short	0x000a
        /*0036*/ 	.short	0x0040
        /*0038*/ 	.byte	0x00, 0xf0, 0x21, 0x00


	//----- nvinfo : EIATTR_KPARAM_INFO
	.align		4
.L_253:
        /*003c*/ 	.byte	0x04, 0x17
        /*003e*/ 	.short	(.L_255 - .L_254)
.L_254:
        /*0040*/ 	.word	0x00000000
        /*0044*/ 	.short	0x0009
        /*0046*/ 	.short	0x0038
        /*0048*/ 	.byte	0x00, 0xf0, 0x11, 0x00


	//----- nvinfo : EIATTR_KPARAM_INFO
	.align		4
.L_255:
        /*004c*/ 	.byte	0x04, 0x17
        /*004e*/ 	.short	(.L_257 - .L_256)
.L_256:
        /*0050*/ 	.word	0x00000000
        /*0054*/ 	.short	0x0008
        /*0056*/ 	.short	0x0034
        /*0058*/ 	.byte	0x00, 0xf0, 0x11, 0x00


	//----- nvinfo : EIATTR_KPARAM_INFO
	.align		4
.L_257:
        /*005c*/ 	.byte	0x04, 0x17
        /*005e*/ 	.short	(.L_259 - .L_258)
.L_258:
        /*0060*/ 	.word	0x00000000
        /*0064*/ 	.short	0x0007
        /*0066*/ 	.short	0x0030
        /*0068*/ 	.byte	0x00, 0xf0, 0x11, 0x00


	//----- nvinfo : EIATTR_KPARAM_INFO
	.align		4
.L_259:
        /*006c*/ 	.byte	0x04, 0x17
        /*006e*/ 	.short	(.L_261 - .L_260)
.L_260:
        /*0070*/ 	.word	0x00000000
        /*0074*/ 	.short	0x0006
        /*0076*/ 	.short	0x002c
        /*0078*/ 	.byte	0x00, 0xf0, 0x11, 0x00


	//----- nvinfo : EIATTR_KPARAM_INFO
	.align		4
.L_261:
        /*007c*/ 	.byte	0x04, 0x17
        /*007e*/ 	.short	(.L_263 - .L_262)
.L_262:
        /*0080*/ 	.word	0x00000000
        /*0084*/ 	.short	0x0005
        /*0086*/ 	.short	0x0028
        /*0088*/ 	.byte	0x00, 0xf0, 0x11, 0x00


	//----- nvinfo : EIATTR_KPARAM_INFO
	.align		4
.L_263:
        /*008c*/ 	.byte	0x04, 0x17
        /*008e*/ 	.short	(.L_265 - .L_264)
.L_264:
        /*0090*/ 	.word	0x00000000
        /*0094*/ 	.short	0x0004
        /*0096*/ 	.short	0x0020
        /*0098*/ 	.byte	0x00, 0xf0, 0x21, 0x00


	//----- nvinfo : EIATTR_KPARAM_INFO
	.align		4
.L_265:
        /*009c*/ 	.byte	0x04, 0x17
        /*009e*/ 	.short	(.L_267 - .L_266)
.L_266:
        /*00a0*/ 	.word	0x00000000
        /*00a4*/ 	.short	0x0003
        /*00a6*/ 	.short	0x0018
        /*00a8*/ 	.byte	0x00, 0xf0, 0x21, 0x00


	//----- nvinfo : EIATTR_KPARAM_INFO
	.align		4
.L_267:
        /*00ac*/ 	.byte	0x04, 0x17
        /*00ae*/ 	.short	(.L_269 - .L_268)
.L_268:
        /*00b0*/ 	.word	0x00000000
        /*00b4*/ 	.short	0x0002
        /*00b6*/ 	.short	0x0010
        /*00b8*/ 	.byte	0x00, 0xf0, 0x21, 0x00


	//----- nvinfo : EIATTR_KPARAM_INFO
	.align		4
.L_269:
        /*00bc*/ 	.byte	0x04, 0x17
        /*00be*/ 	.short	(.L_271 - .L_270)
.L_270:
        /*00c0*/ 	.word	0x00000000
        /*00c4*/ 	.short	0x0001
        /*00c6*/ 	.short	0x0008
        /*00c8*/ 	.byte	0x00, 0xf0, 0x21, 0x00


	//----- nvinfo : EIATTR_KPARAM_INFO
	.align		4
.L_271:
        /*00cc*/ 	.byte	0x04, 0x17
        /*00ce*/ 	.short	(.L_273 - .L_272)
.L_272:
        /*00d0*/ 	.word	0x00000000
        /*00d4*/ 	.short	0x0000
        /*00d6*/ 	.short	0x0000
        /*00d8*/ 	.byte	0x00, 0xf0, 0x21, 0x00


	//----- nvinfo : EIATTR_MAXREG_COUNT
	.align		4
.L_273:
        /*00dc*/ 	.byte	0x03, 0x1b
        /*00de*/ 	.short	0x00ff


	//----- nvinfo : EIATTR_NUM_BARRIERS
	.align		4
        /*00e0*/ 	.byte	0x02, 0x4c
        /*00e2*/ 	.byte	0x01
	.zero		1


	//----- nvinfo : EIATTR_MERCURY_ISA_VERSION
	.align		4
        /*00e4*/ 	.byte	0x03, 0x5f
        /*00e6*/ 	.short	0x0000


	//----- nvinfo : EIATTR_ATOM16_EMUL_INSTR_REG_MAP
	.align		4
        /*00e8*/ 	.byte	0x04, 0x2e
        /*00ea*/ 	.short	(.L_275 - .L_274)


	//   ....[0]....
.L_274:
        /*00ec*/ 	.word	0x00000bc0
        /*00f0*/ 	.short	0x000c
        /*00f2*/ 	.short	0x0000


	//   ....[1]....
        /*00f4*/ 	.word	0x00000c20
        /*00f8*/ 	.short	0x000c
        /*00fa*/ 	.short	0x0000


	//----- nvinfo : EIATTR_EXIT_INSTR_OFFSETS
	.align		4
.L_275:
        /*00fc*/ 	.byte	0x04, 0x1c
        /*00fe*/ 	.short	(.L_277 - .L_276)


	//   ....[0]....
.L_276:
        /*0100*/ 	.word	0x00000c60


	//----- nvinfo : EIATTR_CTAIDZ_USED
	.align		4
.L_277:
        /*0104*/ 	.byte	0x01, 0x04
	.zero		2


	//----- nvinfo : EIATTR_CRS_STACK_SIZE
	.align		4
        /*0108*/ 	.byte	0x04, 0x1e
        /*010a*/ 	.short	(.L_279 - .L_278)
.L_278:
        /*010c*/ 	.word	0x00000000
.L_279:


//--------------------- .nv.info._Z16q4_matmul_kernelILb0ELb1ELb0EEvPK6__halfPKjPS0_S2_S4_iiiiiS4_b --------------------------
	.section	.nv.info._Z16q4_matmul_kernelILb0ELb1ELb0EEvPK6__halfPKjPS0_S2_S4_iiiiiS4_b,"",@"SHT_CUDA_INFO"
	.sectionflags	@""
	.align	4


	//----- nvinfo : EIATTR_CUDA_API_VERSION
	.align		4
        /*0000*/ 	.byte	0x04, 0x37
        /*0002*/ 	.short	(.L_281 - .L_280)
.L_280:
        /*0004*/ 	.word	0x00000082


	//----- nvinfo : EIATTR_SW2861232_WAR
	.align		4
.L_281:
        /*0008*/ 	.byte	0x01, 0x35
	.zero		2


	//----- nvinfo : EIATTR_PARAM_CBANK
	.align		4
        /*000c*/ 	.byte	0x04, 0x0a
        /*000e*/ 	.short	(.L_283 - .L_282)
	.align		4
.L_282:
        /*0010*/ 	.word	index@(.nv.constant0._Z16q4_matmul_kernelILb0ELb1ELb0EEvPK6__halfPKjPS0_S2_S4_iiiiiS4_b)
        /*0014*/ 	.short	0x0160
        /*0016*/ 	.short	0x0049


	//----- nvinfo : EIATTR_CBANK_PARAM_SIZE
	.align		4
.L_283:
        /*0018*/ 	.byte	0x03, 0x19
        /*001a*/ 	.short	0x0049


	//----- nvinfo : EIATTR_KPARAM_INFO
	.align		4
        /*001c*/ 	.byte	0x04, 0x17
        /*001e*/ 	.short	(.L_285 - .L_284)
.L_284:
        /*0020*/ 	.word	0x00000000
        /*0024*/ 	.short	0x000b
        /*0026*/ 	.short	0x0048
        /*0028*/ 	.byte	0x00, 0xf0, 0x05, 0x00


	//----- nvinfo : EIATTR_KPARAM_INFO
	.align		4
.L_285:
        /*002c*/ 	.byte	0x04, 0x17
        /*002e*/ 	.short	(.L_287 - .L_286)
.L_286:
        /*0030*/ 	.word	0x00000000
        /*0034*/ 	.short	0x000a
        /*0036*/ 	.short	0x0040
        /*0038*/ 	.byte	0x00, 0xf0, 0x21, 0x00


	//----- nvinfo : EIATTR_KPARAM_INFO
	.align		4
.L_287:
        /*003c*/ 	.byte	0x04, 0x17
        /*003e*/ 	.short	(.L_289 - .L_288)
.L_288:
        /*0040*/ 	.word	0x00000000
        /*0044*/ 	.short	0x0009
        /*0046*/ 	.short	0x0038
        /*0048*/ 	.byte	0x00, 0xf0, 0x11, 0x00


	//----- nvinfo : EIATTR_KPARAM_INFO
	.align		4
.L_289:
        /*004c*/ 	.byte	0x04, 0x17
        /*004e*/ 	.short	(.L_291 - .L_290)
.L_290:
        /*0050*/ 	.word	0x00000000
        /*0054*/ 	.short	0x0008
        /*0056*/ 	.short	0x0034
        /*0058*/ 	.byte	0x00, 0xf0, 0x11, 0x00


	//----- nvinfo : EIATTR_KPARAM_INFO
	.align		4
.L_291:
        /*005c*/ 	.byte	0x04, 0x17
        /*005e*/ 	.short	(.L_293 - .L_292)
.L_292:
        /*0060*/ 	.word	0x00000000
        /*0064*/ 	.short	0x0007
        /*0066*/ 	.short	0x0030
        /*0068*/ 	.byte	0x00, 0xf0, 0x11, 0x00


	//----- nvinfo : EIATTR_KPARAM_INFO
	.align		4
.L_293:
        /*006c*/ 	.byte	0x04, 0x17
        /*006e*/ 	.short	(.L_295 - .L_294)
.L_294:
        /*0070*/ 	.word	0x00000000
        /*0074*/ 	.short	0x0006
        /*0076*/ 	.short	0x002c
        /*0078*/ 	.byte	0x00, 0xf0, 0x11, 0x00


	//----- nvinfo : EIATTR_KPARAM_INFO
	.align		4
.L_295:
        /*007c*/ 	.byte	0x04, 0x17
        /*007e*/ 	.short	(.L_297 - .L_296)
.L_296:
        /*0080*/ 	.word	0x00000000
        /*0084*/ 	.short	0x0005
        /*0086*/ 	.short	0x0028
        /*0088*/ 	.byte	0x00, 0xf0, 0x11, 0x00


	//----- nvinfo : EIATTR_KPARAM_INFO
	.align		4
.L_297:
        /*008c*/ 	.byte	0x04, 0x17
        /*008e*/ 	.short	(.L_299 - .L_298)
.L_298:
        /*0090*/ 	.word	0x00000000
        /*0094*/ 	.short	0x0004
        /*0096*/ 	.short	0x0020
        /*0098*/ 	.byte	0x00, 0xf0, 0x21, 0x00


	//----- nvinfo : EIATTR_KPARAM_INFO
	.align		4
.L_299:
        /*009c*/ 	.byte	0x04, 0x17
        /*009e*/ 	.short	(.L_301 - .L_300)
.L_300:
        /*00a0*/ 	.word	0x00000000
        /*00a4*/ 	.short	0x0003
        /*00a6*/ 	.short	0x0018
        /*00a8*/ 	.byte	0x00, 0xf0, 0x21, 0x00


	//----- nvinfo : EIATTR_KPARAM_INFO
	.align		4
.L_301:
        /*00ac*/ 	.byte	0x04, 0x17
        /*00ae*/ 	.short	(.L_303 - .L_302)
.L_302:
        /*00b0*/ 	.word	0x00000000
        /*00b4*/ 	.short	0x0002
        /*00b6*/ 	.short	0x0010
        /*00b8*/ 	.byte	0x00, 0xf0, 0x21, 0x00


	//----- nvinfo : EIATTR_KPARAM_INFO
	.align		4
.L_303:
        /*00bc*/ 	.byte	0x04, 0x17
        /*00be*/ 	.short	(.L_305 - .L_304)
.L_304:
        /*00c0*/ 	.word	0x00000000
        /*00c4*/ 	.short	0x0001
        /*00c6*/ 	.short	0x0008
        /*00c8*/ 	.byte	0x00, 0xf0, 0x21, 0x00


	//----- nvinfo : EIATTR_KPARAM_INFO
	.align		4
.L_305:
        /*00cc*/ 	.byte	0x04, 0x17
        /*00ce*/ 	.short	(.L_307 - .L_306)
.L_306:
        /*00d0*/ 	.word	0x00000000
        /*00d4*/ 	.short	0x0000
        /*00d6*/ 	.short	0x0000
        /*00d8*/ 	.byte	0x00, 0xf0, 0x21, 0x00


	//----- nvinfo : EIATTR_MAXREG_COUNT
	.align		4
.L_307:
        /*00dc*/ 	.byte	0x03, 0x1b
        /*00de*/ 	.short	0x00ff


	//----- nvinfo : EIATTR_NUM_BARRIERS
	.align		4
        /*00e0*/ 	.byte	0x02, 0x4c
        /*00e2*/ 	.byte	0x01
	.zero		1


	//----- nvinfo : EIATTR_MERCURY_ISA_VERSION
	.align		4
        /*00e4*/ 	.byte	0x03, 0x5f
        /*00e6*/ 	.short	0x0000


	//----- nvinfo : EIATTR_ATOM16_EMUL_INSTR_REG_MAP
	.align		4
        /*00e8*/ 	.byte	0x04, 0x2e
        /*00ea*/ 	.short	(.L_309 - .L_308)


	//   ....[0]....
.L_308:
        /*00ec*/ 	.word	0x00001e10
        /*00f0*/ 	.short	0x0004
        /*00f2*/ 	.short	0x0000


	//   ....[1]....
        /*00f4*/ 	.word	0x00001e70
        /*00f8*/ 	.short	0x0004
        /*00fa*/ 	.short	0x0000


	//----- nvinfo : EIATTR_EXIT_INSTR_OFFSETS
	.align		4
.L_309:
        /*00fc*/ 	.byte	0x04, 0x1c
        /*00fe*/ 	.short	(.L_311 - .L_310)


	//   ....[0]....
.L_310:
        /*0100*/ 	.word	0x00001eb0


	//----- nvinfo : EIATTR_CTAIDZ_USED
	.align		4
.L_311:
        /*0104*/ 	.byte	0x01, 0x04
	.zero		2


	//----- nvinfo : EIATTR_CRS_STACK_SIZE
	.align		4
        /*0108*/ 	.byte	0x04, 0x1e
        /*010a*/ 	.short	(.L_313 - .L_312)
.L_312:
        /*010c*/ 	.word	0x00000000
.L_313:


//--------------------- .nv.info._Z16q4_matmul_kernelILb0ELb1ELb1EEvPK6__halfPKjPS0_S2_S4_iiiiiS4_b --------------------------
	.section	.nv.info._Z16q4_matmul_kernelILb0ELb1ELb1EEvPK6__halfPKjPS0_S2_S4_iiiiiS4_b,"",@"SHT_CUDA_INFO"
	.sectionflags	@""
	.align	4


	//----- nvinfo : EIATTR_CUDA_API_VERSION
	.align		4
        /*0000*/ 	.byte	0x04, 0x37
        /*0002*/ 	.short	(.L_315 - .L_314)
.L_314:
        /*0004*/ 	.word	0x00000082


	//----- nvinfo : EIATTR_SW2861232_WAR
	.align		4
.L_315:
        /*0008*/ 	.byte	0x01, 0x35
	.zero		2


	//----- nvinfo : EIATTR_PARAM_CBANK
	.align		4
        /*000c*/ 	.byte	0x04, 0x0a
        /*000e*/ 	.short	(.L_317 - .L_316)
	.align		4
.L_316:
        /*0010*/ 	.word	index@(.nv.constant0._Z16q4_matmul_kernelILb0ELb1ELb1EEvPK6__halfPKjPS0_S2_S4_iiiiiS4_b)
        /*0014*/ 	.short	0x0160
        /*0016*/ 	.short	0x0049


	//----- nvinfo : EIATTR_CBANK_PARAM_SIZE
	.align		4
.L_317:
        /*0018*/ 	.byte	0x03, 0x19
        /*001a*/ 	.short	0x0049


	//----- nvinfo : EIATTR_KPARAM_INFO
	.align		4
        /*001c*/ 	.byte	0x04, 0x17
        /*001e*/ 	.short	(.L_319 - .L_318)
.L_318:
        /*0020*/ 	.word	0x00000000
        /*0024*/ 	.short	0x000b
        /*0026*/ 	.short	0x0048
        /*0028*/ 	.byte	0x00, 0xf0, 0x05, 0x00


	//----- nvinfo : EIATTR_KPARAM_INFO
	.align		4
.L_319:
        /*002c*/ 	.byte	0x04, 0x17
        /*002e*/ 	.short	(.L_321 - .L_320)
.L_320:
        /*0030*/ 	.word	0x00000000
        /*0034*/ 	.short	0x000a
        /*0036*/ 	.short	0x0040
        /*0038*/ 	.byte	0x00, 0xf0, 0x21, 0x00


	//----- nvinfo : EIATTR_KPARAM_INFO
	.align		4
.L_321:
        /*003c*/ 	.byte	0x04, 0x17
        /*003e*/ 	.short	(.L_323 - .L_322)
.L_322:
        /*0040*/ 	.word	0x00000000
        /*0044*/ 	.short	0x0009
        /*0046*/ 	.short	0x0038
        /*0048*/ 	.byte	0x00, 0xf0, 0x11, 0x00


	//----- nvinfo : EIATTR_KPARAM_INFO
	.align		4
.L_323:
        /*004c*/ 	.byte	0x04, 0x17
        /*004e*/ 	.short	(.L_325 - .L_324)
.L_324:
        /*0050*/ 	.word	0x00000000
        /*0054*/ 	.short	0x0008
        /*0056*/ 	.short	0x0034
        /*0058*/ 	.byte	0x00, 0xf0, 0x11, 0x00


	//----- nvinfo : EIATTR_KPARAM_INFO
	.align		4
.L_325:
        /*005c*/ 	.byte	0x04, 0x17
        /*005e*/ 	.short	(.L_327 - .L_326)
.L_326:
        /*0060*/ 	.word	0x00000000
        /*0064*/ 	.short	0x0007
        /*0066*/ 	.short	0x0030
        /*0068*/ 	.byte	0x00, 0xf0, 0x11, 0x00


	//----- nvinfo : EIATTR_KPARAM_INFO
	.align		4
.L_327:
        /*006c*/ 	.byte	0x04, 0x17
        /*006e*/ 	.short	(.L_329 - .L_328)
.L_328:
        /*0070*/ 	.word	0x00000000
        /*0074*/ 	.short	0x0006
        /*0076*/ 	.short	0x002c
        /*0078*/ 	.byte	0x00, 0xf0, 0x11, 0x00


	//----- nvinfo : EIATTR_KPARAM_INFO
	.align		4
.L_329:
        /*007c*/ 	.byte	0x04, 0x17
        /*007e*/ 	.short	(.L_331 - .L_330)
.L_330:
        /*0080*/ 	.word	0x00000000
        /*0084*/ 	.short	0x0005
        /*0086*/ 	.short	0x0028
        /*0088*/ 	.byte	0x00, 0xf0, 0x11, 0x00


	//----- nvinfo : EIATTR_KPARAM_INFO
	.align		4
.L_331:
        /*008c*/ 	.byte	0x04, 0x17
        /*008e*/ 	.short	(.L_333 - .L_332)
.L_332:
        /*0090*/ 	.word	0x00000000
        /*0094*/ 	.short	0x0004
        /*0096*/ 	.short	0x0020
        /*0098*/ 	.byte	0x00, 0xf0, 0x21, 0x00


	//----- nvinfo : EIATTR_KPARAM_INFO
	.align		4
.L_333:
        /*009c*/ 	.byte	0x04, 0x17
        /*009e*/ 	.short	(.L_335 - .L_334)
.L_334:
        /*00a0*/ 	.word	0x00000000
        /*00a4*/ 	.short	0x0003
        /*00a6*/ 	.short	0x0018
        /*00a8*/ 	.byte	0x00, 0xf0, 0x21, 0x00


	//----- nvinfo : EIATTR_KPARAM_INFO
	.align		4
.L_335:
        /*00ac*/ 	.byte	0x04, 0x17
        /*00ae*/ 	.short	(.L_337 - .L_336)
.L_336:
        /*00b0*/ 	.word	0x00000000
        /*00b4*/ 	.short	0x0002
        /*00b6*/ 	.short	0x0010
        /*00b8*/ 	.byte	0x00, 0xf0, 0x21, 0x00


	//----- nvinfo : EIATTR_KPARAM_INFO
	.align		4
.L_337:
        /*00bc*/ 	.byte	0x04, 0x17
        /*00be*/ 	.short	(.L_339 - .L_338)
.L_338:
        /*00c0*/ 	.word	0x00000000
        /*00c4*/ 	.short	0x0001
        /*00c6*/ 	.short	0x0008
        /*00c8*/ 	.byte	0x00, 0xf0, 0x21, 0x00


	//----- nvinfo : EIATTR_KPARAM_INFO
	.align		4
.L_339:
        /*00cc*/ 	.byte	0x04, 0x17
        /*00ce*/ 	.short	(.L_341 - .L_340)
.L_340:
        /*00d0*/ 	.word	0x00000000
        /*00d4*/ 	.short	0x0000
        /*00d6*/ 	.short	0x0000
        /*00d8*/ 	.byte	0x00, 0xf0, 0x21, 0x00


	//----- nvinfo : EIATTR_MAXREG_COUNT
	.align		4
.L_341:
        /*00dc*/ 	.byte	0x03, 0x1b
        /*00de*/ 	.short	0x00ff


	//----- nvinfo : EIATTR_NUM_BARRIERS
	.align		4
        /*00e0*/ 	.byte	0x02, 0x4c
        /*00e2*/ 	.byte	0x01
	.zero		1


	//----- nvinfo : EIATTR_MERCURY_ISA_VERSION
	.align		4
        /*00e4*/ 	.byte	0x03, 0x5f
        /*00e6*/ 	.short	0x0000


	//----- nvinfo : EIATTR_ATOM16_EMUL_INSTR_REG_MAP
	.align		4
        /*00e8*/ 	.byte	0x04, 0x2e
        /*00ea*/ 	.short	(.L_343 - .L_342)


	//   ....[0]....
.L_342:
        /*00ec*/ 	.word	0x00001860
        /*00f0*/ 	.short	0x0004
        /*00f2*/ 	.short	0x0000


	//   ....[1]....
        /*00f4*/ 	.word	0x000018c0
        /*00f8*/ 	.short	0x0004
        /*00fa*/ 	.short	0x0000


	//----- nvinfo : EIATTR_EXIT_INSTR_OFFSETS
	.align		4
.L_343:
        /*00fc*/ 	.byte	0x04, 0x1c
        /*00fe*/ 	.short	(.L_345 - .L_344)


	//   ....[0]....
.L_344:
        /*0100*/ 	.word	0x00001900


	//----- nvinfo : EIATTR_CTAIDZ_USED
	.align		4
.L_345:
        /*0104*/ 	.byte	0x01, 0x04
	.zero		2


	//----- nvinfo : EIATTR_CRS_STACK_SIZE
	.align		4
        /*0108*/ 	.byte	0x04, 0x1e
        /*010a*/ 	.short	(.L_347 - .L_346)
.L_346:
        /*010c*/ 	.word	0x00000000
.L_347:


//--------------------- .nv.callgraph             --------------------------
	.section	.nv.callgraph,"",@"SHT_CUDA_CALLGRAPH"
	.align	4
	.sectionentsize	8
	.align		4
        /*0000*/ 	.word	0x00000000
	.align		4
        /*0004*/ 	.word	0xffffffff
	.align		4
        /*0008*/ 	.word	0x00000000
	.align		4
        /*000c*/ 	.word	0xfffffffe
	.align		4
        /*0010*/ 	.word	0x00000000
	.align		4
        /*0014*/ 	.word	0xfffffffd
	.align		4
        /*0018*/ 	.word	0x00000000
	.align		4
        /*001c*/ 	.word	0xfffffffc


//--------------------- .nv.rel.action            --------------------------
	.section	.nv.rel.action,"",@"SHT_CUDA_RELOCINFO"
	.align	8
	.sectionentsize	8
        /*0000*/ 	.byte	0x73, 0x00, 0x00, 0x00, 0x00, 0x00, 0x00, 0x00, 0x00, 0x00, 0x00, 0x11, 0x25, 0x00, 0x05, 0x36


//--------------------- .nv.constant4             --------------------------
	.section	.nv.constant4,"a",@progbits
	.align	8
	.align		8
.nv.constant4:
        /*0000*/ 	.dword	_ZN43_INTERNAL_35134359_12_q4_matmul_cu_1a5c58374cuda3std3__45__cpo5beginE
	.align		8
        /*0008*/ 	.dword	_ZN43_INTERNAL_35134359_12_q4_matmul_cu_1a5c58374cuda3std3__45__cpo3endE
	.align		8
        /*0010*/ 	.dword	_ZN43_INTERNAL_35134359_12_q4_matmul_cu_1a5c58374cuda3std3__45__cpo6cbeginE
	.align		8
        /*0018*/ 	.dword	_ZN43_INTERNAL_35134359_12_q4_matmul_cu_1a5c58374cuda3std3__45__cpo4cendE
	.align		8
        /*0020*/ 	.dword	_ZN43_INTERNAL_35134359_12_q4_matmul_cu_1a5c58374cuda3std3__45__cpo6rbeginE
	.align		8
        /*0028*/ 	.dword	_ZN43_INTERNAL_35134359_12_q4_matmul_cu_1a5c58374cuda3std3__45__cpo4rendE
	.align		8
        /*0030*/ 	.dword	_ZN43_INTERNAL_35134359_12_q4_matmul_cu_1a5c58374cuda3std3__45__cpo7crbeginE
	.align		8
        /*0038*/ 	.dword	_ZN43_INTERNAL_35134359_12_q4_matmul_cu_1a5c58374cuda3std3__45__cpo5crendE
	.align		8
        /*0040*/ 	.dword	_ZN43_INTERNAL_35134359_12_q4_matmul_cu_1a5c58374cuda3std3__445_GLOBAL__N__35134359_12_q4_matmul_cu_1a5c58376ignoreE
	.align		8
        /*0048*/ 	.dword	_ZN43_INTERNAL_35134359_12_q4_matmul_cu_1a5c58374cuda3std3__419piecewise_constructE
	.align		8
        /*0050*/ 	.dword	_ZN43_INTERNAL_35134359_12_q4_matmul_cu_1a5c58374cuda3std3__48in_placeE
	.align		8
        /*0058*/ 	.dword	_ZN43_INTERNAL_35134359_12_q4_matmul_cu_1a5c58374cuda3std3__420unreachable_sentinelE
	.align		8
        /*0060*/ 	.dword	_ZN43_INTERNAL_35134359_12_q4_matmul_cu_1a5c58374cuda3std6ranges3__45__cpo4swapE
	.align		8
        /*0068*/ 	.dword	_ZN43_INTERNAL_35134359_12_q4_matmul_cu_1a5c58374cuda3std6ranges3__45__cpo9iter_moveE
	.align		8
        /*0070*/ 	.dword	_ZN43_INTERNAL_35134359_12_q4_matmul_cu_1a5c58374cuda3std6ranges3__45__cpo5beginE
	.align		8
        /*0078*/ 	.dword	_ZN43_INTERNAL_35134359_12_q4_matmul_cu_1a5c58374cuda3std6ranges3__45__cpo3endE
	.align		8
        /*0080*/ 	.dword	_ZN43_INTERNAL_35134359_12_q4_matmul_cu_1a5c58374cuda3std6ranges3__45__cpo6cbeginE
	.align		8
        /*0088*/ 	.dword	_ZN43_INTERNAL_35134359_12_q4_matmul_cu_1a5c58374cuda3std6ranges3__45__cpo4cendE
	.align		8
        /*0090*/ 	.dword	_ZN43_INTERNAL_35134359_12_q4_matmul_cu_1a5c58374cuda3std6ranges3__45__cpo7advanceE
	.align		8
        /*0098*/ 	.dword	_ZN43_INTERNAL_35134359_12_q4_matmul_cu_1a5c58374cuda3std6ranges3__45__cpo9iter_swapE
	.align		8
        /*00a0*/ 	.dword	_ZN43_INTERNAL_35134359_12_q4_matmul_cu_1a5c58374cuda3std6ranges3__45__cpo4nextE
	.align		8
        /*00a8*/ 	.dword	_ZN43_INTERNAL_35134359_12_q4_matmul_cu_1a5c58374cuda3std6ranges3__45__cpo4prevE
	.align		8
        /*00b0*/ 	.dword	_ZN43_INTERNAL_35134359_12_q4_matmul_cu_1a5c58374cuda3std6ranges3__45__cpo4dataE
	.align		8
        /*00b8*/ 	.dword	_ZN43_INTERNAL_35134359_12_q4_matmul_cu_1a5c58374cuda3std6ranges3__45__cpo5cdataE
	.align		8
        /*00c0*/ 	.dword	_ZN43_INTERNAL_35134359_12_q4_matmul_cu_1a5c58374cuda3std6ranges3__45__cpo4sizeE
	.align		8
        /*00c8*/ 	.dword	_ZN43_INTERNAL_35134359_12_q4_matmul_cu_1a5c58374cuda3std6ranges3__45__cpo5ssizeE
	.align		8
        /*00d0*/ 	.dword	_ZN43_INTERNAL_35134359_12_q4_matmul_cu_1a5c58374cuda3std6ranges3__45__cpo8distanceE
	.align		8
        /*00d8*/ 	.dword	_ZN43_INTERNAL_35134359_12_q4_matmul_cu_1a5c58376thrust23THRUST_300001_SM_800_NS6system6detail10sequential3seqE


//--------------------- .nv.constant0._Z16q4_matmul_kernelILb1ELb0ELb0EEvPK6__halfPKjPS0_S2_S4_iiiiiS4_b --------------------------
	.section	.nv.constant0._Z16q4_matmul_kernelILb1ELb0ELb0EEvPK6__halfPKjPS0_S2_S4_iiiiiS4_b,"a",@progbits
	.sectionflags	@""
	.align	4
.nv.constant0._Z16q4_matmul_kernelILb1ELb0ELb0EEvPK6__halfPKjPS0_S2_S4_iiiiiS4_b:
	.zero		425


//--------------------- .nv.constant0._Z16q4_matmul_kernelILb1ELb0ELb1EEvPK6__halfPKjPS0_S2_S4_iiiiiS4_b --------------------------
	.section	.nv.constant0._Z16q4_matmul_kernelILb1ELb0ELb1EEvPK6__halfPKjPS0_S2_S4_iiiiiS4_b,"a",@progbits
	.sectionflags	@""
	.align	4
.nv.constant0._Z16q4_matmul_kernelILb1ELb0ELb1EEvPK6__halfPKjPS0_S2_S4_iiiiiS4_b:
	.zero		425


//--------------------- .nv.constant0._Z16q4_matmul_kernelILb1ELb1ELb0EEvPK6__halfPKjPS0_S2_S4_iiiiiS4_b --------------------------
	.section	.nv.constant0._Z16q4_matmul_kernelILb1ELb1ELb0EEvPK6__halfPKjPS0_S2_S4_iiiiiS4_b,"a",@progbits
	.sectionflags	@""
	.align	4
.nv.constant0._Z16q4_matmul_kernelILb1ELb1ELb0EEvPK6__halfPKjPS0_S2_S4_iiiiiS4_b:
	.zero		425


//--------------------- .nv.constant0._Z16q4_matmul_kernelILb1ELb1ELb1EEvPK6__halfPKjPS0_S2_S4_iiiiiS4_b --------------------------
	.section	.nv.constant0._Z16q4_matmul_kernelILb1ELb1ELb1EEvPK6__halfPKjPS0_S2_S4_iiiiiS4_b,"a",@progbits
	.sectionflags	@""
	.align	4
.nv.constant0._Z16q4_matmul_kernelILb1ELb1ELb1EEvPK6__halfPKjPS0_S2_S4_iiiiiS4_b:
	.zero		425


//--------------------- .nv.constant0._Z16q4_matmul_kernelILb0ELb0ELb0EEvPK6__halfPKjPS0_S2_S4_iiiiiS4_b --------------------------
	.section	.nv.constant0._Z16q4_matmul_kernelILb0ELb0ELb0EEvPK6__halfPKjPS0_S2_S4_iiiiiS4_b,"a",@progbits
	.sectionflags	@""
	.align	4
.nv.constant0._Z16q4_matmul_kernelILb0ELb0ELb0EEvPK6__halfPKjPS0_S2_S4_iiiiiS4_b:
	.zero		425


//--------------------- .nv.constant0._Z16q4_matmul_kernelILb0ELb0ELb1EEvPK6__halfPKjPS0_S2_S4_iiiiiS4_b --------------------------
	.section	.nv.constant0._Z16q4_matmul_kernelILb0ELb0ELb1EEvPK6__halfPKjPS0_S2_S4_iiiiiS4_b,"a",@progbits
	.sectionflags	@""
	.align	4
.nv.constant0._Z16q4_matmul_kernelILb0ELb0ELb1EEvPK6__halfPKjPS0_S2_S4_iiiiiS4_b:
	.zero		425


//--------------------- .nv.constant0._Z16q4_matmul_kernelILb0ELb1ELb0EEvPK6__halfPKjPS0_S2_S4_iiiiiS4_b --------------------------
	.section	.nv.constant0._Z16q4_matmul_kernelILb0ELb1ELb0EEvPK6__halfPKjPS0_S2_S4_iiiiiS4_b,"a",@progbits
	.sectionflags	@""
	.align	4
.nv.constant0._Z16q4_matmul_kernelILb0ELb1ELb0EEvPK6__halfPKjPS0_S2_S4_iiiiiS4_b:
	.zero		425


//--------------------- .nv.constant0._Z16q4_matmul_kernelILb0ELb1ELb1EEvPK6__halfPKjPS0_S2_S4_iiiiiS4_b --------------------------
	.section	.nv.constant0._Z16q4_matmul_kernelILb0ELb1ELb1EEvPK6__halfPKjPS0_S2_S4_iiiiiS4_b,"a",@progbits
	.sectionflags	@""
	.align	4
.nv.constant0._Z16q4_matmul_kernelILb0ELb1ELb1EEvPK6__halfPKjPS0_S2_S4_iiiiiS4_b:
	.zero		425


//--------------------- .text._Z16q4_matmul_kernelILb1ELb0ELb0EEvPK6__halfPKjPS0_S2_S4_iiiiiS4_b --------------------------
	.section	.text._Z16q4_matmul_kernelILb1ELb0ELb0EEvPK6__halfPKjPS0_S2_S4_iiiiiS4_b,"ax",@progbits
	.sectioninfo	@"SHI_REGISTERS=32"
	.align	128
        .global         _Z16q4_matmul_kernelILb1ELb0ELb0EEvPK6__halfPKjPS0_S2_S4_iiiiiS4_b
        .type           _Z16q4_matmul_kernelILb1ELb0ELb0EEvPK6__halfPKjPS0_S2_S4_iiiiiS4_b,@function
        .size           _Z16q4_matmul_kernelILb1ELb0ELb0EEvPK6__halfPKjPS0_S2_S4_iiiiiS4_b,(.L_x_55 - _Z16q4_matmul_kernelILb1ELb0ELb0EEvPK6__halfPKjPS0_S2_S4_iiiiiS4_b)
        .other          _Z16q4_matmul_kernelILb1ELb0ELb0EEvPK6__halfPKjPS0_S2_S4_iiiiiS4_b,@"STO_CUDA_ENTRY STV_DEFAULT"
_Z16q4_matmul_kernelILb1ELb0ELb0EEvPK6__halfPKjPS0_S2_S4_iiiiiS4_b:
.text._Z16q4_matmul_kernelILb1ELb0ELb0EEvPK6__halfPKjPS0_S2_S4_iiiiiS4_b:
[----:B------:R-:W-:Y:S02]  /*0000*/  IMAD.MOV.U32 R1, RZ, RZ, c[0x0][0x28] ;  /* 0x00000a00ff017624 */ /* 0x000fe400078e00ff */
[----:B------:R-:W0:Y:S01]  /*0010*/  S2R R3, SR_TID.X ;  /* 0x0000000000037919 */ /* 0x000e220000002100 */
[----:B------:R-:W1:Y:S01]  /*0020*/  S2UR UR5, SR_CTAID.Y ;  /* 0x00000000000579c3 */ /* 0x000e620000002600 */
[----:B------:R-:W-:Y:S01]  /*0030*/  ULDC.S8 UR4, c[0x0][0x1a8] ;  /* 0x00006a0000047ab9 */ /* 0x000fe20000000200 */
[----:B------:R-:W-:Y:S01]  /*0040*/  PRMT R14, RZ, 0x5410, RZ ;  /* 0x00005410ff0e7816 */ /* 0x000fe200000000ff */
[----:B------:R-:W0:Y:S04]  /*0050*/  S2R R8, SR_CTAID.Z ;  /* 0x0000000000087919 */ /* 0x000e280000002700 */
[----:B------:R-:W1:Y:S04]  /*0060*/  S2R R9, SR_TID.Y ;  /* 0x0000000000097919 */ /* 0x000e680000002200 */
[----:B------:R-:W2:Y:S01]  /*0070*/  S2R R0, SR_CTAID.X ;  /* 0x0000000000007919 */ /* 0x000ea20000002500 */
[C---:B0-----:R-:W-:Y:S01]  /*0080*/  LOP3.LUT P0, RZ, R8.reuse, 0x1, R3, 0xf8, !PT ;  /* 0x0000000108ff7812 */ /* 0x041fe2000780f803 */
[----:B------:R-:W-:-:S03]  /*0090*/  IMAD R8, R8, c[0x0][0x198], RZ ;  /* 0x0000660008087a24 */ /* 0x000fc600078e02ff */
[----:B------:R-:W-:Y:S02]  /*00a0*/  ISETP.NE.OR P0, PT, RZ, UR4, P0 ;  /* 0x00000004ff007c0c */ /* 0x000fe40008705670 */
[----:B-1----:R-:W-:Y:S01]  /*00b0*/  IADD3 R9, R9, UR5, RZ ;  /* 0x0000000509097c10 */ /* 0x002fe2000fffe0ff */
[----:B------:R-:W-:Y:S01]  /*00c0*/  ULDC.64 UR4, c[0x0][0x118] ;  /* 0x0000460000047ab9 */ /* 0x000fe20000000a00 */
[----:B--2---:R-:W-:Y:S01]  /*00d0*/  IMAD R0, R0, 0x20, R3 ;  /* 0x0000002000007824 */ /* 0x004fe200078e0203 */
[----:B------:R-:W-:-:S04]  /*00e0*/  IADD3 R4, R8, c[0x0][0x198], RZ ;  /* 0x0000660008047a10 */ /* 0x000fc80007ffe0ff */
[----:B------:R-:W-:-:S04]  /*00f0*/  IMNMX.U32 R5, R4, c[0x0][0x18c], PT ;  /* 0x0000630004057a17 */ /* 0x000fc80003800000 */
[----:B------:R-:W-:Y:S02]  /*0100*/  @!P0 IMAD.MOV.U32 R3, RZ, RZ, 0x2 ;  /* 0x00000002ff038424 */ /* 0x000fe400078e00ff */
[----:B------:R-:W-:Y:S02]  /*0110*/  @!P0 IMAD R2, R9, c[0x0][0x190], R0 ;  /* 0x0000640009028a24 */ /* 0x000fe400078e0200 */
[----:B------:R-:W-:Y:S02]  /*0120*/  IMAD.IADD R5, R5, 0x1, -R8 ;  /* 0x0000000105057824 */ /* 0x000fe400078e0a08 */
[----:B------:R-:W-:-:S05]  /*0130*/  @!P0 IMAD.WIDE R2, R2, R3, c[0x0][0x170] ;  /* 0x00005c0002028625 */ /* 0x000fca00078e0203 */
[----:B------:R0:W-:Y:S01]  /*0140*/  @!P0 STG.E [R2.64], RZ ;  /* 0x000000ff02008986 */ /* 0x0001e2000c101904 */
[----:B------:R-:W-:Y:S03]  /*0150*/  @!P0 WARPSYNC 0xffffffff ;  /* 0xffffffff00008948 */ /* 0x000fe60003800000 */
[----:B------:R-:W-:Y:S01]  /*0160*/  @!P0 BAR.SYNC.DEFER_BLOCKING 0x0 ;  /* 0x0000000000008b1d */ /* 0x000fe20000010000 */
[----:B------:R-:W-:-:S13]  /*0170*/  ISETP.GE.AND P0, PT, R5, 0x8, PT ;  /* 0x000000080500780c */ /* 0x000fda0003f06270 */
[----:B------:R-:W-:Y:S05]  /*0180*/  @!P0 BRA `(.L_x_0) ;  /* 0x000011f000008947 */ /* 0x000fea0003800000 */
[----:B0-----:R-:W-:Y:S01]  /*0190*/  SHF.R.S32.HI R2, RZ, 0x1f, R5 ;  /* 0x0000001fff027819 */ /* 0x001fe20000011405 */
[----:B------:R-:W-:Y:S01]  /*01a0*/  IMAD.SHL.U32 R10, R0, 0x4, RZ ;  /* 0x00000004000a7824 */ /* 0x000fe200078e00ff */
[----:B------:R-:W-:Y:S02]  /*01b0*/  PRMT R14, RZ, 0x5410, RZ ;  /* 0x00005410ff0e7816 */ /* 0x000fe400000000ff */
[----:B------:R-:W-:Y:S02]  /*01c0*/  LEA.HI R2, R2, R5, RZ, 0x3 ;  /* 0x0000000502027211 */ /* 0x000fe400078f18ff */
[----:B------:R-:W-:Y:S02]  /*01d0*/  LOP3.LUT R5, RZ, R8, RZ, 0x33, !PT ;  /* 0x00000008ff057212 */ /* 0x000fe400078e33ff */
[----:B------:R-:W-:Y:S02]  /*01e0*/  LOP3.LUT R3, R2, 0xfffffff8, RZ, 0xc0, !PT ;  /* 0xfffffff802037812 */ /* 0x000fe400078ec0ff */
[----:B------:R-:W-:-:S02]  /*01f0*/  IADD3 R2, R8, 0x8, RZ ;  /* 0x0000000808027810 */ /* 0x000fc40007ffe0ff */
[----:B------:R-:W-:Y:S01]  /*0200*/  LOP3.LUT R10, R10, 0x1c, RZ, 0xc0, !PT ;  /* 0x0000001c0a0a7812 */ /* 0x000fe200078ec0ff */
[----:B------:R-:W-:-:S05]  /*0210*/  IMAD.IADD R3, R8, 0x1, R3 ;  /* 0x0000000108037824 */ /* 0x000fca00078e0203 */
[----:B------:R-:W-:Y:S02]  /*0220*/  IMNMX R2, R3, R2, !PT ;  /* 0x0000000203027217 */ /* 0x000fe40007800200 */
[----:B------:R-:W-:-:S03]  /*0230*/  SHF.R.S32.HI R3, RZ, 0x1f, R0 ;  /* 0x0000001fff037819 */ /* 0x000fc60000011400 */
[----:B------:R-:W-:Y:S01]  /*0240*/  IMAD.IADD R2, R2, 0x1, R5 ;  /* 0x0000000102027824 */ /* 0x000fe200078e0205 */
[----:B------:R-:W-:-:S04]  /*0250*/  LEA.HI R3, R3, R0, RZ, 0x3 ;  /* 0x0000000003037211 */ /* 0x000fc800078f18ff */
[----:B------:R-:W-:Y:S02]  /*0260*/  SHF.R.U32.HI R13, RZ, 0x3, R2 ;  /* 0x00000003ff0d7819 */ /* 0x000fe40000011602 */
[----:B------:R-:W-:Y:S02]  /*0270*/  SHF.R.S32.HI R11, RZ, 0x3, R3 ;  /* 0x00000003ff0b7819 */ /* 0x000fe40000011403 */
[C---:B------:R-:W-:Y:S02]  /*0280*/  ISETP.NE.AND P1, PT, R13.reuse, RZ, PT ;  /* 0x000000ff0d00720c */ /* 0x040fe40003f25270 */
[----:B------:R-:W-:-:S04]  /*0290*/  IADD3 R2, R13, 0x1, RZ ;  /* 0x000000010d027810 */ /* 0x000fc80007ffe0ff */
[----:B------:R-:W-:-:S04]  /*02a0*/  LOP3.LUT R6, R2, 0x1, RZ, 0xc0, !PT ;  /* 0x0000000102067812 */ /* 0x000fc800078ec0ff */
[----:B------:R-:W-:-:S03]  /*02b0*/  ISETP.NE.AND P0, PT, R6, RZ, PT ;  /* 0x000000ff0600720c */ /* 0x000fc60003f05270 */
[----:B------:R-:W-:Y:S10]  /*02c0*/  @!P1 BRA `(.L_x_1) ;  /* 0x00000b1000009947 */ /* 0x000ff40003800000 */
[----:B------:R-:W-:Y:S01]  /*02d0*/  IABS R16, c[0x0][0x194] ;  /* 0x0000650000107a13 */ /* 0x000fe20000000000 */
[----:B------:R-:W-:Y:S01]  /*02e0*/  IMAD.MOV.U32 R12, RZ, RZ, 0x2 ;  /* 0x00000002ff0c7424 */ /* 0x000fe200078e00ff */
[----:B------:R-:W-:Y:S01]  /*02f0*/  BSSY B0, `(.L_x_1) ;  /* 0x00000ae000007945 */ /* 0x000fe20003800000 */
[----:B------:R-:W-:Y:S01]  /*0300*/  IMAD R21, R9, c[0x0][0x18c], R8 ;  /* 0x0000630009157a24 */ /* 0x000fe200078e0208 */
[----:B------:R-:W0:Y:S01]  /*0310*/  I2F.RP R4, R16 ;  /* 0x0000001000047306 */ /* 0x000e220000209400 */
[----:B------:R-:W-:Y:S01]  /*0320*/  IMAD.IADD R13, R13, 0x1, -R6 ;  /* 0x000000010d0d7824 */ /* 0x000fe200078e0a06 */
[----:B------:R-:W-:Y:S01]  /*0330*/  PRMT R14, R14, 0x5410, RZ ;  /* 0x000054100e0e7816 */ /* 0x000fe200000000ff */
[----:B------:R-:W-:-:S05]  /*0340*/  IMAD.WIDE R20, R21, R12, c[0x0][0x160] ;  /* 0x0000580015147625 */ /* 0x000fca00078e020c */
[----:B------:R-:W-:-:S05]  /*0350*/  IADD3 R19, P1, R20, 0x8, RZ ;  /* 0x0000000814137810 */ /* 0x000fca0007f3e0ff */
[----:B------:R-:W-:Y:S01]  /*0360*/  IMAD.X R20, RZ, RZ, R21, P1 ;  /* 0x000000ffff147224 */ /* 0x000fe200008e0615 */
[----:B0-----:R-:W0:Y:S02]  /*0370*/  MUFU.RCP R4, R4 ;  /* 0x0000000400047308 */ /* 0x001e240000001000 */
[----:B0-----:R-:W-:-:S06]  /*0380*/  IADD3 R2, R4, 0xffffffe, RZ ;  /* 0x0ffffffe04027810 */ /* 0x001fcc0007ffe0ff */
[----:B------:R0:W1:Y:S02]  /*0390*/  F2I.FTZ.U32.TRUNC.NTZ R3, R2 ;  /* 0x0000000200037305 */ /* 0x000064000021f000 */
[----:B0-----:R-:W-:Y:S02]  /*03a0*/  IMAD.MOV.U32 R2, RZ, RZ, RZ ;  /* 0x000000ffff027224 */ /* 0x001fe400078e00ff */
[----:B-1----:R-:W-:-:S04]  /*03b0*/  IMAD.MOV R15, RZ, RZ, -R3 ;  /* 0x000000ffff0f7224 */ /* 0x002fc800078e0a03 */
[----:B------:R-:W-:-:S04]  /*03c0*/  IMAD R15, R15, R16, RZ ;  /* 0x000000100f0f7224 */ /* 0x000fc800078e02ff */
[----:B------:R-:W-:-:S04]  /*03d0*/  IMAD.HI.U32 R15, R3, R15, R2 ;  /* 0x0000000f030f7227 */ /* 0x000fc800078e0002 */
.L_x_2:
[----:B------:R-:W-:Y:S01]  /*03e0*/  IABS R3, R8 ;  /* 0x0000000800037213 */ /* 0x000fe20000000000 */
[----:B------:R-:W-:Y:S01]  /*03f0*/  IMAD.MOV.U32 R18, RZ, RZ, 0x4 ;  /* 0x00000004ff127424 */ /* 0x000fe200078e00ff */
[----:B------:R-:W-:Y:S01]  /*0400*/  LOP3.LUT R7, RZ, c[0x0][0x194], RZ, 0x33, !PT ;  /* 0x00006500ff077a12 */ /* 0x000fe200078e33ff */
[----:B------:R-:W-:Y:S02]  /*0410*/  ULDC.64 UR4, c[0x0][0x118] ;  /* 0x0000460000047ab9 */ /* 0x000fe40000000a00 */
[----:B------:R-:W-:-:S04]  /*0420*/  IMAD.HI.U32 R2, R15, R3, RZ ;  /* 0x000000030f027227 */ /* 0x000fc800078e00ff */
[----:B------:R-:W-:-:S04]  /*0430*/  IMAD.MOV R4, RZ, RZ, -R2 ;  /* 0x000000ffff047224 */ /* 0x000fc800078e0a02 */
[----:B------:R-:W-:-:S05]  /*0440*/  IMAD R3, R16, R4, R3 ;  /* 0x0000000410037224 */ /* 0x000fca00078e0203 */
[----:B------:R-:W-:-:S13]  /*0450*/  ISETP.GT.U32.AND P2, PT, R16, R3, PT ;  /* 0x000000031000720c */ /* 0x000fda0003f44070 */
[----:B------:R-:W-:Y:S01]  /*0460*/  @!P2 IMAD.IADD R3, R3, 0x1, -R16 ;  /* 0x000000010303a824 */ /* 0x000fe200078e0a10 */
[----:B------:R-:W-:-:S04]  /*0470*/  @!P2 IADD3 R2, R2, 0x1, RZ ;  /* 0x000000010202a810 */ /* 0x000fc80007ffe0ff */
[----:B------:R-:W-:Y:S02]  /*0480*/  ISETP.GE.U32.AND P1, PT, R3, R16, PT ;  /* 0x000000100300720c */ /* 0x000fe40003f26070 */
[----:B------:R-:W-:-:S04]  /*0490*/  LOP3.LUT R3, R8, c[0x0][0x194], RZ, 0x3c, !PT ;  /* 0x0000650008037a12 */ /* 0x000fc800078e3cff */
[----:B------:R-:W-:Y:S02]  /*04a0*/  ISETP.GE.AND P3, PT, R3, RZ, PT ;  /* 0x000000ff0300720c */ /* 0x000fe40003f66270 */
[----:B------:R-:W-:-:S04]  /*04b0*/  SHF.R.S32.HI R3, RZ, 0x1f, R8 ;  /* 0x0000001fff037819 */ /* 0x000fc80000011408 */
[----:B------:R-:W-:Y:S02]  /*04c0*/  LEA.HI R4, R3, R8, RZ, 0x3 ;  /* 0x0000000803047211 */ /* 0x000fe400078f18ff */
[----:B------:R-:W-:Y:S02]  /*04d0*/  @P1 IADD3 R2, R2, 0x1, RZ ;  /* 0x0000000102021810 */ /* 0x000fe40007ffe0ff */
[----:B------:R-:W-:Y:S02]  /*04e0*/  ISETP.NE.AND P1, PT, RZ, c[0x0][0x194], PT ;  /* 0x00006500ff007a0c */ /* 0x000fe40003f25270 */
[----:B------:R-:W-:Y:S01]  /*04f0*/  SHF.R.S32.HI R5, RZ, 0x3, R4 ;  /* 0x00000003ff057819 */ /* 0x000fe20000011404 */
[----:B------:R-:W-:-:S04]  /*0500*/  @!P3 IMAD.MOV R2, RZ, RZ, -R2 ;  /* 0x000000ffff02b224 */ /* 0x000fc800078e0a02 */
[----:B------:R-:W-:Y:S01]  /*0510*/  IMAD R5, R5, c[0x0][0x190], R0 ;  /* 0x0000640005057a24 */ /* 0x000fe200078e0200 */
[----:B------:R-:W-:-:S05]  /*0520*/  SEL R17, R7, R2, !P1 ;  /* 0x0000000207117207 */ /* 0x000fca0004800000 */
[----:B------:R-:W-:-:S05]  /*0530*/  IMAD R17, R17, c[0x0][0x190], RZ ;  /* 0x0000640011117a24 */ /* 0x000fca00078e02ff */
[----:B------:R-:W-:-:S04]  /*0540*/  SHF.R.S32.HI R2, RZ, 0x1f, R17 ;  /* 0x0000001fff027819 */ /* 0x000fc80000011411 */
[----:B------:R-:W-:-:S04]  /*0550*/  LEA.HI R2, R2, R17, RZ, 0x3 ;  /* 0x0000001102027211 */ /* 0x000fc800078f18ff */
[----:B------:R-:W-:-:S05]  /*0560*/  LEA.HI.SX32 R3, R2, R11, 0x1d ;  /* 0x0000000b02037211 */ /* 0x000fca00078feaff */
[----:B------:R-:W-:-:S05]  /*0570*/  IMAD.WIDE R2, R3, R18, c[0x0][0x180] ;  /* 0x0000600003027625 */ /* 0x000fca00078e0212 */
[----:B------:R0:W2:Y:S01]  /*0580*/  LDG.E.CONSTANT R23, [R2.64] ;  /* 0x0000000402177981 */ /* 0x0000a2000c1e9900 */
[----:B------:R-:W-:-:S05]  /*0590*/  IMAD.WIDE R4, R5, R18, c[0x0][0x168] ;  /* 0x00005a0005047625 */ /* 0x000fca00078e0212 */
[----:B------:R1:W3:Y:S01]  /*05a0*/  LDG.E.CONSTANT R21, [R4.64] ;  /* 0x0000000404157981 */ /* 0x0002e2000c1e9900 */
[----:B0-----:R-:W-:Y:S02]  /*05b0*/  IMAD.MOV.U32 R2, RZ, RZ, R19 ;  /* 0x000000ffff027224 */ /* 0x001fe400078e0013 */
[----:B------:R-:W-:-:S05]  /*05c0*/  IMAD.MOV.U32 R3, RZ, RZ, R20 ;  /* 0x000000ffff037224 */ /* 0x000fca00078e0014 */
[----:B------:R-:W4:Y:S04]  /*05d0*/  LDG.E.CONSTANT R22, [R2.64+-0x8] ;  /* 0xfffff80402167981 */ /* 0x000f28000c1e9900 */
[----:B------:R-:W5:Y:S01]  /*05e0*/  LDG.E.CONSTANT R20, [R2.64+-0x4] ;  /* 0xfffffc0402147981 */ /* 0x000f62000c1e9900 */
[----:B------:R-:W-:-:S04]  /*05f0*/  IADD3 R24, R8, 0x8, RZ ;  /* 0x0000000808187810 */ /* 0x000fc80007ffe0ff */
[----:B------:R-:W-:Y:S02]  /*0600*/  IABS R25, R24 ;  /* 0x0000001800197213 */ /* 0x000fe40000000000 */
[----:B-1----:R-:W-:-:S03]  /*0610*/  LOP3.LUT R4, R24, c[0x0][0x194], RZ, 0x3c, !PT ;  /* 0x0000650018047a12 */ /* 0x002fc600078e3cff */
[----:B------:R-:W-:Y:S01]  /*0620*/  IMAD.HI.U32 R19, R15, R25, RZ ;  /* 0x000000190f137227 */ /* 0x000fe200078e00ff */
[----:B------:R-:W-:-:S03]  /*0630*/  ISETP.GE.AND P4, PT, R4, RZ, PT ;  /* 0x000000ff0400720c */ /* 0x000fc60003f86270 */
[----:B------:R-:W-:-:S04]  /*0640*/  IMAD.MOV R6, RZ, RZ, -R19 ;  /* 0x000000ffff067224 */ /* 0x000fc800078e0a13 */
[----:B------:R-:W-:-:S05]  /*0650*/  IMAD R25, R16, R6, R25 ;  /* 0x0000000610197224 */ /* 0x000fca00078e0219 */
[----:B------:R-:W-:-:S13]  /*0660*/  ISETP.GT.U32.AND P3, PT, R16, R25, PT ;  /* 0x000000191000720c */ /* 0x000fda0003f64070 */
[----:B------:R-:W-:Y:S01]  /*0670*/  @!P3 IMAD.IADD R25, R25, 0x1, -R16 ;  /* 0x000000011919b824 */ /* 0x000fe200078e0a10 */
[----:B------:R-:W-:-:S04]  /*0680*/  @!P3 IADD3 R19, R19, 0x1, RZ ;  /* 0x000000011313b810 */ /* 0x000fc80007ffe0ff */
[----:B------:R-:W-:-:S13]  /*0690*/  ISETP.GE.U32.AND P2, PT, R25, R16, PT ;  /* 0x000000101900720c */ /* 0x000fda0003f46070 */
[----:B------:R-:W-:-:S05]  /*06a0*/  @P2 IADD3 R19, R19, 0x1, RZ ;  /* 0x0000000113132810 */ /* 0x000fca0007ffe0ff */
[----:B------:R-:W-:-:S05]  /*06b0*/  @!P4 IMAD.MOV R19, RZ, RZ, -R19 ;  /* 0x000000ffff13c224 */ /* 0x000fca00078e0a13 */
[----:B------:R-:W-:-:S05]  /*06c0*/  SEL R7, R7, R19, !P1 ;  /* 0x0000001307077207 */ /* 0x000fca0004800000 */
[----:B------:R-:W-:-:S05]  /*06d0*/  IMAD R7, R7, c[0x0][0x190], RZ ;  /* 0x0000640007077a24 */ /* 0x000fca00078e02ff */
[----:B------:R-:W-:-:S04]  /*06e0*/  SHF.R.S32.HI R26, RZ, 0x1f, R7 ;  /* 0x0000001fff1a7819 */ /* 0x000fc80000011407 */
[----:B------:R-:W-:Y:S02]  /*06f0*/  LEA.HI R26, R26, R7, RZ, 0x3 ;  /* 0x000000071a1a7211 */ /* 0x000fe400078f18ff */
[----:B--2---:R-:W-:-:S04]  /*0700*/  SHF.R.U32.HI R23, RZ, R10, R23 ;  /* 0x0000000aff177219 */ /* 0x004fc80000011617 */
[----:B------:R-:W-:Y:S02]  /*0710*/  IADD3 R6, R23, 0x1, RZ ;  /* 0x0000000117067810 */ /* 0x000fe40007ffe0ff */
[----:B---3--:R-:W-:Y:S02]  /*0720*/  LOP3.LUT R5, R21, 0xf, RZ, 0xc0, !PT ;  /* 0x0000000f15057812 */ /* 0x008fe400078ec0ff */
[----:B------:R-:W-:Y:S02]  /*0730*/  LOP3.LUT R6, R6, 0xf, RZ, 0xc0, !PT ;  /* 0x0000000f06067812 */ /* 0x000fe400078ec0ff */
[--C-:B------:R-:W-:Y:S02]  /*0740*/  SHF.R.U32.HI R4, RZ, 0x4, R21.reuse ;  /* 0x00000004ff047819 */ /* 0x100fe40000011615 */
[----:B------:R-:W-:Y:S01]  /*0750*/  SHF.R.U32.HI R19, RZ, 0x8, R21 ;  /* 0x00000008ff137819 */ /* 0x000fe20000011615 */
[----:B------:R-:W-:Y:S01]  /*0760*/  IMAD.IADD R23, R5, 0x1, -R6 ;  /* 0x0000000105177824 */ /* 0x000fe200078e0a06 */
[----:B------:R-:W-:-:S02]  /*0770*/  LOP3.LUT R5, R4, 0xf, RZ, 0xc0, !PT ;  /* 0x0000000f04057812 */ /* 0x000fc400078ec0ff */
[----:B------:R-:W-:-:S03]  /*0780*/  LOP3.LUT R27, R19, 0xf, RZ, 0xc0, !PT ;  /* 0x0000000f131b7812 */ /* 0x000fc600078ec0ff */
[----:B------:R-:W-:Y:S01]  /*0790*/  IMAD.IADD R25, R5, 0x1, -R6 ;  /* 0x0000000105197824 */ /* 0x000fe200078e0a06 */
[----:B------:R-:W-:Y:S01]  /*07a0*/  I2F.F16 R23, R23 ;  /* 0x0000001700177306 */ /* 0x000fe20000200c00 */
[----:B------:R-:W-:Y:S02]  /*07b0*/  LEA.HI.SX32 R5, R26, R11, 0x1d ;  /* 0x0000000b1a057211 */ /* 0x000fe400078feaff */
[----:B------:R-:W-:-:S05]  /*07c0*/  SHF.R.S32.HI R26, RZ, 0x1f, R24 ;  /* 0x0000001fff1a7819 */ /* 0x000fca0000011418 */
[----:B------:R0:W1:Y:S01]  /*07d0*/  I2F.F16 R4, R25 ;  /* 0x0000001900047306 */ /* 0x0000620000200c00 */
[----:B------:R-:W-:Y:S02]  /*07e0*/  LEA.HI R26, R26, R24, RZ, 0x3 ;  /* 0x000000181a1a7211 */ /* 0x000fe400078f18ff */
[----:B0-----:R-:W-:-:S04]  /*07f0*/  SHF.R.U32.HI R25, RZ, 0xc, R21 ;  /* 0x0000000cff197819 */ /* 0x001fc80000011615 */
[----:B------:R-:W-:Y:S01]  /*0800*/  LOP3.LUT R29, R25, 0xf, RZ, 0xc0, !PT ;  /* 0x0000000f191d7812 */ /* 0x000fe200078ec0ff */
[----:B------:R-:W-:Y:S01]  /*0810*/  IMAD.IADD R27, R27, 0x1, -R6 ;  /* 0x000000011b1b7824 */ /* 0x000fe200078e0a06 */
[----:B-1----:R-:W-:Y:S01]  /*0820*/  PRMT R23, R23, 0x5410, R4 ;  /* 0x0000541017177816 */ /* 0x002fe20000000004 */
[----:B------:R-:W-:-:S04]  /*0830*/  IMAD.WIDE R4, R5, R18, c[0x0][0x180] ;  /* 0x0000600005047625 */ /* 0x000fc800078e0212 */
[----:B------:R-:W-:Y:S01]  /*0840*/  IMAD.IADD R24, R29, 0x1, -R6 ;  /* 0x000000011d187824 */ /* 0x000fe200078e0a06 */
[----:B------:R-:W-:Y:S01]  /*0850*/  I2F.F16 R25, R27 ;  /* 0x0000001b00197306 */ /* 0x000fe20000200c00 */
[----:B------:R-:W-:Y:S01]  /*0860*/  SHF.R.S32.HI R29, RZ, 0x3, R26 ;  /* 0x00000003ff1d7819 */ /* 0x000fe2000001141a */
[----:B------:R0:W2:Y:S04]  /*0870*/  LDG.E.CONSTANT R19, [R4.64] ;  /* 0x0000000404137981 */ /* 0x0000a8000c1e9900 */
[----:B------:R-:W-:Y:S02]  /*0880*/  IMAD R29, R29, c[0x0][0x190], R0 ;  /* 0x000064001d1d7a24 */ /* 0x000fe400078e0200 */
[----:B------:R-:W1:Y:S02]  /*0890*/  I2F.F16 R24, R24 ;  /* 0x0000001800187306 */ /* 0x000e640000200c00 */
[----:B0-----:R-:W-:Y:S01]  /*08a0*/  IMAD.WIDE R4, R29, R18, c[0x0][0x168] ;  /* 0x00005a001d047625 */ /* 0x001fe200078e0212 */
[----:B----4-:R-:W-:-:S02]  /*08b0*/  HFMA2.MMA R23, R22, R23, -RZ ;  /* 0x0000001716177235 */ /* 0x010fc400001000ff */
[----:B------:R-:W3:Y:S01]  /*08c0*/  LDG.E.CONSTANT R22, [R2.64] ;  /* 0x0000000402167981 */ /* 0x000ee2000c1e9900 */
[----:B------:R-:W-:-:S03]  /*08d0*/  SHF.R.U32.HI R18, RZ, 0x10, R21 ;  /* 0x00000010ff127819 */ /* 0x000fc60000011615 */
[----:B------:R0:W4:Y:S01]  /*08e0*/  LDG.E.CONSTANT R4, [R4.64] ;  /* 0x0000000404047981 */ /* 0x000122000c1e9900 */
[--C-:B------:R-:W-:Y:S02]  /*08f0*/  SHF.R.U32.HI R26, RZ, 0x18, R21.reuse ;  /* 0x00000018ff1a7819 */ /* 0x100fe40000011615 */
[----:B-1----:R-:W-:Y:S02]  /*0900*/  PRMT R24, R25, 0x5410, R24 ;  /* 0x0000541019187816 */ /* 0x002fe40000000018 */
[----:B------:R-:W-:Y:S02]  /*0910*/  SHF.R.U32.HI R25, RZ, 0x14, R21 ;  /* 0x00000014ff197819 */ /* 0x000fe40000011615 */
[----:B------:R-:W-:Y:S02]  /*0920*/  LOP3.LUT R27, R26, 0xf, RZ, 0xc0, !PT ;  /* 0x0000000f1a1b7812 */ /* 0x000fe400078ec0ff */
[----:B-----5:R-:W-:Y:S01]  /*0930*/  HFMA2.MMA R20, R20, R24, R23 ;  /* 0x0000001814147235 */ /* 0x020fe20000000017 */
[----:B------:R-:W-:-:S02]  /*0940*/  LOP3.LUT R23, R18, 0xf, RZ, 0xc0, !PT ;  /* 0x0000000f12177812 */ /* 0x000fc400078ec0ff */
[----:B------:R-:W-:Y:S01]  /*0950*/  LOP3.LUT R25, R25, 0xf, RZ, 0xc0, !PT ;  /* 0x0000000f19197812 */ /* 0x000fe200078ec0ff */
[--C-:B0-----:R-:W-:Y:S01]  /*0960*/  IMAD.IADD R5, R27, 0x1, -R6.reuse ;  /* 0x000000011b057824 */ /* 0x101fe200078e0a06 */
[----:B------:R-:W-:Y:S01]  /*0970*/  LEA.HI R26, R21, -R6, RZ, 0x4 ;  /* 0x80000006151a7211 */ /* 0x000fe200078f20ff */
[--C-:B------:R-:W-:Y:S01]  /*0980*/  IMAD.IADD R24, R23, 0x1, -R6.reuse ;  /* 0x0000000117187824 */ /* 0x100fe200078e0a06 */
[----:B------:R-:W5:Y:S01]  /*0990*/  LDG.E.CONSTANT R18, [R2.64+0x8] ;  /* 0x0000080402127981 */ /* 0x000f62000c1e9900 */
[----:B------:R-:W-:-:S03]  /*09a0*/  IMAD.IADD R25, R25, 0x1, -R6 ;  /* 0x0000000119197824 */ /* 0x000fc600078e0a06 */
[----:B------:R-:W5:Y:S01]  /*09b0*/  LDG.E.CONSTANT R6, [R2.64+0x4] ;  /* 0x0000040402067981 */ /* 0x000f62000c1e9900 */
[----:B------:R-:W-:Y:S08]  /*09c0*/  I2F.F16 R24, R24 ;  /* 0x0000001800187306 */ /* 0x000ff00000200c00 */
[----:B------:R-:W0:Y:S08]  /*09d0*/  I2F.F16 R25, R25 ;  /* 0x0000001900197306 */ /* 0x000e300000200c00 */
[----:B------:R-:W-:Y:S08]  /*09e0*/  I2F.F16 R21, R5 ;  /* 0x0000000500157306 */ /* 0x000ff00000200c00 */
[----:B------:R-:W1:Y:S01]  /*09f0*/  I2F.F16 R26, R26 ;  /* 0x0000001a001a7306 */ /* 0x000e620000200c00 */
[----:B0-----:R-:W-:-:S02]  /*0a00*/  PRMT R25, R24, 0x5410, R25 ;  /* 0x0000541018197816 */ /* 0x001fc40000000019 */
[----:B-1----:R-:W-:Y:S01]  /*0a10*/  PRMT R26, R21, 0x5410, R26 ;  /* 0x00005410151a7816 */ /* 0x002fe2000000001a */
[C---:B------:R-:W-:Y:S02]  /*0a20*/  IMAD.IADD R27, R0.reuse, 0x1, R17 ;  /* 0x00000001001b7824 */ /* 0x040fe400078e0211 */
[----:B------:R-:W-:Y:S01]  /*0a30*/  IMAD.IADD R7, R0, 0x1, R7 ;  /* 0x0000000100077824 */ /* 0x000fe200078e0207 */
[----:B--2---:R-:W-:-:S04]  /*0a40*/  SHF.R.U32.HI R19, RZ, R10, R19 ;  /* 0x0000000aff137219 */ /* 0x004fc80000011613 */
[----:B------:R-:W-:-:S04]  /*0a50*/  IADD3 R23, R19, 0x1, RZ ;  /* 0x0000000113177810 */ /* 0x000fc80007ffe0ff */
[----:B------:R-:W-:Y:S01]  /*0a60*/  LOP3.LUT R23, R23, 0xf, RZ, 0xc0, !PT ;  /* 0x0000000f17177812 */ /* 0x000fe200078ec0ff */
[----:B---3--:R-:W-:Y:S01]  /*0a70*/  HFMA2 R19, R22, R25, R20 ;  /* 0x0000001916137231 */ /* 0x008fe20000000014 */
[--C-:B----4-:R-:W-:Y:S02]  /*0a80*/  SHF.R.U32.HI R22, RZ, 0x4, R4.reuse ;  /* 0x00000004ff167819 */ /* 0x110fe40000011604 */
[----:B------:R-:W-:Y:S02]  /*0a90*/  LOP3.LUT R20, R4, 0xf, RZ, 0xc0, !PT ;  /* 0x0000000f04147812 */ /* 0x000fe400078ec0ff */
[----:B------:R-:W-:Y:S02]  /*0aa0*/  LOP3.LUT R22, R22, 0xf, RZ, 0xc0, !PT ;  /* 0x0000000f16167812 */ /* 0x000fe400078ec0ff */
[----:B------:R-:W-:Y:S01]  /*0ab0*/  SHF.R.U32.HI R21, RZ, 0x8, R4 ;  /* 0x00000008ff157819 */ /* 0x000fe20000011604 */
[--C-:B------:R-:W-:Y:S02]  /*0ac0*/  IMAD.IADD R20, R20, 0x1, -R23.reuse ;  /* 0x0000000114147824 */ /* 0x100fe400078e0a17 */
[----:B------:R-:W-:-:S02]  /*0ad0*/  IMAD.IADD R24, R22, 0x1, -R23 ;  /* 0x0000000116187824 */ /* 0x000fc400078e0a17 */
[----:B------:R0:W-:Y:S01]  /*0ae0*/  I2F.F16 R5, R20 ;  /* 0x0000001400057306 */ /* 0x0001e20000200c00 */
[----:B------:R-:W-:-:S07]  /*0af0*/  SHF.R.U32.HI R25, RZ, 0x10, R4 ;  /* 0x00000010ff197819 */ /* 0x000fce0000011604 */
[----:B------:R-:W1:Y:S01]  /*0b00*/  I2F.F16 R24, R24 ;  /* 0x0000001800187306 */ /* 0x000e620000200c00 */
[----:B-----5:R-:W-:Y:S01]  /*0b10*/  HFMA2.MMA R19, R6, R26, R19 ;  /* 0x0000001a06137235 */ /* 0x020fe20000000013 */
[----:B------:R-:W-:Y:S02]  /*0b20*/  LOP3.LUT R6, R21, 0xf, RZ, 0xc0, !PT ;  /* 0x0000000f15067812 */ /* 0x000fe400078ec0ff */
[----:B------:R-:W-:-:S04]  /*0b30*/  SHF.R.U32.HI R21, RZ, 0xc, R4 ;  /* 0x0000000cff157819 */ /* 0x000fc80000011604 */
[----:B------:R-:W-:Y:S01]  /*0b40*/  LOP3.LUT R22, R21, 0xf, RZ, 0xc0, !PT ;  /* 0x0000000f15167812 */ /* 0x000fe200078ec0ff */
[----:B------:R-:W-:Y:S01]  /*0b50*/  IMAD.IADD R6, R6, 0x1, -R23 ;  /* 0x0000000106067824 */ /* 0x000fe200078e0a17 */
[----:B0-----:R-:W-:-:S03]  /*0b60*/  LOP3.LUT R20, R25, 0xf, RZ, 0xc0, !PT ;  /* 0x0000000f19147812 */ /* 0x001fc600078ec0ff */
[----:B------:R-:W-:Y:S01]  /*0b70*/  IMAD.IADD R25, R22, 0x1, -R23 ;  /* 0x0000000116197824 */ /* 0x000fe200078e0a17 */
[--C-:B------:R-:W-:Y:S01]  /*0b80*/  SHF.R.U32.HI R22, RZ, 0x14, R4.reuse ;  /* 0x00000014ff167819 */ /* 0x100fe20000011604 */
[----:B------:R-:W-:Y:S01]  /*0b90*/  I2F.F16 R6, R6 ;  /* 0x0000000600067306 */ /* 0x000fe20000200c00 */
[----:B------:R-:W-:Y:S02]  /*0ba0*/  SHF.R.U32.HI R21, RZ, 0x18, R4 ;  /* 0x00000018ff157819 */ /* 0x000fe40000011604 */
[----:B------:R-:W-:Y:S02]  /*0bb0*/  LOP3.LUT R22, R22, 0xf, RZ, 0xc0, !PT ;  /* 0x0000000f16167812 */ /* 0x000fe400078ec0ff */
[----:B-1----:R-:W-:-:S03]  /*0bc0*/  PRMT R17, R5, 0x5410, R24 ;  /* 0x0000541005117816 */ /* 0x002fc60000000018 */
[----:B------:R-:W0:Y:S01]  /*0bd0*/  I2F.F16 R25, R25 ;  /* 0x0000001900197306 */ /* 0x000e220000200c00 */
[----:B------:R-:W-:Y:S01]  /*0be0*/  LOP3.LUT R26, R21, 0xf, RZ, 0xc0, !PT ;  /* 0x0000000f151a7812 */ /* 0x000fe200078ec0ff */
[----:B------:R-:W2:Y:S01]  /*0bf0*/  LDG.E.CONSTANT R24, [R2.64+0xc] ;  /* 0x00000c0402187981 */ /* 0x000ea2000c1e9900 */
[--C-:B------:R-:W-:Y:S02]  /*0c00*/  IMAD.IADD R21, R22, 0x1, -R23.reuse ;  /* 0x0000000116157824 */ /* 0x100fe400078e0a17 */
[--C-:B------:R-:W-:Y:S02]  /*0c10*/  IMAD.IADD R20, R20, 0x1, -R23.reuse ;  /* 0x0000000114147824 */ /* 0x100fe400078e0a17 */
[----:B------:R-:W-:Y:S01]  /*0c20*/  IMAD.IADD R22, R26, 0x1, -R23 ;  /* 0x000000011a167824 */ /* 0x000fe200078e0a17 */
[----:B------:R-:W-:Y:S01]  /*0c30*/  LEA.HI R23, R4, -R23, RZ, 0x4 ;  /* 0x8000001704177211 */ /* 0x000fe200078f20ff */
[----:B------:R-:W3:Y:S01]  /*0c40*/  LDG.E.CONSTANT R26, [R2.64+0x10] ;  /* 0x00001004021a7981 */ /* 0x000ee2000c1e9900 */
[----:B------:R-:W-:Y:S01]  /*0c50*/  IMAD.WIDE R4, R27, R12, c[0x0][0x178] ;  /* 0x00005e001b047625 */ /* 0x000fe200078e020c */
[----:B------:R-:W-:-:S02]  /*0c60*/  HMUL2 R18, R18, R17 ;  /* 0x0000001112127232 */ /* 0x000fc40000000000 */
[----:B------:R-:W4:Y:S01]  /*0c70*/  LDG.E.CONSTANT R17, [R2.64+0x14] ;  /* 0x0000140402117981 */ /* 0x000f22000c1e9900 */
[----:B0-----:R-:W-:-:S03]  /*0c80*/  PRMT R25, R6, 0x5410, R25 ;  /* 0x0000541006197816 */ /* 0x001fc60000000019 */
[----:B------:R-:W5:Y:S01]  /*0c90*/  LDG.E.U16.CONSTANT R4, [R4.64] ;  /* 0x0000000404047981 */ /* 0x000f62000c1e9500 */
[----:B------:R-:W-:-:S06]  /*0ca0*/  IMAD.WIDE R6, R7, R12, c[0x0][0x178] ;  /* 0x00005e0007067625 */ /* 0x000fcc00078e020c */
[----:B------:R-:W4:Y:S01]  /*0cb0*/  LDG.E.U16.CONSTANT R6, [R6.64] ;  /* 0x0000000406067981 */ /* 0x000f22000c1e9500 */
[----:B------:R-:W-:Y:S08]  /*0cc0*/  I2F.F16 R20, R20 ;  /* 0x0000001400147306 */ /* 0x000ff00000200c00 */
[----:B------:R-:W0:Y:S01]  /*0cd0*/  I2F.F16 R21, R21 ;  /* 0x0000001500157306 */ /* 0x000e220000200c00 */
[----:B------:R-:W-:-:S07]  /*0ce0*/  IADD3 R13, R13, -0x2, RZ ;  /* 0xfffffffe0d0d7810 */ /* 0x000fce0007ffe0ff */
[----:B------:R-:W-:Y:S08]  /*0cf0*/  I2F.F16 R22, R22 ;  /* 0x0000001600167306 */ /* 0x000ff00000200c00 */
[----:B------:R-:W1:Y:S01]  /*0d00*/  I2F.F16 R23, R23 ;  /* 0x0000001700177306 */ /* 0x000e620000200c00 */
[----:B0-----:R-:W-:Y:S02]  /*0d10*/  PRMT R21, R20, 0x5410, R21 ;  /* 0x0000541014157816 */ /* 0x001fe40000000015 */
[----:B------:R-:W-:-:S02]  /*0d20*/  ISETP.NE.AND P1, PT, R13, -0x1, PT ;  /* 0xffffffff0d00780c */ /* 0x000fc40003f25270 */
[----:B------:R-:W-:Y:S02]  /*0d30*/  IADD3 R8, R8, 0x10, RZ ;  /* 0x0000001008087810 */ /* 0x000fe40007ffe0ff */
[----:B-1----:R-:W-:Y:S01]  /*0d40*/  PRMT R23, R22, 0x5410, R23 ;  /* 0x0000541016177816 */ /* 0x002fe20000000017 */
[----:B--2---:R-:W-:-:S06]  /*0d50*/  HFMA2 R18, R24, R25, R18 ;  /* 0x0000001918127231 */ /* 0x004fcc0000000012 */
[----:B---3--:R-:W-:Y:S01]  /*0d60*/  HFMA2.MMA R18, R26, R21, R18 ;  /* 0x000000151a127235 */ /* 0x008fe20000000012 */
[----:B-----5:R-:W-:Y:S01]  /*0d70*/  HFMA2 R5, R4.H0_H0, R19, R14 ;  /* 0x0000001304057231 */ /* 0x020fe2000000080e */
[----:B------:R-:W-:-:S08]  /*0d80*/  IADD3 R19, P2, R2, 0x20, RZ ;  /* 0x0000002002137810 */ /* 0x000fd00007f5e0ff */
[----:B----4-:R-:W-:Y:S01]  /*0d90*/  HFMA2 R18, R17, R23, R18 ;  /* 0x0000001711127231 */ /* 0x010fe20000000012 */
[----:B------:R-:W-:-:S03]  /*0da0*/  IMAD.X R20, RZ, RZ, R3, P2 ;  /* 0x000000ffff147224 */ /* 0x000fc600010e0603 */
[----:B------:R-:W-:Y:S01]  /*0db0*/  HFMA2 R14, R6.H0_H0, R18, R5 ;  /* 0x00000012060e7231 */ /* 0x000fe20000000805 */
[----:B------:R-:W-:Y:S05]  /*0dc0*/  @P1 BRA `(.L_x_2) ;  /* 0xfffff61000001947 */ /* 0x000fea000383ffff */
[----:B------:R-:W-:Y:S05]  /*0dd0*/  BSYNC B0 ;  /* 0x0000000000007941 */ /* 0x000fea0003800000 */
.L_x_1:
[----:B------:R-:W-:Y:S05]  /*0de0*/  @!P0 BRA `(.L_x_0) ;  /* 0x0000059000008947 */ /* 0x000fea0003800000 */
[----:B------:R-:W-:Y:S01]  /*0df0*/  IABS R6, c[0x0][0x194] ;  /* 0x0000650000067a13 */ /* 0x000fe20000000000 */
[----:B------:R-:W-:Y:S01]  /*0e00*/  IMAD.MOV.U32 R2, RZ, RZ, RZ ;  /* 0x000000ffff027224 */ /* 0x000fe200078e00ff */
[----:B------:R-:W-:Y:S01]  /*0e10*/  IABS R12, R8 ;  /* 0x00000008000c7213 */ /* 0x000fe20000000000 */
[----:B------:R-:W-:Y:S01]  /*0e20*/  IMAD.MOV.U32 R18, RZ, RZ, 0x4 ;  /* 0x00000004ff127424 */ /* 0x000fe200078e00ff */
[----:B------:R-:W0:Y:S01]  /*0e30*/  I2F.RP R4, R6 ;  /* 0x0000000600047306 */ /* 0x000e220000209400 */
[----:B------:R-:W-:-:S07]  /*0e40*/  ULDC.64 UR4, c[0x0][0x118] ;  /* 0x0000460000047ab9 */ /* 0x000fce0000000a00 */
[----:B0-----:R-:W0:Y:S02]  /*0e50*/  MUFU.RCP R4, R4 ;  /* 0x0000000400047308 */ /* 0x001e240000001000 */
[----:B0-----:R-:W-:-:S06]  /*0e60*/  IADD3 R5, R4, 0xffffffe, RZ ;  /* 0x0ffffffe04057810 */ /* 0x001fcc0007ffe0ff */
[----:B------:R-:W0:Y:S02]  /*0e70*/  F2I.FTZ.U32.TRUNC.NTZ R3, R5 ;  /* 0x0000000500037305 */ /* 0x000e24000021f000 */
[----:B0-----:R-:W-:-:S04]  /*0e80*/  IMAD.MOV R7, RZ, RZ, -R3 ;  /* 0x000000ffff077224 */ /* 0x001fc800078e0a03 */
[----:B------:R-:W-:-:S04]  /*0e90*/  IMAD R7, R7, R6, RZ ;  /* 0x0000000607077224 */ /* 0x000fc800078e02ff */
[----:B------:R-:W-:-:S04]  /*0ea0*/  IMAD.HI.U32 R2, R3, R7, R2 ;  /* 0x0000000703027227 */ /* 0x000fc800078e0002 */
[----:B------:R-:W-:-:S04]  /*0eb0*/  IMAD.MOV.U32 R3, RZ, RZ, R12 ;  /* 0x000000ffff037224 */ /* 0x000fc800078e000c */
[----:B------:R-:W-:-:S04]  /*0ec0*/  IMAD.HI.U32 R2, R2, R3, RZ ;  /* 0x0000000302027227 */ /* 0x000fc800078e00ff */
[----:B------:R-:W-:-:S04]  /*0ed0*/  IMAD.MOV R4, RZ, RZ, -R2 ;  /* 0x000000ffff047224 */ /* 0x000fc800078e0a02 */
[----:B------:R-:W-:-:S05]  /*0ee0*/  IMAD R3, R6, R4, R3 ;  /* 0x0000000406037224 */ /* 0x000fca00078e0203 */
[----:B------:R-:W-:-:S13]  /*0ef0*/  ISETP.GT.U32.AND P1, PT, R6, R3, PT ;  /* 0x000000030600720c */ /* 0x000fda0003f24070 */
[----:B------:R-:W-:Y:S01]  /*0f00*/  @!P1 IMAD.IADD R3, R3, 0x1, -R6 ;  /* 0x0000000103039824 */ /* 0x000fe200078e0a06 */
[----:B------:R-:W-:Y:S02]  /*0f10*/  @!P1 IADD3 R2, R2, 0x1, RZ ;  /* 0x0000000102029810 */ /* 0x000fe40007ffe0ff */
[----:B------:R-:W-:Y:S02]  /*0f20*/  ISETP.NE.AND P1, PT, RZ, c[0x0][0x194], PT ;  /* 0x00006500ff007a0c */ /* 0x000fe40003f25270 */
[----:B------:R-:W-:Y:S02]  /*0f30*/  ISETP.GE.U32.AND P0, PT, R3, R6, PT ;  /* 0x000000060300720c */ /* 0x000fe40003f06070 */
[----:B------:R-:W-:-:S04]  /*0f40*/  LOP3.LUT R3, R8, c[0x0][0x194], RZ, 0x3c, !PT ;  /* 0x0000650008037a12 */ /* 0x000fc800078e3cff */
[----:B------:R-:W-:Y:S02]  /*0f50*/  ISETP.GE.AND P2, PT, R3, RZ, PT ;  /* 0x000000ff0300720c */ /* 0x000fe40003f46270 */
[----:B------:R-:W-:-:S04]  /*0f60*/  SHF.R.S32.HI R3, RZ, 0x1f, R8 ;  /* 0x0000001fff037819 */ /* 0x000fc80000011408 */
[----:B------:R-:W-:Y:S02]  /*0f70*/  LEA.HI R3, R3, R8, RZ, 0x3 ;  /* 0x0000000803037211 */ /* 0x000fe400078f18ff */
[----:B------:R-:W-:Y:S02]  /*0f80*/  @P0 IADD3 R2, R2, 0x1, RZ ;  /* 0x0000000102020810 */ /* 0x000fe40007ffe0ff */
[----:B------:R-:W-:-:S03]  /*0f90*/  SHF.R.S32.HI R3, RZ, 0x3, R3 ;  /* 0x00000003ff037819 */ /* 0x000fc60000011403 */
[----:B------:R-:W-:Y:S01]  /*0fa0*/  @!P2 IMAD.MOV R2, RZ, RZ, -R2 ;  /* 0x000000ffff02a224 */ /* 0x000fe200078e0a02 */
[----:B------:R-:W-:Y:S01]  /*0fb0*/  @!P1 LOP3.LUT R2, RZ, c[0x0][0x194], RZ, 0x33, !PT ;  /* 0x00006500ff029a12 */ /* 0x000fe200078e33ff */
[----:B------:R-:W-:-:S04]  /*0fc0*/  IMAD R3, R3, c[0x0][0x190], R0 ;  /* 0x0000640003037a24 */ /* 0x000fc800078e0200 */
[----:B------:R-:W-:-:S05]  /*0fd0*/  IMAD R5, R2, c[0x0][0x190], RZ ;  /* 0x0000640002057a24 */ /* 0x000fca00078e02ff */
[----:B------:R-:W-:-:S04]  /*0fe0*/  SHF.R.S32.HI R2, RZ, 0x1f, R5 ;  /* 0x0000001fff027819 */ /* 0x000fc80000011405 */
[----:B------:R-:W-:-:S04]  /*0ff0*/  LEA.HI R2, R2, R5, RZ, 0x3 ;  /* 0x0000000502027211 */ /* 0x000fc800078f18ff */
[----:B------:R-:W-:-:S05]  /*1000*/  LEA.HI.SX32 R2, R2, R11, 0x1d ;  /* 0x0000000b02027211 */ /* 0x000fca00078feaff */
[----:B------:R-:W-:-:S04]  /*1010*/  IMAD.WIDE R6, R2, R18, c[0x0][0x180] ;  /* 0x0000600002067625 */ /* 0x000fc800078e0212 */
[----:B------:R-:W-:Y:S01]  /*1020*/  IMAD.WIDE R18, R3, R18, c[0x0][0x168] ;  /* 0x00005a0003127625 */ /* 0x000fe200078e0212 */
[----:B------:R0:W2:Y:S04]  /*1030*/  LDG.E.CONSTANT R11, [R6.64] ;  /* 0x00000004060b7981 */ /* 0x0000a8000c1e9900 */
[----:B------:R-:W3:Y:S01]  /*1040*/  LDG.E.CONSTANT R2, [R18.64] ;  /* 0x0000000412027981 */ /* 0x000ee2000c1e9900 */
[----:B------:R-:W-:Y:S02]  /*1050*/  IMAD.MOV.U32 R13, RZ, RZ, 0x2 ;  /* 0x00000002ff0d7424 */ /* 0x000fe400078e00ff */
[----:B------:R-:W-:-:S04]  /*1060*/  IMAD R16, R9, c[0x0][0x18c], R8 ;  /* 0x0000630009107a24 */ /* 0x000fc800078e0208 */
[----:B------:R-:W-:-:S05]  /*1070*/  IMAD.WIDE R16, R16, R13, c[0x0][0x160] ;  /* 0x0000580010107625 */ /* 0x000fca00078e020d */
[----:B------:R1:W4:Y:S04]  /*1080*/  LDG.E.CONSTANT R4, [R16.64] ;  /* 0x0000000410047981 */ /* 0x000328000c1e9900 */
[----:B------:R1:W5:Y:S01]  /*1090*/  LDG.E.CONSTANT R3, [R16.64+0x4] ;  /* 0x0000040410037981 */ /* 0x000362000c1e9900 */
[----:B------:R-:W-:-:S03]  /*10a0*/  IMAD.IADD R12, R0, 0x1, R5 ;  /* 0x00000001000c7824 */ /* 0x000fc600078e0205 */
[----:B------:R1:W4:Y:S01]  /*10b0*/  LDG.E.CONSTANT R5, [R16.64+0x8] ;  /* 0x0000080410057981 */ /* 0x000322000c1e9900 */
[----:B------:R-:W-:-:S03]  /*10c0*/  IMAD.WIDE R12, R12, R13, c[0x0][0x178] ;  /* 0x00005e000c0c7625 */ /* 0x000fc600078e020d */
[----:B0-----:R1:W4:Y:S04]  /*10d0*/  LDG.E.CONSTANT R6, [R16.64+0xc] ;  /* 0x00000c0410067981 */ /* 0x001328000c1e9900 */
[----:B------:R0:W4:Y:S01]  /*10e0*/  LDG.E.U16.CONSTANT R7, [R12.64] ;  /* 0x000000040c077981 */ /* 0x000122000c1e9500 */
[----:B--2---:R-:W-:-:S04]  /*10f0*/  SHF.R.U32.HI R11, RZ, R10, R11 ;  /* 0x0000000aff0b7219 */ /* 0x004fc8000001160b */
[----:B------:R-:W-:Y:S02]  /*1100*/  IADD3 R11, R11, 0x1, RZ ;  /* 0x000000010b0b7810 */ /* 0x000fe40007ffe0ff */
[--C-:B---3--:R-:W-:Y:S02]  /*1110*/  SHF.R.U32.HI R10, RZ, 0x4, R2.reuse ;  /* 0x00000004ff0a7819 */ /* 0x108fe40000011602 */
[----:B------:R-:W-:Y:S02]  /*1120*/  LOP3.LUT R8, R2, 0xf, RZ, 0xc0, !PT ;  /* 0x0000000f02087812 */ /* 0x000fe400078ec0ff */
[----:B------:R-:W-:Y:S02]  /*1130*/  LOP3.LUT R11, R11, 0xf, RZ, 0xc0, !PT ;  /* 0x0000000f0b0b7812 */ /* 0x000fe400078ec0ff */
[--C-:B------:R-:W-:Y:S02]  /*1140*/  SHF.R.U32.HI R18, RZ, 0x8, R2.reuse ;  /* 0x00000008ff127819 */ /* 0x100fe40000011602 */
[----:B------:R-:W-:Y:S01]  /*1150*/  LOP3.LUT R10, R10, 0xf, RZ, 0xc0, !PT ;  /* 0x0000000f0a0a7812 */ /* 0x000fe200078ec0ff */
[----:B------:R-:W-:Y:S01]  /*1160*/  IMAD.IADD R8, R8, 0x1, -R11 ;  /* 0x0000000108087824 */ /* 0x000fe200078e0a0b */
[----:B0-----:R-:W-:-:S02]  /*1170*/  SHF.R.U32.HI R12, RZ, 0xc, R2 ;  /* 0x0000000cff0c7819 */ /* 0x001fc40000011602 */
[----:B------:R-:W-:Y:S01]  /*1180*/  LOP3.LUT R18, R18, 0xf, RZ, 0xc0, !PT ;  /* 0x0000000f12127812 */ /* 0x000fe200078ec0ff */
[--C-:B------:R-:W-:Y:S01]  /*1190*/  IMAD.IADD R15, R10, 0x1, -R11.reuse ;  /* 0x000000010a0f7824 */ /* 0x100fe200078e0a0b */
[----:B------:R-:W-:Y:S01]  /*11a0*/  LOP3.LUT R12, R12, 0xf, RZ, 0xc0, !PT ;  /* 0x0000000f0c0c7812 */ /* 0x000fe200078ec0ff */
[----:B------:R-:W-:Y:S01]  /*11b0*/  I2F.F16 R8, R8 ;  /* 0x0000000800087306 */ /* 0x000fe20000200c00 */
[--C-:B-1----:R-:W-:Y:S01]  /*11c0*/  SHF.R.U32.HI R16, RZ, 0x10, R2.reuse ;  /* 0x00000010ff107819 */ /* 0x102fe20000011602 */
[--C-:B------:R-:W-:Y:S01]  /*11d0*/  IMAD.IADD R10, R18, 0x1, -R11.reuse ;  /* 0x00000001120a7824 */ /* 0x100fe200078e0a0b */
[----:B------:R-:W-:Y:S01]  /*11e0*/  SHF.R.U32.HI R18, RZ, 0x14, R2 ;  /* 0x00000014ff127819 */ /* 0x000fe20000011602 */
[--C-:B------:R-:W-:Y:S01]  /*11f0*/  IMAD.IADD R12, R12, 0x1, -R11.reuse ;  /* 0x000000010c0c7824 */ /* 0x100fe200078e0a0b */
[----:B------:R-:W-:Y:S02]  /*1200*/  LOP3.LUT R16, R16, 0xf, RZ, 0xc0, !PT ;  /* 0x0000000f10107812 */ /* 0x000fe400078ec0ff */
[----:B------:R-:W-:Y:S01]  /*1210*/  LOP3.LUT R18, R18, 0xf, RZ, 0xc0, !PT ;  /* 0x0000000f12127812 */ /* 0x000fe200078ec0ff */
[----:B------:R0:W1:Y:S02]  /*1220*/  I2F.F16 R13, R15 ;  /* 0x0000000f000d7306 */ /* 0x0000640000200c00 */
[----:B------:R-:W-:-:S02]  /*1230*/  IMAD.IADD R16, R16, 0x1, -R11 ;  /* 0x0000000110107824 */ /* 0x000fc400078e0a0b */
[----:B------:R-:W-:-:S04]  /*1240*/  IMAD.IADD R18, R18, 0x1, -R11 ;  /* 0x0000000112127824 */ /* 0x000fc800078e0a0b */
[----:B------:R-:W-:Y:S01]  /*1250*/  I2F.F16 R10, R10 ;  /* 0x0000000a000a7306 */ /* 0x000fe20000200c00 */
[----:B0-----:R-:W-:Y:S02]  /*1260*/  SHF.R.U32.HI R15, RZ, 0x18, R2 ;  /* 0x00000018ff0f7819 */ /* 0x001fe40000011602 */
[----:B------:R-:W-:Y:S02]  /*1270*/  LEA.HI R2, R2, -R11, RZ, 0x4 ;  /* 0x8000000b02027211 */ /* 0x000fe400078f20ff */
[----:B------:R-:W-:-:S03]  /*1280*/  LOP3.LUT R20, R15, 0xf, RZ, 0xc0, !PT ;  /* 0x0000000f0f147812 */ /* 0x000fc600078ec0ff */
[----:B------:R-:W0:Y:S01]  /*1290*/  I2F.F16 R17, R12 ;  /* 0x0000000c00117306 */ /* 0x000e220000200c00 */
[----:B-1----:R-:W-:Y:S01]  /*12a0*/  PRMT R13, R8, 0x5410, R13 ;  /* 0x00005410080d7816 */ /* 0x002fe2000000000d */
[----:B------:R-:W-:-:S04]  /*12b0*/  IMAD.IADD R20, R20, 0x1, -R11 ;  /* 0x0000000114147824 */ /* 0x000fc800078e0a0b */
[----:B----4-:R-:W-:Y:S02]  /*12c0*/  HMUL2 R4, R4, R13 ;  /* 0x0000000d04047232 */ /* 0x010fe40000000000 */
[----:B------:R-:W-:Y:S08]  /*12d0*/  I2F.F16 R16, R16 ;  /* 0x0000001000107306 */ /* 0x000ff00000200c00 */
[----:B------:R-:W1:Y:S01]  /*12e0*/  I2F.F16 R15, R18 ;  /* 0x00000012000f7306 */ /* 0x000e620000200c00 */
[----:B0-----:R-:W-:-:S06]  /*12f0*/  PRMT R17, R10, 0x5410, R17 ;  /* 0x000054100a117816 */ /* 0x001fcc0000000011 */
[----:B-----5:R-:W-:Y:S01]  /*1300*/  HFMA2.MMA R4, R3, R17, R4 ;  /* 0x0000001103047235 */ /* 0x020fe20000000004 */
[----:B------:R-:W-:Y:S08]  /*1310*/  I2F.F16 R20, R20 ;  /* 0x0000001400147306 */ /* 0x000ff00000200c00 */
[----:B------:R-:W0:Y:S01]  /*1320*/  I2F.F16 R11, R2 ;  /* 0x00000002000b7306 */ /* 0x000e220000200c00 */
[----:B-1----:R-:W-:-:S05]  /*1330*/  PRMT R3, R16, 0x5410, R15 ;  /* 0x0000541010037816 */ /* 0x002fca000000000f */
[----:B------:R-:W-:Y:S01]  /*1340*/  HFMA2 R3, R5, R3, R4 ;  /* 0x0000000305037231 */ /* 0x000fe20000000004 */
[----:B0-----:R-:W-:-:S06]  /*1350*/  PRMT R20, R20, 0x5410, R11 ;  /* 0x0000541014147816 */ /* 0x001fcc000000000b */
[----:B------:R-:W-:-:S10]  /*1360*/  HFMA2.MMA R3, R6, R20, R3 ;  /* 0x0000001406037235 */ /* 0x000fd40000000003 */
[----:B------:R-:W-:Y:S02]  /*1370*/  HFMA2 R14, R7.H0_H0, R3, R14 ;  /* 0x00000003070e7231 */ /* 0x000fe4000000080e */
.L_x_0:
[----:B0-----:R-:W-:Y:S01]  /*1380*/  IMAD.MOV.U32 R5, RZ, RZ, 0x2 ;  /* 0x00000002ff057424 */ /* 0x001fe200078e00ff */
[----:B------:R-:W-:Y:S01]  /*1390*/  ULDC.64 UR4, c[0x0][0x118] ;  /* 0x0000460000047ab9 */ /* 0x000fe20000000a00 */
[----:B------:R-:W-:Y:S01]  /*13a0*/  IMAD R4, R9, c[0x0][0x190], R0 ;  /* 0x0000640009047a24 */ /* 0x000fe200078e0200 */
[----:B------:R-:W-:-:S03]  /*13b0*/  HADD2 R14, R14.H0_H0, R14.H1_H1 ;  /* 0x3000000e0e0e7230 */ /* 0x000fc60000000800 */
[----:B------:R-:W-:-:S04]  /*13c0*/  IMAD.WIDE R4, R5, R4, c[0x0][0x170] ;  /* 0x00005c0005047625 */ /* 0x000fc800078e0204 */
[----:B------:R-:W-:Y:S01]  /*13d0*/  IMAD.MOV.U32 R3, RZ, RZ, R5 ;  /* 0x000000ffff037224 */ /* 0x000fe200078e0005 */
[C---:B------:R-:W-:Y:S02]  /*13e0*/  LOP3.LUT R2, R4.reuse, 0xfffffffd, RZ, 0xc0, !PT ;  /* 0xfffffffd04027812 */ /* 0x040fe400078ec0ff */
[----:B------:R-:W-:-:S03]  /*13f0*/  LOP3.LUT R0, R4, 0x2, RZ, 0xc0, !PT ;  /* 0x0000000204007812 */ /* 0x000fc600078ec0ff */
[----:B------:R0:W1:Y:S01]  /*1400*/  LD.E R7, [R2.64] ;  /* 0x0000000402077980 */ /* 0x000062000c101900 */
[----:B------:R-:W-:Y:S01]  /*1410*/  ISETP.EQ.U32.AND P0, PT, R0, RZ, PT ;  /* 0x000000ff0000720c */ /* 0x000fe20003f02070 */
[----:B------:R-:W-:-:S05]  /*1420*/  IMAD.MOV.U32 R0, RZ, RZ, 0x3254 ;  /* 0x00003254ff007424 */ /* 0x000fca00078e00ff */
[----:B------:R-:W-:Y:S02]  /*1430*/  SEL R0, R0, 0x7610, P0 ;  /* 0x0000761000007807 */ /* 0x000fe40000000000 */
.L_x_3:
[----:B-1----:R-:W-:-:S05]  /*1440*/  HADD2 R6, R7, R14.H0_H0 ;  /* 0x2000000e07067230 */ /* 0x002fca0000000000 */
[----:B------:R-:W-:-:S05]  /*1450*/  PRMT R9, R7, R0, R6 ;  /* 0x0000000007097216 */ /* 0x000fca0000000006 */
[----:B------:R-:W1:Y:S02]  /*1460*/  ATOM.E.CAS.STRONG.GPU PT, R6, [R2], R7, R9 ;  /* 0x000000070206738b */ /* 0x000e6400001ee109 */
[----:B-1----:R-:W-:Y:S01]  /*1470*/  ISETP.NE.U32.AND P0, PT, R6, R7, PT ;  /* 0x000000070600720c */ /* 0x002fe20003f05070 */
[----:B------:R-:W-:-:S12]  /*1480*/  IMAD.MOV.U32 R7, RZ, RZ, R6 ;  /* 0x000000ffff077224 */ /* 0x000fd800078e0006 */
[----:B------:R-:W-:Y:S05]  /*1490*/  @P0 BRA `(.L_x_3) ;  /* 0xffffffa000000947 */ /* 0x000fea000383ffff */
[----:B------:R-:W-:Y:S05]  /*14a0*/  EXIT ;  /* 0x000000000000794d */ /* 0x000fea0003800000 */
.L_x_4:
[----:B------:R-:W-:-:S00]  /*14b0*/  BRA `(.L_x_4) ;  /* 0xfffffff000007947 */ /* 0x000fc0000383ffff */
[----:B------:R-:W-:-:S00]  /*14c0*/  NOP ;  /* 0x0000000000007918 */ /* 0x000fc00000000000 */
        /* <DEDUP_REMOVED lines=11> */
.L_x_55:


//--------------------- .text._Z16q4_matmul_kernelILb1ELb0ELb1EEvPK6__halfPKjPS0_S2_S4_iiiiiS4_b --------------------------
	.section	.text._Z16q4_matmul_kernelILb1ELb0ELb1EEvPK6__halfPKjPS0_S2_S4_iiiiiS4_b,"ax",@progbits
	.sectioninfo	@"SHI_REGISTERS=32"
	.align	128
        .global         _Z16q4_matmul_kernelILb1ELb0ELb1EEvPK6__halfPKjPS0_S2_S4_iiiiiS4_b
        .type           _Z16q4_matmul_kernelILb1ELb0ELb1EEvPK6__halfPKjPS0_S2_S4_iiiiiS4_b,@function
        .size           _Z16q4_matmul_kernelILb1ELb0ELb1EEvPK6__halfPKjPS0_S2_S4_iiiiiS4_b,(.L_x_56 - _Z16q4_matmul_kernelILb1ELb0ELb1EEvPK6__halfPKjPS0_S2_S4_iiiiiS4_b)
        .other          _Z16q4_matmul_kernelILb1ELb0ELb1EEvPK6__halfPKjPS0_S2_S4_iiiiiS4_b,@"STO_CUDA_ENTRY STV_DEFAULT"
_Z16q4_matmul_kernelILb1ELb0ELb1EEvPK6__halfPKjPS0_S2_S4_iiiiiS4_b:
.text._Z16q4_matmul_kernelILb1ELb0ELb1EEvPK6__halfPKjPS0_S2_S4_iiiiiS4_b:
[----:B------:R-:W-:Y:S02]  /*0000*/  IMAD.MOV.U32 R1, RZ, RZ, c[0x0][0x28] ;  /* 0x00000a00ff017624 */ /* 0x000fe400078e00ff */
[----:B------:R-:W0:Y:S01]  /*0010*/  S2R R2, SR_TID.X ;  /* 0x0000000000027919 */ /* 0x000e220000002100 */
[----:B------:R-:W1:Y:S01]  /*0020*/  S2UR UR5, SR_CTAID.Y ;  /* 0x00000000000579c3 */ /* 0x000e620000002600 */
[----:B------:R-:W-:Y:S01]  /*0030*/  ULDC.S8 UR4, c[0x0][0x1a8] ;  /* 0x00006a0000047ab9 */ /* 0x000fe20000000200 */
[----:B------:R-:W-:Y:S01]  /*0040*/  IMAD.MOV.U32 R13, RZ, RZ, 0x2 ;  /* 0x00000002ff0d7424 */ /* 0x000fe200078e00ff */
[----:B------:R-:W0:Y:S01]  /*0050*/  S2R R25, SR_CTAID.Z ;  /* 0x0000000000197919 */ /* 0x000e220000002700 */
[----:B------:R-:W-:-:S03]  /*0060*/  PRMT R11, RZ, 0x5410, RZ ;  /* 0x00005410ff0b7816 */ /* 0x000fc600000000ff */
[----:B------:R-:W2:Y:S04]  /*0070*/  S2R R0, SR_CTAID.X ;  /* 0x0000000000007919 */ /* 0x000ea80000002500 */
[----:B------:R-:W1:Y:S01]  /*0080*/  S2R R7, SR_TID.Y ;  /* 0x0000000000077919 */ /* 0x000e620000002200 */
[C-C-:B0-----:R-:W-:Y:S01]  /*0090*/  LOP3.LUT P0, RZ, R25.reuse, 0x1, R2.reuse, 0xf8, !PT ;  /* 0x0000000119ff7812 */ /* 0x141fe2000780f802 */
[----:B------:R-:W-:Y:S02]  /*00a0*/  IMAD R25, R25, c[0x0][0x198], RZ ;  /* 0x0000660019197a24 */ /* 0x000fe400078e02ff */
[----:B--2---:R-:W-:Y:S01]  /*00b0*/  IMAD R0, R0, 0x20, R2 ;  /* 0x0000002000007824 */ /* 0x004fe200078e0202 */
[----:B------:R-:W-:Y:S02]  /*00c0*/  ISETP.NE.OR P0, PT, RZ, UR4, P0 ;  /* 0x00000004ff007c0c */ /* 0x000fe40008705670 */
[----:B------:R-:W-:-:S02]  /*00d0*/  IADD3 R2, R25, c[0x0][0x198], RZ ;  /* 0x0000660019027a10 */ /* 0x000fc40007ffe0ff */
[----:B-1----:R-:W-:Y:S01]  /*00e0*/  IADD3 R7, R7, UR5, RZ ;  /* 0x0000000507077c10 */ /* 0x002fe2000fffe0ff */
[----:B------:R-:W-:Y:S01]  /*00f0*/  ULDC.64 UR4, c[0x0][0x118] ;  /* 0x0000460000047ab9 */ /* 0x000fe20000000a00 */
[----:B------:R-:W-:-:S03]  /*0100*/  IMNMX.U32 R4, R2, c[0x0][0x18c], PT ;  /* 0x0000630002047a17 */ /* 0x000fc60003800000 */
[C-C-:B------:R-:W-:Y:S02]  /*0110*/  IMAD R12, R7.reuse, c[0x0][0x190], R0.reuse ;  /* 0x00006400070c7a24 */ /* 0x140fe400078e0200 */
[----:B------:R-:W-:Y:S02]  /*0120*/  IMAD.IADD R5, R4, 0x1, -R25 ;  /* 0x0000000104057824 */ /* 0x000fe400078e0a19 */
[----:B------:R-:W-:Y:S02]  /*0130*/  @!P0 IMAD.MOV.U32 R3, RZ, RZ, 0x2 ;  /* 0x00000002ff038424 */ /* 0x000fe400078e00ff */
[----:B------:R-:W-:Y:S01]  /*0140*/  @!P0 IMAD R2, R7, c[0x0][0x190], R0 ;  /* 0x0000640007028a24 */ /* 0x000fe200078e0200 */
[----:B------:R-:W-:Y:S01]  /*0150*/  ISETP.GE.AND P1, PT, R5, 0x8, PT ;  /* 0x000000080500780c */ /* 0x000fe20003f26270 */
[----:B------:R-:W-:-:S04]  /*0160*/  IMAD.WIDE R12, R12, R13, c[0x0][0x170] ;  /* 0x00005c000c0c7625 */ /* 0x000fc800078e020d */
[----:B------:R-:W-:-:S05]  /*0170*/  @!P0 IMAD.WIDE R2, R2, R3, c[0x0][0x170] ;  /* 0x00005c0002028625 */ /* 0x000fca00078e0203 */
[----:B------:R0:W-:Y:S01]  /*0180*/  @!P0 STG.E [R2.64], RZ ;  /* 0x000000ff02008986 */ /* 0x0001e2000c101904 */
[----:B------:R-:W-:Y:S03]  /*0190*/  @!P0 WARPSYNC 0xffffffff ;  /* 0xffffffff00008948 */ /* 0x000fe60003800000 */
[----:B------:R-:W-:Y:S06]  /*01a0*/  @!P0 BAR.SYNC.DEFER_BLOCKING 0x0 ;  /* 0x0000000000008b1d */ /* 0x000fec0000010000 */
[----:B------:R-:W-:Y:S05]  /*01b0*/  @!P1 BRA `(.L_x_5) ;  /* 0x000009f000009947 */ /* 0x000fea0003800000 */
[----:B0-----:R-:W-:Y:S01]  /*01c0*/  IABS R4, c[0x0][0x194] ;  /* 0x0000650000047a13 */ /* 0x001fe20000000000 */
[----:B------:R-:W-:Y:S01]  /*01d0*/  IMAD.MOV.U32 R8, RZ, RZ, 0x4 ;  /* 0x00000004ff087424 */ /* 0x000fe200078e00ff */
[----:B------:R-:W-:Y:S01]  /*01e0*/  SHF.R.S32.HI R2, RZ, 0x1f, R5 ;  /* 0x0000001fff027819 */ /* 0x000fe20000011405 */
[----:B------:R-:W-:Y:S01]  /*01f0*/  IMAD R7, R7, c[0x0][0x18c], RZ ;  /* 0x0000630007077a24 */ /* 0x000fe200078e02ff */
[----:B------:R-:W0:Y:S01]  /*0200*/  I2F.RP R6, R4 ;  /* 0x0000000400067306 */ /* 0x000e220000209400 */
[----:B------:R-:W-:Y:S01]  /*0210*/  IMAD.WIDE R8, R25, R8, c[0x0][0x1a0] ;  /* 0x0000680019087625 */ /* 0x000fe200078e0208 */
[----:B------:R-:W-:Y:S01]  /*0220*/  LEA.HI R5, R2, R5, RZ, 0x3 ;  /* 0x0000000502057211 */ /* 0x000fe200078f18ff */
[----:B------:R-:W-:Y:S01]  /*0230*/  BSSY B0, `(.L_x_5) ;  /* 0x0000097000007945 */ /* 0x000fe20003800000 */
[----:B------:R-:W-:Y:S01]  /*0240*/  SHF.R.S32.HI R10, RZ, 0x1f, R7 ;  /* 0x0000001fff0a7819 */ /* 0x000fe20000011407 */
[----:B------:R-:W-:Y:S01]  /*0250*/  IMAD.MOV.U32 R2, RZ, RZ, RZ ;  /* 0x000000ffff027224 */ /* 0x000fe200078e00ff */
[----:B------:R-:W-:-:S02]  /*0260*/  IADD3 R14, P0, R8, 0x10, RZ ;  /* 0x00000010080e7810 */ /* 0x000fc40007f1e0ff */
[----:B------:R-:W-:-:S03]  /*0270*/  LOP3.LUT R8, RZ, c[0x0][0x194], RZ, 0x33, !PT ;  /* 0x00006500ff087a12 */ /* 0x000fc600078e33ff */
[----:B------:R-:W-:Y:S01]  /*0280*/  IMAD.X R15, RZ, RZ, R9, P0 ;  /* 0x000000ffff0f7224 */ /* 0x000fe200000e0609 */
[----:B------:R-:W-:Y:S01]  /*0290*/  ISETP.NE.AND P0, PT, RZ, c[0x0][0x194], PT ;  /* 0x00006500ff007a0c */ /* 0x000fe20003f05270 */
[----:B------:R-:W-:Y:S01]  /*02a0*/  IMAD.SHL.U32 R9, R0, 0x4, RZ ;  /* 0x0000000400097824 */ /* 0x000fe200078e00ff */
[----:B0-----:R-:W0:Y:S04]  /*02b0*/  MUFU.RCP R6, R6 ;  /* 0x0000000600067308 */ /* 0x001e280000001000 */
[----:B------:R-:W-:Y:S02]  /*02c0*/  LOP3.LUT R9, R9, 0x1c, RZ, 0xc0, !PT ;  /* 0x0000001c09097812 */ /* 0x000fe400078ec0ff */
[----:B0-----:R-:W-:-:S06]  /*02d0*/  IADD3 R3, R6, 0xffffffe, RZ ;  /* 0x0ffffffe06037810 */ /* 0x001fcc0007ffe0ff */
[----:B------:R-:W0:Y:S02]  /*02e0*/  F2I.FTZ.U32.TRUNC.NTZ R3, R3 ;  /* 0x0000000300037305 */ /* 0x000e24000021f000 */
[----:B0-----:R-:W-:-:S04]  /*02f0*/  IMAD.MOV R11, RZ, RZ, -R3 ;  /* 0x000000ffff0b7224 */ /* 0x001fc800078e0a03 */
[----:B------:R-:W-:-:S04]  /*0300*/  IMAD R11, R11, R4, RZ ;  /* 0x000000040b0b7224 */ /* 0x000fc800078e02ff */
[----:B------:R-:W-:Y:S01]  /*0310*/  IMAD.HI.U32 R6, R3, R11, R2 ;  /* 0x0000000b03067227 */ /* 0x000fe200078e0002 */
[----:B------:R-:W-:Y:S02]  /*0320*/  SHF.R.S32.HI R3, RZ, 0x1f, R0 ;  /* 0x0000001fff037819 */ /* 0x000fe40000011400 */
[----:B------:R-:W-:Y:S02]  /*0330*/  LOP3.LUT R2, R5, 0xfffffff8, RZ, 0xc0, !PT ;  /* 0xfffffff805027812 */ /* 0x000fe400078ec0ff */
[----:B------:R-:W-:Y:S02]  /*0340*/  LEA.HI R3, R3, R0, RZ, 0x3 ;  /* 0x0000000003037211 */ /* 0x000fe400078f18ff */
[----:B------:R-:W-:Y:S01]  /*0350*/  PRMT R11, RZ, 0x5410, RZ ;  /* 0x00005410ff0b7816 */ /* 0x000fe200000000ff */
[----:B------:R-:W-:Y:S01]  /*0360*/  IMAD.IADD R2, R25, 0x1, R2 ;  /* 0x0000000119027824 */ /* 0x000fe200078e0202 */
[----:B------:R-:W-:Y:S02]  /*0370*/  SHF.R.S32.HI R3, RZ, 0x3, R3 ;  /* 0x00000003ff037819 */ /* 0x000fe40000011403 */
.L_x_6:
[----:B------:R-:W-:Y:S02]  /*0380*/  ULDC.64 UR4, c[0x0][0x118] ;  /* 0x0000460000047ab9 */ /* 0x000fe40000000a00 */
[----:B------:R-:W2:Y:S04]  /*0390*/  LDG.E.CONSTANT R16, [R14.64+-0x10] ;  /* 0xfffff0040e107981 */ /* 0x000ea8000c1e9900 */
[----:B------:R-:W3:Y:S01]  /*03a0*/  LDG.E.CONSTANT R18, [R14.64+-0xc] ;  /* 0xfffff4040e127981 */ /* 0x000ee2000c1e9900 */
[----:B------:R-:W-:-:S02]  /*03b0*/  IABS R17, R25 ;  /* 0x0000001900117213 */ /* 0x000fc40000000000 */
[----:B------:R-:W-:Y:S01]  /*03c0*/  IABS R22, c[0x0][0x194] ;  /* 0x0000650000167a13 */ /* 0x000fe20000000000 */
[----:B------:R-:W4:Y:S02]  /*03d0*/  LDG.E.CONSTANT R28, [R14.64+-0x8] ;  /* 0xfffff8040e1c7981 */ /* 0x000f24000c1e9900 */
[----:B------:R-:W-:Y:S01]  /*03e0*/  IMAD.HI.U32 R5, R6, R17, RZ ;  /* 0x0000001106057227 */ /* 0x000fe200078e00ff */
[----:B------:R-:W-:Y:S01]  /*03f0*/  SHF.R.S32.HI R26, RZ, 0x1f, R25 ;  /* 0x0000001fff1a7819 */ /* 0x000fe20000011419 */
[----:B------:R-:W5:Y:S02]  /*0400*/  LDG.E.CONSTANT R24, [R14.64+-0x4] ;  /* 0xfffffc040e187981 */ /* 0x000f64000c1e9900 */
[----:B------:R-:W-:Y:S01]  /*0410*/  IMAD.MOV R20, RZ, RZ, -R5 ;  /* 0x000000ffff147224 */ /* 0x000fe200078e0a05 */
[----:B------:R-:W-:-:S03]  /*0420*/  LEA.HI R26, R26, R25, RZ, 0x3 ;  /* 0x000000191a1a7211 */ /* 0x000fc600078f18ff */
[----:B------:R-:W-:-:S05]  /*0430*/  IMAD R17, R22, R20, R17 ;  /* 0x0000001416117224 */ /* 0x000fca00078e0211 */
[----:B------:R-:W-:-:S13]  /*0440*/  ISETP.GT.U32.AND P2, PT, R4, R17, PT ;  /* 0x000000110400720c */ /* 0x000fda0003f44070 */
[----:B------:R-:W-:Y:S01]  /*0450*/  @!P2 IMAD.IADD R17, R17, 0x1, -R22 ;  /* 0x000000011111a824 */ /* 0x000fe200078e0a16 */
[----:B------:R-:W-:Y:S01]  /*0460*/  @!P2 IADD3 R5, R5, 0x1, RZ ;  /* 0x000000010505a810 */ /* 0x000fe20007ffe0ff */
[----:B------:R-:W-:-:S03]  /*0470*/  IMAD.MOV.U32 R22, RZ, RZ, 0x4 ;  /* 0x00000004ff167424 */ /* 0x000fc600078e00ff */
[----:B------:R-:W-:Y:S02]  /*0480*/  ISETP.GE.U32.AND P1, PT, R17, R4, PT ;  /* 0x000000041100720c */ /* 0x000fe40003f26070 */
[----:B------:R-:W-:-:S04]  /*0490*/  LOP3.LUT R17, R25, c[0x0][0x194], RZ, 0x3c, !PT ;  /* 0x0000650019117a12 */ /* 0x000fc800078e3cff */
[----:B------:R-:W-:-:S07]  /*04a0*/  ISETP.GE.AND P3, PT, R17, RZ, PT ;  /* 0x000000ff1100720c */ /* 0x000fce0003f66270 */
[----:B------:R-:W-:-:S06]  /*04b0*/  @P1 IADD3 R5, R5, 0x1, RZ ;  /* 0x0000000105051810 */ /* 0x000fcc0007ffe0ff */
[----:B------:R-:W-:-:S05]  /*04c0*/  @!P3 IMAD.MOV R5, RZ, RZ, -R5 ;  /* 0x000000ffff05b224 */ /* 0x000fca00078e0a05 */
[----:B------:R-:W-:Y:S02]  /*04d0*/  SEL R27, R8, R5, !P0 ;  /* 0x00000005081b7207 */ /* 0x000fe40004000000 */
[----:B------:R-:W-:-:S03]  /*04e0*/  SHF.R.S32.HI R5, RZ, 0x3, R26 ;  /* 0x00000003ff057819 */ /* 0x000fc6000001141a */
[----:B------:R-:W-:Y:S02]  /*04f0*/  IMAD R27, R27, c[0x0][0x190], RZ ;  /* 0x000064001b1b7a24 */ /* 0x000fe400078e02ff */
[----:B------:R-:W-:-:S03]  /*0500*/  IMAD R5, R5, c[0x0][0x190], R0 ;  /* 0x0000640005057a24 */ /* 0x000fc600078e0200 */
[----:B------:R-:W-:-:S04]  /*0510*/  SHF.R.S32.HI R20, RZ, 0x1f, R27 ;  /* 0x0000001fff147819 */ /* 0x000fc8000001141b */
[----:B------:R-:W-:-:S04]  /*0520*/  LEA.HI R20, R20, R27, RZ, 0x3 ;  /* 0x0000001b14147211 */ /* 0x000fc800078f18ff */
[----:B------:R-:W-:-:S05]  /*0530*/  LEA.HI.SX32 R21, R20, R3, 0x1d ;  /* 0x0000000314157211 */ /* 0x000fca00078feaff */
[----:B------:R-:W-:-:S04]  /*0540*/  IMAD.WIDE R20, R21, R22, c[0x0][0x180] ;  /* 0x0000600015147625 */ /* 0x000fc800078e0216 */
[----:B------:R-:W-:Y:S01]  /*0550*/  IMAD.WIDE R22, R5, R22, c[0x0][0x168] ;  /* 0x00005a0005167625 */ /* 0x000fe200078e0216 */
[----:B------:R0:W5:Y:S04]  /*0560*/  LDG.E.CONSTANT R26, [R20.64] ;  /* 0x00000004141a7981 */ /* 0x000168000c1e9900 */
[----:B------:R1:W5:Y:S01]  /*0570*/  LDG.E.CONSTANT R5, [R22.64] ;  /* 0x0000000416057981 */ /* 0x000362000c1e9900 */
[C---:B--2---:R-:W-:Y:S02]  /*0580*/  IADD3 R17, P1, R7.reuse, R16, RZ ;  /* 0x0000001007117210 */ /* 0x044fe40007f3e0ff */
[----:B---3--:R-:W-:-:S03]  /*0590*/  IADD3 R19, P2, R7, R18, RZ ;  /* 0x0000001207137210 */ /* 0x008fc60007f5e0ff */
[----:B------:R-:W-:Y:S01]  /*05a0*/  IMAD.X R29, RZ, RZ, R10, P1 ;  /* 0x000000ffff1d7224 */ /* 0x000fe200008e060a */
[----:B------:R-:W-:-:S04]  /*05b0*/  LEA R16, P1, R17, c[0x0][0x160], 0x1 ;  /* 0x0000580011107a11 */ /* 0x000fc800078208ff */
[----:B------:R-:W-:Y:S01]  /*05c0*/  LEA.HI.X R17, R17, c[0x0][0x164], R29, 0x1, P1 ;  /* 0x0000590011117a11 */ /* 0x000fe200008f0c1d */
[----:B------:R-:W-:Y:S01]  /*05d0*/  IMAD.X R29, RZ, RZ, R10, P2 ;  /* 0x000000ffff1d7224 */ /* 0x000fe200010e060a */
[----:B------:R-:W-:-:S03]  /*05e0*/  LEA R18, P1, R19, c[0x0][0x160], 0x1 ;  /* 0x0000580013127a11 */ /* 0x000fc600078208ff */
[----:B------:R2:W3:Y:S01]  /*05f0*/  LDG.E.U16.CONSTANT R16, [R16.64] ;  /* 0x0000000410107981 */ /* 0x0004e2000c1e9500 */
[----:B------:R-:W-:-:S06]  /*0600*/  LEA.HI.X R19, R19, c[0x0][0x164], R29, 0x1, P1 ;  /* 0x0000590013137a11 */ /* 0x000fcc00008f0c1d */
[----:B------:R2:W3:Y:S01]  /*0610*/  LDG.E.U16.CONSTANT R19, [R18.64] ;  /* 0x0000000412137981 */ /* 0x0004e2000c1e9500 */
[C---:B----4-:R-:W-:Y:S02]  /*0620*/  IADD3 R28, P1, R7.reuse, R28, RZ ;  /* 0x0000001c071c7210 */ /* 0x050fe40007f3e0ff */
[----:B-----5:R-:W-:-:S03]  /*0630*/  IADD3 R24, P2, R7, R24, RZ ;  /* 0x0000001807187210 */ /* 0x020fc60007f5e0ff */
[--C-:B0-----:R-:W-:Y:S01]  /*0640*/  IMAD.X R21, RZ, RZ, R10.reuse, P1 ;  /* 0x000000ffff157224 */ /* 0x101fe200008e060a */
[----:B------:R-:W-:Y:S01]  /*0650*/  LEA R20, P1, R28, c[0x0][0x160], 0x1 ;  /* 0x000058001c147a11 */ /* 0x000fe200078208ff */
[----:B-1----:R-:W-:-:S03]  /*0660*/  IMAD.X R23, RZ, RZ, R10, P2 ;  /* 0x000000ffff177224 */ /* 0x002fc600010e060a */
[----:B------:R-:W-:Y:S02]  /*0670*/  LEA.HI.X R21, R28, c[0x0][0x164], R21, 0x1, P1 ;  /* 0x000059001c157a11 */ /* 0x000fe400008f0c15 */
[C---:B------:R-:W-:Y:S01]  /*0680*/  LEA R22, P1, R24.reuse, c[0x0][0x160], 0x1 ;  /* 0x0000580018167a11 */ /* 0x040fe200078208ff */
[----:B------:R-:W4:Y:S03]  /*0690*/  LDG.E.CONSTANT R28, [R14.64+0x8] ;  /* 0x000008040e1c7981 */ /* 0x000f26000c1e9900 */
[----:B------:R-:W-:Y:S01]  /*06a0*/  LEA.HI.X R23, R24, c[0x0][0x164], R23, 0x1, P1 ;  /* 0x0000590018177a11 */ /* 0x000fe200008f0c17 */
[----:B------:R0:W5:Y:S04]  /*06b0*/  LDG.E.U16.CONSTANT R21, [R20.64] ;  /* 0x0000000414157981 */ /* 0x000168000c1e9500 */
[----:B------:R1:W5:Y:S04]  /*06c0*/  LDG.E.U16.CONSTANT R22, [R22.64] ;  /* 0x0000000416167981 */ /* 0x000368000c1e9500 */
[----:B0-----:R-:W4:Y:S01]  /*06d0*/  LDG.E.CONSTANT R20, [R14.64] ;  /* 0x000000040e147981 */ /* 0x001f22000c1e9900 */
[----:B------:R-:W-:-:S04]  /*06e0*/  SHF.R.U32.HI R26, RZ, R9, R26 ;  /* 0x00000009ff1a7219 */ /* 0x000fc8000001161a */
[----:B------:R-:W-:Y:S02]  /*06f0*/  IADD3 R24, R26, 0x1, RZ ;  /* 0x000000011a187810 */ /* 0x000fe40007ffe0ff */
[----:B--2---:R-:W-:Y:S01]  /*0700*/  SHF.R.U32.HI R18, RZ, 0x4, R5 ;  /* 0x00000004ff127819 */ /* 0x004fe20000011605 */
[----:B------:R-:W2:Y:S01]  /*0710*/  LDG.E.CONSTANT R26, [R14.64+0xc] ;  /* 0x00000c040e1a7981 */ /* 0x000ea2000c1e9900 */
[----:B------:R-:W-:Y:S02]  /*0720*/  LOP3.LUT R17, R5, 0xf, RZ, 0xc0, !PT ;  /* 0x0000000f05117812 */ /* 0x000fe400078ec0ff */
[----:B------:R-:W-:Y:S02]  /*0730*/  LOP3.LUT R24, R24, 0xf, RZ, 0xc0, !PT ;  /* 0x0000000f18187812 */ /* 0x000fe400078ec0ff */
[----:B------:R-:W-:-:S03]  /*0740*/  LOP3.LUT R29, R18, 0xf, RZ, 0xc0, !PT ;  /* 0x0000000f121d7812 */ /* 0x000fc600078ec0ff */
[--C-:B------:R-:W-:Y:S02]  /*0750*/  IMAD.IADD R17, R17, 0x1, -R24.reuse ;  /* 0x0000000111117824 */ /* 0x100fe400078e0a18 */
[----:B------:R-:W-:-:S04]  /*0760*/  IMAD.IADD R29, R29, 0x1, -R24 ;  /* 0x000000011d1d7824 */ /* 0x000fc800078e0a18 */
[----:B------:R-:W-:Y:S08]  /*0770*/  I2F.F16 R17, R17 ;  /* 0x0000001100117306 */ /* 0x000ff00000200c00 */
[----:B------:R-:W0:Y:S02]  /*0780*/  I2F.F16 R18, R29 ;  /* 0x0000001d00127306 */ /* 0x000e240000200c00 */
[----:B0-----:R-:W-:-:S02]  /*0790*/  PRMT R17, R17, 0x5410, R18 ;  /* 0x0000541011117816 */ /* 0x001fc40000000012 */
[----:B------:R-:W-:-:S04]  /*07a0*/  SHF.R.U32.HI R18, RZ, 0xc, R5 ;  /* 0x0000000cff127819 */ /* 0x000fc80000011605 */
[----:B-1----:R-:W-:-:S05]  /*07b0*/  LOP3.LUT R23, R18, 0xf, RZ, 0xc0, !PT ;  /* 0x0000000f12177812 */ /* 0x002fca00078ec0ff */
[----:B------:R-:W-:-:S04]  /*07c0*/  IMAD.IADD R23, R23, 0x1, -R24 ;  /* 0x0000000117177824 */ /* 0x000fc800078e0a18 */
[----:B------:R-:W-:Y:S01]  /*07d0*/  I2F.F16 R18, R23 ;  /* 0x0000001700127306 */ /* 0x000fe20000200c00 */
[----:B---3--:R-:W-:Y:S02]  /*07e0*/  PRMT R16, R16, 0x5410, R19 ;  /* 0x0000541010107816 */ /* 0x008fe40000000013 */
[----:B------:R-:W-:-:S04]  /*07f0*/  SHF.R.U32.HI R19, RZ, 0x8, R5 ;  /* 0x00000008ff137819 */ /* 0x000fc80000011605 */
[----:B------:R-:W-:-:S05]  /*0800*/  LOP3.LUT R19, R19, 0xf, RZ, 0xc0, !PT ;  /* 0x0000000f13137812 */ /* 0x000fca00078ec0ff */
[----:B------:R-:W-:-:S06]  /*0810*/  IMAD.IADD R19, R19, 0x1, -R24 ;  /* 0x0000000113137824 */ /* 0x000fcc00078e0a18 */
[----:B------:R-:W0:Y:S02]  /*0820*/  I2F.F16 R19, R19 ;  /* 0x0000001300137306 */ /* 0x000e240000200c00 */
[----:B0-----:R-:W-:Y:S02]  /*0830*/  PRMT R19, R19, 0x5410, R18 ;  /* 0x0000541013137816 */ /* 0x001fe40000000012 */
[----:B------:R-:W3:Y:S01]  /*0840*/  LDG.E.CONSTANT R18, [R14.64+0x4] ;  /* 0x000004040e127981 */ /* 0x000ee2000c1e9900 */
[----:B-----5:R-:W-:Y:S01]  /*0850*/  PRMT R21, R21, 0x5410, R22 ;  /* 0x0000541015157816 */ /* 0x020fe20000000016 */
[----:B------:R-:W-:Y:S01]  /*0860*/  HFMA2.MMA R22, R16, R17, -RZ ;  /* 0x0000001110167235 */ /* 0x000fe200001000ff */
[----:B------:R-:W-:-:S05]  /*0870*/  IMAD.IADD R16, R0, 0x1, R27 ;  /* 0x0000000100107824 */ /* 0x000fca00078e021b */
[----:B------:R-:W-:Y:S01]  /*0880*/  HFMA2.MMA R22, R21, R19, R22 ;  /* 0x0000001315167235 */ /* 0x000fe20000000016 */
[----:B----4-:R-:W-:-:S05]  /*0890*/  IADD3 R21, P1, R7, R20, RZ ;  /* 0x0000001407157210 */ /* 0x010fca0007f3e0ff */
[----:B------:R-:W-:Y:S01]  /*08a0*/  IMAD.X R27, RZ, RZ, R10, P1 ;  /* 0x000000ffff1b7224 */ /* 0x000fe200008e060a */
[C---:B------:R-:W-:Y:S02]  /*08b0*/  LEA R20, P1, R21.reuse, c[0x0][0x160], 0x1 ;  /* 0x0000580015147a11 */ /* 0x040fe400078208ff */
[----:B------:R-:W-:Y:S02]  /*08c0*/  SHF.R.U32.HI R19, RZ, 0x10, R5 ;  /* 0x00000010ff137819 */ /* 0x000fe40000011605 */
[----:B------:R-:W-:Y:S02]  /*08d0*/  LEA.HI.X R21, R21, c[0x0][0x164], R27, 0x1, P1 ;  /* 0x0000590015157a11 */ /* 0x000fe400008f0c1b */
[----:B------:R-:W-:Y:S01]  /*08e0*/  SHF.R.U32.HI R27, RZ, 0x14, R5 ;  /* 0x00000014ff1b7819 */ /* 0x000fe20000011605 */
[----:B------:R-:W-:Y:S01]  /*08f0*/  IMAD.MOV.U32 R17, RZ, RZ, 0x2 ;  /* 0x00000002ff117424 */ /* 0x000fe200078e00ff */
[----:B------:R-:W-:Y:S01]  /*0900*/  LOP3.LUT R19, R19, 0xf, RZ, 0xc0, !PT ;  /* 0x0000000f13137812 */ /* 0x000fe200078ec0ff */
[----:B------:R0:W4:Y:S01]  /*0910*/  LDG.E.U16.CONSTANT R29, [R20.64] ;  /* 0x00000004141d7981 */ /* 0x000122000c1e9500 */
[----:B------:R-:W-:Y:S01]  /*0920*/  LOP3.LUT R27, R27, 0xf, RZ, 0xc0, !PT ;  /* 0x0000000f1b1b7812 */ /* 0x000fe200078ec0ff */
[----:B------:R-:W-:-:S04]  /*0930*/  IMAD.WIDE R16, R16, R17, c[0x0][0x178] ;  /* 0x00005e0010107625 */ /* 0x000fc800078e0211 */
[--C-:B------:R-:W-:Y:S01]  /*0940*/  IMAD.IADD R19, R19, 0x1, -R24.reuse ;  /* 0x0000000113137824 */ /* 0x100fe200078e0a18 */
[----:B------:R1:W5:Y:S01]  /*0950*/  LDG.E.U16.CONSTANT R23, [R16.64] ;  /* 0x0000000410177981 */ /* 0x000362000c1e9500 */
[----:B------:R-:W-:-:S04]  /*0960*/  IMAD.IADD R27, R27, 0x1, -R24 ;  /* 0x000000011b1b7824 */ /* 0x000fc800078e0a18 */
[----:B------:R-:W-:Y:S08]  /*0970*/  I2F.F16 R19, R19 ;  /* 0x0000001300137306 */ /* 0x000ff00000200c00 */
[----:B-1----:R-:W1:Y:S01]  /*0980*/  I2F.F16 R16, R27 ;  /* 0x0000001b00107306 */ /* 0x002e620000200c00 */
[----:B------:R-:W-:Y:S02]  /*0990*/  IADD3 R28, P2, R7, R28, RZ ;  /* 0x0000001c071c7210 */ /* 0x000fe40007f5e0ff */
[----:B-1----:R-:W-:-:S03]  /*09a0*/  PRMT R27, R19, 0x5410, R16 ;  /* 0x00005410131b7816 */ /* 0x002fc60000000010 */
[----:B------:R-:W-:Y:S01]  /*09b0*/  IMAD.X R19, RZ, RZ, R10, P2 ;  /* 0x000000ffff137224 */ /* 0x000fe200010e060a */
[----:B---3--:R-:W-:-:S05]  /*09c0*/  IADD3 R18, P1, R7, R18, RZ ;  /* 0x0000001207127210 */ /* 0x008fca0007f3e0ff */
[----:B------:R-:W-:Y:S01]  /*09d0*/  IMAD.X R17, RZ, RZ, R10, P1 ;  /* 0x000000ffff117224 */ /* 0x000fe200008e060a */
[----:B------:R-:W-:-:S04]  /*09e0*/  LEA R16, P1, R18, c[0x0][0x160], 0x1 ;  /* 0x0000580012107a11 */ /* 0x000fc800078208ff */
[----:B------:R-:W-:Y:S02]  /*09f0*/  LEA.HI.X R17, R18, c[0x0][0x164], R17, 0x1, P1 ;  /* 0x0000590012117a11 */ /* 0x000fe400008f0c11 */
[----:B------:R-:W-:-:S03]  /*0a00*/  LEA R18, P1, R28, c[0x0][0x160], 0x1 ;  /* 0x000058001c127a11 */ /* 0x000fc600078208ff */
[----:B------:R-:W4:Y:S01]  /*0a10*/  LDG.E.U16.CONSTANT R16, [R16.64] ;  /* 0x0000000410107981 */ /* 0x000f22000c1e9500 */
[----:B------:R-:W-:Y:S02]  /*0a20*/  LEA.HI.X R19, R28, c[0x0][0x164], R19, 0x1, P1 ;  /* 0x000059001c137a11 */ /* 0x000fe400008f0c13 */
[----:B--2---:R-:W-:-:S03]  /*0a30*/  IADD3 R26, P1, R7, R26, RZ ;  /* 0x0000001a071a7210 */ /* 0x004fc60007f3e0ff */
[----:B------:R-:W2:Y:S02]  /*0a40*/  LDG.E.U16.CONSTANT R18, [R18.64] ;  /* 0x0000000412127981 */ /* 0x000ea4000c1e9500 */
[----:B0-----:R-:W-:Y:S01]  /*0a50*/  IMAD.X R21, RZ, RZ, R10, P1 ;  /* 0x000000ffff157224 */ /* 0x001fe200008e060a */
[----:B------:R-:W-:-:S04]  /*0a60*/  LEA R20, P1, R26, c[0x0][0x160], 0x1 ;  /* 0x000058001a147a11 */ /* 0x000fc800078208ff */
[----:B------:R-:W-:-:S06]  /*0a70*/  LEA.HI.X R21, R26, c[0x0][0x164], R21, 0x1, P1 ;  /* 0x000059001a157a11 */ /* 0x000fcc00008f0c15 */
[----:B------:R-:W2:Y:S01]  /*0a80*/  LDG.E.U16.CONSTANT R21, [R20.64] ;  /* 0x0000000414157981 */ /* 0x000ea2000c1e9500 */
[----:B------:R-:W-:-:S04]  /*0a90*/  SHF.R.U32.HI R26, RZ, 0x18, R5 ;  /* 0x00000018ff1a7819 */ /* 0x000fc80000011605 */
[----:B------:R-:W-:Y:S02]  /*0aa0*/  LOP3.LUT R26, R26, 0xf, RZ, 0xc0, !PT ;  /* 0x0000000f1a1a7812 */ /* 0x000fe400078ec0ff */
[----:B------:R-:W-:-:S03]  /*0ab0*/  LEA.HI R5, R5, -R24, RZ, 0x4 ;  /* 0x8000001805057211 */ /* 0x000fc600078f20ff */
[----:B------:R-:W-:-:S03]  /*0ac0*/  IMAD.IADD R26, R26, 0x1, -R24 ;  /* 0x000000011a1a7824 */ /* 0x000fc600078e0a18 */
[----:B------:R-:W-:Y:S08]  /*0ad0*/  I2F.F16 R5, R5 ;  /* 0x0000000500057306 */ /* 0x000ff00000200c00 */
[----:B------:R-:W0:Y:S01]  /*0ae0*/  I2F.F16 R26, R26 ;  /* 0x0000001a001a7306 */ /* 0x000e220000200c00 */
[----:B------:R-:W-:-:S04]  /*0af0*/  IADD3 R25, R25, 0x8, RZ ;  /* 0x0000000819197810 */ /* 0x000fc80007ffe0ff */
[----:B------:R-:W-:Y:S02]  /*0b00*/  ISETP.GE.AND P1, PT, R25, R2, PT ;  /* 0x000000021900720c */ /* 0x000fe40003f26270 */
[----:B0-----:R-:W-:Y:S02]  /*0b10*/  PRMT R5, R26, 0x5410, R5 ;  /* 0x000054101a057816 */ /* 0x001fe40000000005 */
[----:B------:R-:W-:-:S05]  /*0b20*/  IADD3 R14, P2, R14, 0x20, RZ ;  /* 0x000000200e0e7810 */ /* 0x000fca0007f5e0ff */
[----:B------:R-:W-:Y:S01]  /*0b30*/  IMAD.X R15, RZ, RZ, R15, P2 ;  /* 0x000000ffff0f7224 */ /* 0x000fe200010e060f */
[----:B----4-:R-:W-:-:S05]  /*0b40*/  PRMT R29, R29, 0x5410, R16 ;  /* 0x000054101d1d7816 */ /* 0x010fca0000000010 */
[----:B------:R-:W-:Y:S01]  /*0b50*/  HFMA2 R22, R29, R27, R22 ;  /* 0x0000001b1d167231 */ /* 0x000fe20000000016 */
[----:B--2---:R-:W-:-:S06]  /*0b60*/  PRMT R21, R18, 0x5410, R21 ;  /* 0x0000541012157816 */ /* 0x004fcc0000000015 */
[----:B------:R-:W-:-:S10]  /*0b70*/  HFMA2.MMA R22, R21, R5, R22 ;  /* 0x0000000515167235 */ /* 0x000fd40000000016 */
[----:B-----5:R-:W-:Y:S01]  /*0b80*/  HFMA2 R11, R23.H0_H0, R22, R11 ;  /* 0x00000016170b7231 */ /* 0x020fe2000000080b */
[----:B------:R-:W-:Y:S05]  /*0b90*/  @!P1 BRA `(.L_x_6) ;  /* 0xfffff7e000009947 */ /* 0x000fea000383ffff */
[----:B------:R-:W-:Y:S05]  /*0ba0*/  BSYNC B0 ;  /* 0x0000000000007941 */ /* 0x000fea0003800000 */
.L_x_5:
[C---:B0-----:R-:W-:Y:S01]  /*0bb0*/  LOP3.LUT R2, R12.reuse, 0xfffffffd, RZ, 0xc0, !PT ;  /* 0xfffffffd0c027812 */ /* 0x041fe200078ec0ff */
[----:B------:R-:W-:Y:S01]  /*0bc0*/  IMAD.MOV.U32 R3, RZ, RZ, R13 ;  /* 0x000000ffff037224 */ /* 0x000fe200078e000d */
[----:B------:R-:W-:Y:S01]  /*0bd0*/  ULDC.64 UR4, c[0x0][0x118] ;  /* 0x0000460000047ab9 */ /* 0x000fe20000000a00 */
[----:B------:R-:W-:Y:S01]  /*0be0*/  LOP3.LUT R0, R12, 0x2, RZ, 0xc0, !PT ;  /* 0x000000020c007812 */ /* 0x000fe200078ec0ff */
[----:B------:R-:W-:Y:S02]  /*0bf0*/  HADD2 R11, R11.H0_H0, R11.H1_H1 ;  /* 0x3000000b0b0b7230 */ /* 0x000fe40000000800 */
[----:B------:R0:W1:Y:S01]  /*0c00*/  LD.E R5, [R2.64] ;  /* 0x0000000402057980 */ /* 0x000062000c101900 */
[----:B------:R-:W-:Y:S01]  /*0c10*/  ISETP.EQ.U32.AND P0, PT, R0, RZ, PT ;  /* 0x000000ff0000720c */ /* 0x000fe20003f02070 */
[----:B------:R-:W-:-:S05]  /*0c20*/  IMAD.MOV.U32 R0, RZ, RZ, 0x3254 ;  /* 0x00003254ff007424 */ /* 0x000fca00078e00ff */
[----:B------:R-:W-:Y:S02]  /*0c30*/  SEL R0, R0, 0x7610, P0 ;  /* 0x0000761000007807 */ /* 0x000fe40000000000 */
.L_x_7:
[----:B-1----:R-:W-:-:S05]  /*0c40*/  HADD2 R4, R5, R11.H0_H0 ;  /* 0x2000000b05047230 */ /* 0x002fca0000000000 */
[----:B------:R-:W-:-:S05]  /*0c50*/  PRMT R7, R5, R0, R4 ;  /* 0x0000000005077216 */ /* 0x000fca0000000004 */
[----:B------:R-:W1:Y:S02]  /*0c60*/  ATOM.E.CAS.STRONG.GPU PT, R4, [R2], R5, R7 ;  /* 0x000000050204738b */ /* 0x000e6400001ee107 */
[----:B-1----:R-:W-:Y:S01]  /*0c70*/  ISETP.NE.U32.AND P0, PT, R4, R5, PT ;  /* 0x000000050400720c */ /* 0x002fe20003f05070 */
[----:B------:R-:W-:-:S12]  /*0c80*/  IMAD.MOV.U32 R5, RZ, RZ, R4 ;  /* 0x000000ffff057224 */ /* 0x000fd800078e0004 */
[----:B------:R-:W-:Y:S05]  /*0c90*/  @P0 BRA `(.L_x_7) ;  /* 0xffffffa000000947 */ /* 0x000fea000383ffff */
[----:B------:R-:W-:Y:S05]  /*0ca0*/  EXIT ;  /* 0x000000000000794d */ /* 0x000fea0003800000 */
.L_x_8:
        /* <DEDUP_REMOVED lines=13> */
.L_x_56:


//--------------------- .text._Z16q4_matmul_kernelILb1ELb1ELb0EEvPK6__halfPKjPS0_S2_S4_iiiiiS4_b --------------------------
	.section	.text._Z16q4_matmul_kernelILb1ELb1ELb0EEvPK6__halfPKjPS0_S2_S4_iiiiiS4_b,"ax",@progbits
	.sectioninfo	@"SHI_REGISTERS=32"
	.align	128
        .global         _Z16q4_matmul_kernelILb1ELb1ELb0EEvPK6__halfPKjPS0_S2_S4_iiiiiS4_b
        .type           _Z16q4_matmul_kernelILb1ELb1ELb0EEvPK6__halfPKjPS0_S2_S4_iiiiiS4_b,@function
        .size           _Z16q4_matmul_kernelILb1ELb1ELb0EEvPK6__halfPKjPS0_S2_S4_iiiiiS4_b,(.L_x_57 - _Z16q4_matmul_kernelILb1ELb1ELb0EEvPK6__halfPKjPS0_S2_S4_iiiiiS4_b)
        .other          _Z16q4_matmul_kernelILb1ELb1ELb0EEvPK6__halfPKjPS0_S2_S4_iiiiiS4_b,@"STO_CUDA_ENTRY STV_DEFAULT"
_Z16q4_matmul_kernelILb1ELb1ELb0EEvPK6__halfPKjPS0_S2_S4_iiiiiS4_b:
.text._Z16q4_matmul_kernelILb1ELb1ELb0EEvPK6__halfPKjPS0_S2_S4_iiiiiS4_b:
[----:B------:R-:W-:Y:S02]  /*0000*/  IMAD.MOV.U32 R1, RZ, RZ, c[0x0][0x28] ;  /* 0x00000a00ff017624 */ /* 0x000fe400078e00ff */
[----:B------:R-:W0:Y:S01]  /*0010*/  S2R R3, SR_TID.X ;  /* 0x0000000000037919 */ /* 0x000e220000002100 */
[----:B------:R-:W1:Y:S01]  /*0020*/  S2UR UR5, SR_CTAID.Y ;  /* 0x00000000000579c3 */ /* 0x000e620000002600 */
[----:B------:R-:W-:Y:S01]  /*0030*/  ULDC.S8 UR4, c[0x0][0x1a8] ;  /* 0x00006a0000047ab9 */ /* 0x000fe20000000200 */
[----:B------:R-:W-:Y:S01]  /*0040*/  PRMT R21, RZ, 0x5410, RZ ;  /* 0x00005410ff157816 */ /* 0x000fe200000000ff */
[----:B------:R-:W0:Y:S04]  /*0050*/  S2R R2, SR_CTAID.Z ;  /* 0x0000000000027919 */ /* 0x000e280000002700 */
[----:B------:R-:W2:Y:S04]  /*0060*/  S2R R0, SR_CTAID.X ;  /* 0x0000000000007919 */ /* 0x000ea80000002500 */
[----:B------:R-:W1:Y:S01]  /*0070*/  S2R R4, SR_TID.Y ;  /* 0x0000000000047919 */ /* 0x000e620000002200 */
[C---:B0-----:R-:W-:Y:S01]  /*0080*/  LOP3.LUT P0, RZ, R2.reuse, 0x1, R3, 0xf8, !PT ;  /* 0x0000000102ff7812 */ /* 0x041fe2000780f803 */
[----:B------:R-:W-:-:S03]  /*0090*/  IMAD R2, R2, c[0x0][0x198], RZ ;  /* 0x0000660002027a24 */ /* 0x000fc600078e02ff */
[----:B------:R-:W-:Y:S01]  /*00a0*/  ISETP.NE.OR P0, PT, RZ, UR4, P0 ;  /* 0x00000004ff007c0c */ /* 0x000fe20008705670 */
[----:B--2---:R-:W-:Y:S01]  /*00b0*/  IMAD R0, R0, 0x20, R3 ;  /* 0x0000002000007824 */ /* 0x004fe200078e0203 */
[----:B------:R-:W-:Y:S02]  /*00c0*/  IADD3 R6, R2, c[0x0][0x198], RZ ;  /* 0x0000660002067a10 */ /* 0x000fe40007ffe0ff */
[----:B-1----:R-:W-:Y:S01]  /*00d0*/  IADD3 R3, R4, UR5, RZ ;  /* 0x0000000504037c10 */ /* 0x002fe2000fffe0ff */
[----:B------:R-:W-:Y:S01]  /*00e0*/  ULDC.64 UR4, c[0x0][0x118] ;  /* 0x0000460000047ab9 */ /* 0x000fe20000000a00 */
[----:B------:R-:W-:-:S05]  /*00f0*/  IMNMX.U32 R7, R6, c[0x0][0x18c], PT ;  /* 0x0000630006077a17 */ /* 0x000fca0003800000 */
[----:B------:R-:W-:Y:S02]  /*0100*/  IMAD.IADD R7, R7, 0x1, -R2 ;  /* 0x0000000107077824 */ /* 0x000fe400078e0a02 */
[----:B------:R-:W-:Y:S02]  /*0110*/  @!P0 IMAD.MOV.U32 R5, RZ, RZ, 0x2 ;  /* 0x00000002ff058424 */ /* 0x000fe400078e00ff */
[----:B------:R-:W-:Y:S01]  /*0120*/  @!P0 IMAD R4, R3, c[0x0][0x190], R0 ;  /* 0x0000640003048a24 */ /* 0x000fe200078e0200 */
[----:B------:R-:W-:-:S03]  /*0130*/  SHF.R.S32.HI R6, RZ, 0x1f, R7 ;  /* 0x0000001fff067819 */ /* 0x000fc60000011407 */
[----:B------:R-:W-:Y:S01]  /*0140*/  @!P0 IMAD.WIDE R4, R4, R5, c[0x0][0x170] ;  /* 0x00005c0004048625 */ /* 0x000fe200078e0205 */
[----:B------:R-:W-:-:S04]  /*0150*/  LEA.HI R6, R6, R7, RZ, 0x3 ;  /* 0x0000000706067211 */ /* 0x000fc800078f18ff */
[----:B------:R0:W-:Y:S01]  /*0160*/  @!P0 STG.E [R4.64], RZ ;  /* 0x000000ff04008986 */ /* 0x0001e2000c101904 */
[----:B------:R-:W-:Y:S03]  /*0170*/  @!P0 WARPSYNC 0xffffffff ;  /* 0xffffffff00008948 */ /* 0x000fe60003800000 */
[----:B------:R-:W-:Y:S01]  /*0180*/  @!P0 BAR.SYNC.DEFER_BLOCKING 0x0 ;  /* 0x0000000000008b1d */ /* 0x000fe20000010000 */
[----:B------:R-:W-:-:S13]  /*0190*/  ISETP.GE.AND P0, PT, R7, 0x8, PT ;  /* 0x000000080700780c */ /* 0x000fda0003f06270 */
[----:B------:R-:W-:Y:S05]  /*01a0*/  @!P0 BRA `(.L_x_9) ;  /* 0x000019c000008947 */ /* 0x000fea0003800000 */
[----:B0-----:R-:W-:Y:S01]  /*01b0*/  IMAD.MOV.U32 R10, RZ, RZ, c[0x0][0x194] ;  /* 0x00006500ff0a7624 */ /* 0x001fe200078e00ff */
[----:B------:R-:W-:Y:S01]  /*01c0*/  LOP3.LUT R5, R6, 0xfffffff8, RZ, 0xc0, !PT ;  /* 0xfffffff806057812 */ /* 0x000fe200078ec0ff */
[----:B------:R-:W-:Y:S01]  /*01d0*/  IMAD.MOV.U32 R11, RZ, RZ, c[0x0][0x190] ;  /* 0x00006400ff0b7624 */ /* 0x000fe200078e00ff */
[----:B------:R-:W-:Y:S02]  /*01e0*/  BSSY B0, `(.L_x_9) ;  /* 0x0000198000007945 */ /* 0x000fe40003800000 */
[----:B------:R-:W-:Y:S01]  /*01f0*/  ISETP.GT.AND P0, PT, R10, 0x7, PT ;  /* 0x000000070a00780c */ /* 0x000fe20003f04270 */
[----:B------:R-:W-:Y:S01]  /*0200*/  IMAD.IADD R5, R2, 0x1, R5 ;  /* 0x0000000102057824 */ /* 0x000fe200078e0205 */
[----:B------:R-:W-:-:S11]  /*0210*/  SHF.R.S32.HI R4, RZ, 0x1f, R11 ;  /* 0x0000001fff047819 */ /* 0x000fd6000001140b */
[----:B------:R-:W-:Y:S05]  /*0220*/  @P0 BRA `(.L_x_10) ;  /* 0x0000002000000947 */ /* 0x000fea0003800000 */
[----:B------:R-:W-:Y:S01]  /*0230*/  PRMT R21, R21, 0x5410, RZ ;  /* 0x0000541015157816 */ /* 0x000fe200000000ff */
[----:B------:R-:W-:Y:S05]  /*0240*/  BRA `(.L_x_11) ;  /* 0x0000191000007947 */ /* 0x000fea0003800000 */
.L_x_10:
[----:B------:R-:W-:Y:S02]  /*0250*/  IABS R12, c[0x0][0x194] ;  /* 0x00006500000c7a13 */ /* 0x000fe40000000000 */
[----:B------:R-:W-:Y:S02]  /*0260*/  IABS R13, R2 ;  /* 0x00000002000d7213 */ /* 0x000fe40000000000 */
[----:B------:R-:W0:Y:S01]  /*0270*/  I2F.RP R8, R12 ;  /* 0x0000000c00087306 */ /* 0x000e220000209400 */
[----:B------:R-:W-:-:S07]  /*0280*/  PRMT R21, RZ, 0x5410, RZ ;  /* 0x00005410ff157816 */ /* 0x000fce00000000ff */
[----:B0-----:R-:W0:Y:S02]  /*0290*/  MUFU.RCP R8, R8 ;  /* 0x0000000800087308 */ /* 0x001e240000001000 */
[----:B0-----:R-:W-:Y:S02]  /*02a0*/  IADD3 R6, R8, 0xffffffe, RZ ;  /* 0x0ffffffe08067810 */ /* 0x001fe40007ffe0ff */
[----:B------:R-:W-:-:S04]  /*02b0*/  SHF.R.S32.HI R8, RZ, 0x1f, R10 ;  /* 0x0000001fff087819 */ /* 0x000fc8000001140a */
[----:B------:R0:W1:Y:S01]  /*02c0*/  F2I.FTZ.U32.TRUNC.NTZ R7, R6 ;  /* 0x0000000600077305 */ /* 0x000062000021f000 */
[----:B------:R-:W-:Y:S01]  /*02d0*/  LEA.HI R8, R8, c[0x0][0x194], RZ, 0x3 ;  /* 0x0000650008087a11 */ /* 0x000fe200078f18ff */
[----:B0-----:R-:W-:Y:S02]  /*02e0*/  IMAD.MOV.U32 R6, RZ, RZ, RZ ;  /* 0x000000ffff067224 */ /* 0x001fe400078e00ff */
[----:B-1----:R-:W-:-:S04]  /*02f0*/  IMAD.MOV R9, RZ, RZ, -R7 ;  /* 0x000000ffff097224 */ /* 0x002fc800078e0a07 */
[----:B------:R-:W-:-:S04]  /*0300*/  IMAD R9, R9, R12, RZ ;  /* 0x0000000c09097224 */ /* 0x000fc800078e02ff */
[----:B------:R-:W-:Y:S01]  /*0310*/  IMAD.HI.U32 R7, R7, R9, R6 ;  /* 0x0000000907077227 */ /* 0x000fe200078e0006 */
[----:B------:R-:W-:-:S04]  /*0320*/  LOP3.LUT R6, R2, c[0x0][0x194], RZ, 0x3c, !PT ;  /* 0x0000650002067a12 */ /* 0x000fc800078e3cff */
[----:B------:R-:W-:Y:S01]  /*0330*/  ISETP.GE.AND P1, PT, R6, RZ, PT ;  /* 0x000000ff0600720c */ /* 0x000fe20003f26270 */
[----:B------:R-:W-:Y:S01]  /*0340*/  IMAD.HI.U32 R9, R7, R13, RZ ;  /* 0x0000000d07097227 */ /* 0x000fe200078e00ff */
[----:B------:R-:W-:-:S03]  /*0350*/  SHF.L.U64.HI R6, R11, 0x2, R4 ;  /* 0x000000020b067819 */ /* 0x000fc60000010204 */
[----:B------:R-:W-:-:S04]  /*0360*/  IMAD.MOV R7, RZ, RZ, -R9 ;  /* 0x000000ffff077224 */ /* 0x000fc800078e0a09 */
[----:B------:R-:W-:-:S05]  /*0370*/  IMAD R7, R12, R7, R13 ;  /* 0x000000070c077224 */ /* 0x000fca00078e020d */
[----:B------:R-:W-:-:S13]  /*0380*/  ISETP.GT.U32.AND P2, PT, R12, R7, PT ;  /* 0x000000070c00720c */ /* 0x000fda0003f44070 */
[----:B------:R-:W-:Y:S01]  /*0390*/  @!P2 IMAD.IADD R7, R7, 0x1, -R12 ;  /* 0x000000010707a824 */ /* 0x000fe200078e0a0c */
[----:B------:R-:W-:Y:S02]  /*03a0*/  @!P2 IADD3 R9, R9, 0x1, RZ ;  /* 0x000000010909a810 */ /* 0x000fe40007ffe0ff */
[----:B------:R-:W-:Y:S02]  /*03b0*/  ISETP.NE.AND P2, PT, RZ, c[0x0][0x194], PT ;  /* 0x00006500ff007a0c */ /* 0x000fe40003f45270 */
[----:B------:R-:W-:Y:S01]  /*03c0*/  ISETP.GE.U32.AND P0, PT, R7, R12, PT ;  /* 0x0000000c0700720c */ /* 0x000fe20003f06070 */
[----:B------:R-:W-:Y:S01]  /*03d0*/  IMAD.SHL.U32 R7, R11, 0x4, RZ ;  /* 0x000000040b077824 */ /* 0x000fe200078e00ff */
[----:B------:R-:W-:Y:S01]  /*03e0*/  SHF.R.S32.HI R12, RZ, 0x3, R8 ;  /* 0x00000003ff0c7819 */ /* 0x000fe20000011408 */
[----:B------:R-:W-:-:S05]  /*03f0*/  IMAD.SHL.U32 R11, R0, 0x4, RZ ;  /* 0x00000004000b7824 */ /* 0x000fca00078e00ff */
[----:B------:R-:W-:Y:S02]  /*0400*/  LOP3.LUT R8, R11, 0x1c, RZ, 0xc0, !PT ;  /* 0x0000001c0b087812 */ /* 0x000fe400078ec0ff */
[----:B------:R-:W-:-:S03]  /*0410*/  IADD3 R11, R12, -0x1, RZ ;  /* 0xffffffff0c0b7810 */ /* 0x000fc60007ffe0ff */
[----:B------:R-:W-:-:S05]  /*0420*/  @P0 IADD3 R9, R9, 0x1, RZ ;  /* 0x0000000109090810 */ /* 0x000fca0007ffe0ff */
[----:B------:R-:W-:Y:S01]  /*0430*/  IMAD.MOV.U32 R13, RZ, RZ, R9 ;  /* 0x000000ffff0d7224 */ /* 0x000fe200078e0009 */
[----:B------:R-:W-:-:S03]  /*0440*/  SHF.R.S32.HI R9, RZ, 0x1f, R0 ;  /* 0x0000001fff097819 */ /* 0x000fc60000011400 */
[----:B------:R-:W-:Y:S01]  /*0450*/  @!P1 IMAD.MOV R13, RZ, RZ, -R13 ;  /* 0x000000ffff0d9224 */ /* 0x000fe200078e0a0d */
[----:B------:R-:W-:Y:S02]  /*0460*/  LEA.HI R10, R9, R0, RZ, 0x3 ;  /* 0x00000000090a7211 */ /* 0x000fe400078f18ff */
[C---:B------:R-:W-:Y:S02]  /*0470*/  LOP3.LUT R9, R12.reuse, 0x3, RZ, 0xc0, !PT ;  /* 0x000000030c097812 */ /* 0x040fe400078ec0ff */
[----:B------:R-:W-:Y:S02]  /*0480*/  @!P2 LOP3.LUT R13, RZ, c[0x0][0x194], RZ, 0x33, !PT ;  /* 0x00006500ff0daa12 */ /* 0x000fe400078e33ff */
[----:B------:R-:W-:Y:S01]  /*0490*/  SHF.R.S32.HI R10, RZ, 0x3, R10 ;  /* 0x00000003ff0a7819 */ /* 0x000fe2000001140a */
[----:B------:R-:W-:Y:S02]  /*04a0*/  IMAD.IADD R12, R12, 0x1, -R9 ;  /* 0x000000010c0c7824 */ /* 0x000fe400078e0a09 */
.L_x_15:
[----:B------:R-:W-:Y:S01]  /*04b0*/  IMAD R15, R13, c[0x0][0x190], RZ ;  /* 0x000064000d0f7a24 */ /* 0x000fe200078e02ff */
[----:B------:R-:W-:Y:S01]  /*04c0*/  ULDC.64 UR4, c[0x0][0x118] ;  /* 0x0000460000047ab9 */ /* 0x000fe20000000a00 */
[----:B------:R-:W-:-:S03]  /*04d0*/  IMAD.MOV.U32 R22, RZ, RZ, 0x4 ;  /* 0x00000004ff167424 */ /* 0x000fc600078e00ff */
[----:B------:R-:W-:-:S04]  /*04e0*/  SHF.R.S32.HI R14, RZ, 0x1f, R15 ;  /* 0x0000001fff0e7819 */ /* 0x000fc8000001140f */
[----:B------:R-:W-:-:S04]  /*04f0*/  LEA.HI R17, R14, R15, RZ, 0x3 ;  /* 0x0000000f0e117211 */ /* 0x000fc800078f18ff */
[----:B------:R-:W-:-:S05]  /*0500*/  LEA.HI.SX32 R17, R17, R10, 0x1d ;  /* 0x0000000a11117211 */ /* 0x000fca00078feaff */
[----:B------:R-:W-:-:S06]  /*0510*/  IMAD.WIDE R16, R17, R22, c[0x0][0x180] ;  /* 0x0000600011107625 */ /* 0x000fcc00078e0216 */
[----:B------:R-:W2:Y:S01]  /*0520*/  LDG.E.CONSTANT R17, [R16.64] ;  /* 0x0000000410117981 */ /* 0x000ea2000c1e9900 */
[----:B-----5:R-:W-:Y:S01]  /*0530*/  IMAD.IADD R18, R0, 0x1, R15 ;  /* 0x0000000100127824 */ /* 0x020fe200078e020f */
[----:B------:R-:W-:Y:S01]  /*0540*/  SHF.R.S32.HI R15, RZ, 0x1f, R2 ;  /* 0x0000001fff0f7819 */ /* 0x000fe20000011402 */
[----:B------:R-:W-:Y:S01]  /*0550*/  IMAD.MOV.U32 R25, RZ, RZ, 0x2 ;  /* 0x00000002ff197424 */ /* 0x000fe200078e00ff */
[----:B------:R-:W-:Y:S02]  /*0560*/  ISETP.GE.U32.AND P0, PT, R11, 0x3, PT ;  /* 0x000000030b00780c */ /* 0x000fe40003f06070 */
[----:B------:R-:W-:Y:S01]  /*0570*/  LEA.HI R15, R15, R2, RZ, 0x3 ;  /* 0x000000020f0f7211 */ /* 0x000fe200078f18ff */
[----:B------:R-:W-:-:S03]  /*0580*/  IMAD.WIDE R18, R18, R25, c[0x0][0x178] ;  /* 0x00005e0012127625 */ /* 0x000fc600078e0219 */
[----:B------:R-:W-:Y:S01]  /*0590*/  SHF.R.S32.HI R15, RZ, 0x3, R15 ;  /* 0x00000003ff0f7819 */ /* 0x000fe2000001140f */
[----:B------:R-:W-:Y:S02]  /*05a0*/  IMAD R14, R3, c[0x0][0x18c], R2 ;  /* 0x00006300030e7a24 */ /* 0x000fe400078e0202 */
[----:B------:R0:W5:Y:S02]  /*05b0*/  LDG.E.U16.CONSTANT R18, [R18.64] ;  /* 0x0000000412127981 */ /* 0x000164000c1e9500 */
[----:B------:R-:W-:Y:S02]  /*05c0*/  IMAD R23, R15, c[0x0][0x190], R0 ;  /* 0x000064000f177a24 */ /* 0x000fe400078e0200 */
[----:B------:R-:W-:-:S04]  /*05d0*/  IMAD.WIDE R14, R14, R25, c[0x0][0x160] ;  /* 0x000058000e0e7625 */ /* 0x000fc800078e0219 */
[----:B------:R-:W-:Y:S01]  /*05e0*/  IMAD.WIDE R22, R23, R22, c[0x0][0x168] ;  /* 0x00005a0017167625 */ /* 0x000fe200078e0216 */
[----:B--2---:R-:W-:-:S04]  /*05f0*/  SHF.R.U32.HI R17, RZ, R8, R17 ;  /* 0x00000008ff117219 */ /* 0x004fc80000011611 */
[----:B------:R-:W-:-:S04]  /*0600*/  IADD3 R17, R17, 0x1, RZ ;  /* 0x0000000111117810 */ /* 0x000fc80007ffe0ff */
[----:B0-----:R-:W-:Y:S01]  /*0610*/  LOP3.LUT R19, R17, 0xf, RZ, 0xc0, !PT ;  /* 0x0000000f11137812 */ /* 0x001fe200078ec0ff */
[----:B------:R-:W-:Y:S05]  /*0620*/  @!P0 BRA `(.L_x_12) ;  /* 0x00000bd000008947 */ /* 0x000fea0003800000 */
[----:B------:R-:W-:Y:S01]  /*0630*/  BSSY B1, `(.L_x_12) ;  /* 0x00000bc000017945 */ /* 0x000fe20003800000 */
[----:B------:R-:W-:Y:S02]  /*0640*/  IMAD.MOV.U32 R20, RZ, RZ, R12 ;  /* 0x000000ffff147224 */ /* 0x000fe400078e000c */
.L_x_13:
[----:B------:R-:W-:Y:S02]  /*0650*/  ULDC.64 UR4, c[0x0][0x118] ;  /* 0x0000460000047ab9 */ /* 0x000fe40000000a00 */
[----:B------:R-:W2:Y:S04]  /*0660*/  LDG.E.CONSTANT R24, [R22.64] ;  /* 0x0000000416187981 */ /* 0x000ea8000c1e9900 */
[----:B------:R-:W3:Y:S04]  /*0670*/  LDG.E.CONSTANT R25, [R14.64] ;  /* 0x000000040e197981 */ /* 0x000ee8000c1e9900 */
[----:B------:R-:W4:Y:S04]  /*0680*/  LDG.E.CONSTANT R17, [R14.64+0x4] ;  /* 0x000004040e117981 */ /* 0x000f28000c1e9900 */
[----:B------:R-:W3:Y:S01]  /*0690*/  LDG.E.CONSTANT R16, [R14.64+0x8] ;  /* 0x000008040e107981 */ /* 0x000ee2000c1e9900 */
[----:B--2---:R-:W-:-:S02]  /*06a0*/  SHF.R.U32.HI R27, RZ, 0x4, R24 ;  /* 0x00000004ff1b7819 */ /* 0x004fc40000011618 */
[----:B------:R-:W-:Y:S02]  /*06b0*/  LOP3.LUT R26, R24, 0xf, RZ, 0xc0, !PT ;  /* 0x0000000f181a7812 */ /* 0x000fe400078ec0ff */
[----:B------:R-:W-:Y:S02]  /*06c0*/  LOP3.LUT R28, R27, 0xf, RZ, 0xc0, !PT ;  /* 0x0000000f1b1c7812 */ /* 0x000fe400078ec0ff */
[----:B------:R-:W-:Y:S01]  /*06d0*/  SHF.R.U32.HI R29, RZ, 0xc, R24 ;  /* 0x0000000cff1d7819 */ /* 0x000fe20000011618 */
[--C-:B------:R-:W-:Y:S02]  /*06e0*/  IMAD.IADD R26, R26, 0x1, -R19.reuse ;  /* 0x000000011a1a7824 */ /* 0x100fe400078e0a13 */
[----:B------:R-:W-:Y:S01]  /*06f0*/  IMAD.IADD R28, R28, 0x1, -R19 ;  /* 0x000000011c1c7824 */ /* 0x000fe200078e0a13 */
[----:B------:R-:W-:-:S03]  /*0700*/  LOP3.LUT R29, R29, 0xf, RZ, 0xc0, !PT ;  /* 0x0000000f1d1d7812 */ /* 0x000fc600078ec0ff */
[----:B------:R-:W-:Y:S02]  /*0710*/  I2F.F16 R26, R26 ;  /* 0x0000001a001a7306 */ /* 0x000fe40000200c00 */
[----:B------:R-:W-:-:S06]  /*0720*/  IMAD.IADD R29, R29, 0x1, -R19 ;  /* 0x000000011d1d7824 */ /* 0x000fcc00078e0a13 */
[----:B------:R-:W0:Y:S08]  /*0730*/  I2F.F16 R27, R28 ;  /* 0x0000001c001b7306 */ /* 0x000e300000200c00 */
[----:B------:R-:W-:Y:S01]  /*0740*/  I2F.F16 R29, R29 ;  /* 0x0000001d001d7306 */ /* 0x000fe20000200c00 */
[----:B0-----:R-:W-:Y:S02]  /*0750*/  PRMT R26, R26, 0x5410, R27 ;  /* 0x000054101a1a7816 */ /* 0x001fe4000000001b */
[----:B------:R-:W-:-:S04]  /*0760*/  SHF.R.U32.HI R27, RZ, 0x8, R24 ;  /* 0x00000008ff1b7819 */ /* 0x000fc80000011618 */
[----:B------:R-:W-:Y:S01]  /*0770*/  LOP3.LUT R27, R27, 0xf, RZ, 0xc0, !PT ;  /* 0x0000000f1b1b7812 */ /* 0x000fe200078ec0ff */
[----:B---3--:R-:W-:-:S04]  /*0780*/  HFMA2.MMA R25, R25, R26, -RZ ;  /* 0x0000001a19197235 */ /* 0x008fc800001000ff */
[----:B------:R-:W-:-:S06]  /*0790*/  IMAD.IADD R27, R27, 0x1, -R19 ;  /* 0x000000011b1b7824 */ /* 0x000fcc00078e0a13 */
[----:B------:R-:W0:Y:S02]  /*07a0*/  I2F.F16 R27, R27 ;  /* 0x0000001b001b7306 */ /* 0x000e240000200c00 */
[----:B0-----:R-:W-:Y:S02]  /*07b0*/  PRMT R28, R27, 0x5410, R29 ;  /* 0x000054101b1c7816 */ /* 0x001fe4000000001d */
[--C-:B------:R-:W-:Y:S02]  /*07c0*/  SHF.R.U32.HI R27, RZ, 0x18, R24.reuse ;  /* 0x00000018ff1b7819 */ /* 0x100fe40000011618 */
[----:B------:R-:W-:Y:S02]  /*07d0*/  LEA.HI R29, R24, -R19, RZ, 0x4 ;  /* 0x80000013181d7211 */ /* 0x000fe400078f20ff */
[----:B----4-:R-:W-:Y:S01]  /*07e0*/  HFMA2.MMA R17, R17, R28, R25 ;  /* 0x0000001c11117235 */ /* 0x010fe20000000019 */
[--C-:B------:R-:W-:Y:S02]  /*07f0*/  SHF.R.U32.HI R25, RZ, 0x10, R24.reuse ;  /* 0x00000010ff197819 */ /* 0x100fe40000011618 */
[----:B------:R-:W-:-:S02]  /*0800*/  SHF.R.U32.HI R28, RZ, 0x14, R24 ;  /* 0x00000014ff1c7819 */ /* 0x000fc40000011618 */
[----:B------:R-:W-:Y:S01]  /*0810*/  LOP3.LUT R26, R25, 0xf, RZ, 0xc0, !PT ;  /* 0x0000000f191a7812 */ /* 0x000fe200078ec0ff */
[----:B------:R-:W-:Y:S01]  /*0820*/  I2F.F16 R24, R29 ;  /* 0x0000001d00187306 */ /* 0x000fe20000200c00 */
[----:B------:R-:W-:Y:S02]  /*0830*/  LOP3.LUT R28, R28, 0xf, RZ, 0xc0, !PT ;  /* 0x0000000f1c1c7812 */ /* 0x000fe400078ec0ff */
[----:B------:R-:W-:Y:S01]  /*0840*/  LOP3.LUT R27, R27, 0xf, RZ, 0xc0, !PT ;  /* 0x0000000f1b1b7812 */ /* 0x000fe200078ec0ff */
[--C-:B------:R-:W-:Y:S02]  /*0850*/  IMAD.IADD R25, R26, 0x1, -R19.reuse ;  /* 0x000000011a197824 */ /* 0x100fe400078e0a13 */
[--C-:B------:R-:W-:Y:S02]  /*0860*/  IMAD.IADD R28, R28, 0x1, -R19.reuse ;  /* 0x000000011c1c7824 */ /* 0x100fe400078e0a13 */
[----:B------:R-:W-:Y:S02]  /*0870*/  IMAD.IADD R27, R27, 0x1, -R19 ;  /* 0x000000011b1b7824 */ /* 0x000fe400078e0a13 */
[----:B------:R-:W-:Y:S08]  /*0880*/  I2F.F16 R25, R25 ;  /* 0x0000001900197306 */ /* 0x000ff00000200c00 */
[----:B------:R-:W0:Y:S08]  /*0890*/  I2F.F16 R26, R28 ;  /* 0x0000001c001a7306 */ /* 0x000e300000200c00 */
[----:B------:R-:W1:Y:S01]  /*08a0*/  I2F.F16 R27, R27 ;  /* 0x0000001b001b7306 */ /* 0x000e620000200c00 */
[----:B0-----:R-:W-:-:S02]  /*08b0*/  PRMT R26, R25, 0x5410, R26 ;  /* 0x00005410191a7816 */ /* 0x001fc4000000001a */
[----:B------:R-:W2:Y:S03]  /*08c0*/  LDG.E.CONSTANT R25, [R14.64+0x10] ;  /* 0x000010040e197981 */ /* 0x000ea6000c1e9900 */
[----:B------:R-:W-:Y:S01]  /*08d0*/  HFMA2 R26, R16, R26, R17 ;  /* 0x0000001a101a7231 */ /* 0x000fe20000000011 */
[----:B------:R-:W-:Y:S02]  /*08e0*/  IADD3 R16, P0, R7, R22, RZ ;  /* 0x0000001607107210 */ /* 0x000fe40007f1e0ff */
[----:B-1----:R-:W-:Y:S02]  /*08f0*/  PRMT R27, R27, 0x5410, R24 ;  /* 0x000054101b1b7816 */ /* 0x002fe40000000018 */
[----:B------:R-:W3:Y:S01]  /*0900*/  LDG.E.CONSTANT R24, [R14.64+0x14] ;  /* 0x000014040e187981 */ /* 0x000ee2000c1e9900 */
[----:B------:R-:W-:-:S03]  /*0910*/  IMAD.X R17, R6, 0x1, R23, P0 ;  /* 0x0000000106117824 */ /* 0x000fc600000e0617 */
[----:B------:R-:W4:Y:S04]  /*0920*/  LDG.E.CONSTANT R23, [R14.64+0xc] ;  /* 0x00000c040e177981 */ /* 0x000f28000c1e9900 */
[----:B------:R-:W2:Y:S01]  /*0930*/  LDG.E.CONSTANT R22, [R16.64] ;  /* 0x0000000410167981 */ /* 0x000ea2000c1e9900 */
[----:B----4-:R-:W-:Y:S01]  /*0940*/  HFMA2.MMA R23, R23, R27, R26 ;  /* 0x0000001b17177235 */ /* 0x010fe2000000001a */
[----:B--2---:R-:W-:Y:S02]  /*0950*/  SHF.R.U32.HI R27, RZ, 0x4, R22 ;  /* 0x00000004ff1b7819 */ /* 0x004fe40000011616 */
[----:B------:R-:W-:Y:S02]  /*0960*/  LOP3.LUT R26, R22, 0xf, RZ, 0xc0, !PT ;  /* 0x0000000f161a7812 */ /* 0x000fe400078ec0ff */
[----:B------:R-:W-:-:S03]  /*0970*/  LOP3.LUT R28, R27, 0xf, RZ, 0xc0, !PT ;  /* 0x0000000f1b1c7812 */ /* 0x000fc600078ec0ff */
[--C-:B------:R-:W-:Y:S02]  /*0980*/  IMAD.IADD R26, R26, 0x1, -R19.reuse ;  /* 0x000000011a1a7824 */ /* 0x100fe400078e0a13 */
[----:B------:R-:W-:-:S04]  /*0990*/  IMAD.IADD R28, R28, 0x1, -R19 ;  /* 0x000000011c1c7824 */ /* 0x000fc800078e0a13 */
[----:B------:R-:W-:Y:S08]  /*09a0*/  I2F.F16 R26, R26 ;  /* 0x0000001a001a7306 */ /* 0x000ff00000200c00 */
[----:B------:R-:W0:Y:S01]  /*09b0*/  I2F.F16 R27, R28 ;  /* 0x0000001c001b7306 */ /* 0x000e220000200c00 */
[----:B------:R-:W-:-:S04]  /*09c0*/  SHF.R.U32.HI R29, RZ, 0xc, R22 ;  /* 0x0000000cff1d7819 */ /* 0x000fc80000011616 */
[----:B------:R-:W-:Y:S02]  /*09d0*/  LOP3.LUT R29, R29, 0xf, RZ, 0xc0, !PT ;  /* 0x0000000f1d1d7812 */ /* 0x000fe400078ec0ff */
[----:B0-----:R-:W-:Y:S02]  /*09e0*/  PRMT R26, R26, 0x5410, R27 ;  /* 0x000054101a1a7816 */ /* 0x001fe4000000001b */
[----:B------:R-:W-:-:S04]  /*09f0*/  SHF.R.U32.HI R27, RZ, 0x8, R22 ;  /* 0x00000008ff1b7819 */ /* 0x000fc80000011616 */
[----:B------:R-:W-:Y:S01]  /*0a00*/  LOP3.LUT R27, R27, 0xf, RZ, 0xc0, !PT ;  /* 0x0000000f1b1b7812 */ /* 0x000fe200078ec0ff */
[----:B------:R-:W-:-:S04]  /*0a10*/  IMAD.IADD R29, R29, 0x1, -R19 ;  /* 0x000000011d1d7824 */ /* 0x000fc800078e0a13 */
[----:B------:R-:W-:Y:S02]  /*0a20*/  IMAD.IADD R27, R27, 0x1, -R19 ;  /* 0x000000011b1b7824 */ /* 0x000fe400078e0a13 */
[----:B------:R-:W-:Y:S08]  /*0a30*/  I2F.F16 R29, R29 ;  /* 0x0000001d001d7306 */ /* 0x000ff00000200c00 */
[----:B------:R-:W0:Y:S02]  /*0a40*/  I2F.F16 R27, R27 ;  /* 0x0000001b001b7306 */ /* 0x000e240000200c00 */
[----:B0-----:R-:W-:-:S02]  /*0a50*/  PRMT R28, R27, 0x5410, R29 ;  /* 0x000054101b1c7816 */ /* 0x001fc4000000001d */
[----:B------:R-:W2:Y:S01]  /*0a60*/  LDG.E.CONSTANT R27, [R14.64+0x18] ;  /* 0x000018040e1b7981 */ /* 0x000ea2000c1e9900 */
[----:B------:R-:W-:-:S04]  /*0a70*/  HMUL2 R25, R25, R26 ;  /* 0x0000001a19197232 */ /* 0x000fc80000000000 */
[----:B---3--:R-:W-:Y:S01]  /*0a80*/  HFMA2 R24, R24, R28, R25 ;  /* 0x0000001c18187231 */ /* 0x008fe20000000019 */
[----:B------:R-:W-:-:S04]  /*0a90*/  SHF.R.U32.HI R25, RZ, 0x10, R22 ;  /* 0x00000010ff197819 */ /* 0x000fc80000011616 */
[----:B------:R-:W-:Y:S02]  /*0aa0*/  LOP3.LUT R26, R25, 0xf, RZ, 0xc0, !PT ;  /* 0x0000000f191a7812 */ /* 0x000fe400078ec0ff */
[----:B------:R-:W-:-:S04]  /*0ab0*/  SHF.R.U32.HI R25, RZ, 0x14, R22 ;  /* 0x00000014ff197819 */ /* 0x000fc80000011616 */
[----:B------:R-:W-:Y:S01]  /*0ac0*/  LOP3.LUT R28, R25, 0xf, RZ, 0xc0, !PT ;  /* 0x0000000f191c7812 */ /* 0x000fe200078ec0ff */
[----:B------:R-:W-:-:S04]  /*0ad0*/  IMAD.IADD R26, R26, 0x1, -R19 ;  /* 0x000000011a1a7824 */ /* 0x000fc800078e0a13 */
[----:B------:R-:W-:Y:S02]  /*0ae0*/  IMAD.IADD R28, R28, 0x1, -R19 ;  /* 0x000000011c1c7824 */ /* 0x000fe400078e0a13 */
[----:B------:R-:W-:Y:S08]  /*0af0*/  I2F.F16 R26, R26 ;  /* 0x0000001a001a7306 */ /* 0x000ff00000200c00 */
[----:B------:R-:W0:Y:S02]  /*0b00*/  I2F.F16 R25, R28 ;  /* 0x0000001c00197306 */ /* 0x000e240000200c00 */
[----:B0-----:R-:W-:-:S02]  /*0b10*/  PRMT R25, R26, 0x5410, R25 ;  /* 0x000054101a197816 */ /* 0x001fc40000000019 */
[----:B------:R-:W-:Y:S01]  /*0b20*/  IADD3 R16, P0, R7, R16, RZ ;  /* 0x0000001007107210 */ /* 0x000fe20007f1e0ff */
[----:B------:R-:W3:Y:S04]  /*0b30*/  LDG.E.CONSTANT R26, [R14.64+0x20] ;  /* 0x000020040e1a7981 */ /* 0x000ee8000c1e9900 */
[----:B------:R-:W-:Y:S01]  /*0b40*/  IMAD.X R17, R6, 0x1, R17, P0 ;  /* 0x0000000106117824 */ /* 0x000fe200000e0611 */
[----:B--2---:R-:W-:Y:S01]  /*0b50*/  HFMA2.MMA R27, R27, R25, R24 ;  /* 0x000000191b1b7235 */ /* 0x004fe20000000018 */
[----:B------:R-:W-:-:S04]  /*0b60*/  SHF.R.U32.HI R24, RZ, 0x18, R22 ;  /* 0x00000018ff187819 */ /* 0x000fc80000011616 */
[----:B------:R-:W-:Y:S02]  /*0b70*/  LOP3.LUT R24, R24, 0xf, RZ, 0xc0, !PT ;  /* 0x0000000f18187812 */ /* 0x000fe400078ec0ff */
[----:B------:R-:W-:-:S03]  /*0b80*/  LEA.HI R25, R22, -R19, RZ, 0x4 ;  /* 0x8000001316197211 */ /* 0x000fc600078f20ff */
[----:B------:R-:W-:Y:S01]  /*0b90*/  IMAD.IADD R29, R24, 0x1, -R19 ;  /* 0x00000001181d7824 */ /* 0x000fe200078e0a13 */
[----:B------:R0:W-:Y:S01]  /*0ba0*/  I2F.F16 R22, R25 ;  /* 0x0000001900167306 */ /* 0x0001e20000200c00 */
[----:B------:R-:W2:Y:S07]  /*0bb0*/  LDG.E.CONSTANT R24, [R16.64] ;  /* 0x0000000410187981 */ /* 0x000eae000c1e9900 */
[----:B------:R-:W1:Y:S01]  /*0bc0*/  I2F.F16 R29, R29 ;  /* 0x0000001d001d7306 */ /* 0x000e620000200c00 */
[----:B0-----:R-:W4:Y:S01]  /*0bd0*/  LDG.E.CONSTANT R25, [R14.64+0x24] ;  /* 0x000024040e197981 */ /* 0x001f22000c1e9900 */
[----:B-1----:R-:W-:-:S03]  /*0be0*/  PRMT R28, R29, 0x5410, R22 ;  /* 0x000054101d1c7816 */ /* 0x002fc60000000016 */
[----:B------:R-:W3:Y:S01]  /*0bf0*/  LDG.E.CONSTANT R22, [R14.64+0x1c] ;  /* 0x00001c040e167981 */ /* 0x000ee2000c1e9900 */
[----:B-----5:R-:W-:Y:S01]  /*0c00*/  HFMA2 R21, R18.H0_H0, R23, R21 ;  /* 0x0000001712157231 */ /* 0x020fe20000000815 */
[----:B--2---:R-:W-:Y:S01]  /*0c10*/  SHF.R.U32.HI R23, RZ, 0x4, R24 ;  /* 0x00000004ff177819 */ /* 0x004fe20000011618 */
[----:B---3--:R-:W-:Y:S01]  /*0c20*/  HFMA2 R22, R22, R28, R27 ;  /* 0x0000001c16167231 */ /* 0x008fe2000000001b */
[----:B------:R-:W-:Y:S02]  /*0c30*/  LOP3.LUT R28, R24, 0xf, RZ, 0xc0, !PT ;  /* 0x0000000f181c7812 */ /* 0x000fe400078ec0ff */
[----:B------:R-:W-:-:S03]  /*0c40*/  LOP3.LUT R27, R23, 0xf, RZ, 0xc0, !PT ;  /* 0x0000000f171b7812 */ /* 0x000fc600078ec0ff */
[--C-:B------:R-:W-:Y:S02]  /*0c50*/  IMAD.IADD R28, R28, 0x1, -R19.reuse ;  /* 0x000000011c1c7824 */ /* 0x100fe400078e0a13 */
[----:B------:R-:W-:Y:S01]  /*0c60*/  IMAD.IADD R29, R27, 0x1, -R19 ;  /* 0x000000011b1d7824 */ /* 0x000fe200078e0a13 */
[--C-:B------:R-:W-:Y:S01]  /*0c70*/  SHF.R.U32.HI R27, RZ, 0x8, R24.reuse ;  /* 0x00000008ff1b7819 */ /* 0x100fe20000011618 */
[----:B------:R0:W-:Y:S03]  /*0c80*/  I2F.F16 R23, R28 ;  /* 0x0000001c00177306 */ /* 0x0001e60000200c00 */
[----:B------:R-:W-:Y:S02]  /*0c90*/  LOP3.LUT R27, R27, 0xf, RZ, 0xc0, !PT ;  /* 0x0000000f1b1b7812 */ /* 0x000fe400078ec0ff */
[----:B0-----:R-:W-:-:S04]  /*0ca0*/  SHF.R.U32.HI R28, RZ, 0xc, R24 ;  /* 0x0000000cff1c7819 */ /* 0x001fc80000011618 */
[----:B------:R-:W-:Y:S01]  /*0cb0*/  LOP3.LUT R28, R28, 0xf, RZ, 0xc0, !PT ;  /* 0x0000000f1c1c7812 */ /* 0x000fe200078ec0ff */
[--C-:B------:R-:W-:Y:S01]  /*0cc0*/  IMAD.IADD R27, R27, 0x1, -R19.reuse ;  /* 0x000000011b1b7824 */ /* 0x100fe200078e0a13 */
[----:B------:R-:W0:Y:S03]  /*0cd0*/  I2F.F16 R29, R29 ;  /* 0x0000001d001d7306 */ /* 0x000e260000200c00 */
[----:B------:R-:W-:-:S05]  /*0ce0*/  IMAD.IADD R28, R28, 0x1, -R19 ;  /* 0x000000011c1c7824 */ /* 0x000fca00078e0a13 */
[----:B------:R-:W-:Y:S08]  /*0cf0*/  I2F.F16 R27, R27 ;  /* 0x0000001b001b7306 */ /* 0x000ff00000200c00 */
[----:B------:R-:W1:Y:S01]  /*0d00*/  I2F.F16 R28, R28 ;  /* 0x0000001c001c7306 */ /* 0x000e620000200c00 */
[----:B0-----:R-:W-:-:S05]  /*0d10*/  PRMT R23, R23, 0x5410, R29 ;  /* 0x0000541017177816 */ /* 0x001fca000000001d */
[----:B------:R-:W-:Y:S01]  /*0d20*/  HMUL2 R23, R26, R23 ;  /* 0x000000171a177232 */ /* 0x000fe20000000000 */
[----:B-1----:R-:W-:-:S06]  /*0d30*/  PRMT R28, R27, 0x5410, R28 ;  /* 0x000054101b1c7816 */ /* 0x002fcc000000001c */
[----:B----4-:R-:W-:Y:S01]  /*0d40*/  HFMA2.MMA R25, R25, R28, R23 ;  /* 0x0000001c19197235 */ /* 0x010fe20000000017 */
[--C-:B------:R-:W-:Y:S02]  /*0d50*/  SHF.R.U32.HI R23, RZ, 0x10, R24.reuse ;  /* 0x00000010ff177819 */ /* 0x100fe40000011618 */
[----:B------:R-:W-:Y:S02]  /*0d60*/  SHF.R.U32.HI R29, RZ, 0x14, R24 ;  /* 0x00000014ff1d7819 */ /* 0x000fe40000011618 */
[----:B------:R-:W-:-:S05]  /*0d70*/  LOP3.LUT R26, R23, 0xf, RZ, 0xc0, !PT ;  /* 0x0000000f171a7812 */ /* 0x000fca00078ec0ff */
[----:B------:R-:W-:Y:S01]  /*0d80*/  IMAD.IADD R23, R26, 0x1, -R19 ;  /* 0x000000011a177824 */ /* 0x000fe200078e0a13 */
[----:B------:R-:W-:-:S05]  /*0d90*/  LOP3.LUT R26, R29, 0xf, RZ, 0xc0, !PT ;  /* 0x0000000f1d1a7812 */ /* 0x000fca00078ec0ff */
[----:B------:R-:W-:Y:S01]  /*0da0*/  IMAD.IADD R27, R26, 0x1, -R19 ;  /* 0x000000011a1b7824 */ /* 0x000fe200078e0a13 */
[----:B------:R-:W-:Y:S08]  /*0db0*/  I2F.F16 R23, R23 ;  /* 0x0000001700177306 */ /* 0x000ff00000200c00 */
[----:B------:R0:W1:Y:S01]  /*0dc0*/  I2F.F16 R26, R27 ;  /* 0x0000001b001a7306 */ /* 0x0000620000200c00 */
[----:B------:R-:W-:-:S02]  /*0dd0*/  IADD3 R16, P0, R7, R16, RZ ;  /* 0x0000001007107210 */ /* 0x000fc40007f1e0ff */
[----:B------:R-:W-:Y:S01]  /*0de0*/  LEA.HI R29, R24, -R19, RZ, 0x4 ;  /* 0x80000013181d7211 */ /* 0x000fe200078f20ff */
[----:B0-----:R-:W2:Y:S01]  /*0df0*/  LDG.E.CONSTANT R27, [R14.64+0x2c] ;  /* 0x00002c040e1b7981 */ /* 0x001ea2000c1e9900 */
[----:B-1----:R-:W-:-:S03]  /*0e00*/  PRMT R28, R23, 0x5410, R26 ;  /* 0x00005410171c7816 */ /* 0x002fc6000000001a */
[----:B------:R-:W3:Y:S01]  /*0e10*/  LDG.E.CONSTANT R26, [R14.64+0x28] ;  /* 0x000028040e1a7981 */ /* 0x000ee2000c1e9900 */
[----:B------:R-:W-:-:S03]  /*0e20*/  IMAD.X R17, R6, 0x1, R17, P0 ;  /* 0x0000000106117824 */ /* 0x000fc600000e0611 */
[----:B------:R-:W4:Y:S01]  /*0e30*/  LDG.E.CONSTANT R23, [R14.64+0x34] ;  /* 0x000034040e177981 */ /* 0x000f22000c1e9900 */
[----:B------:R-:W-:Y:S01]  /*0e40*/  I2F.F16 R29, R29 ;  /* 0x0000001d001d7306 */ /* 0x000fe20000200c00 */
[----:B---3--:R-:W-:Y:S01]  /*0e50*/  HFMA2 R26, R26, R28, R25 ;  /* 0x0000001c1a1a7231 */ /* 0x008fe20000000019 */
[----:B------:R-:W-:-:S04]  /*0e60*/  SHF.R.U32.HI R25, RZ, 0x18, R24 ;  /* 0x00000018ff197819 */ /* 0x000fc80000011618 */
[----:B------:R-:W-:Y:S02]  /*0e70*/  LOP3.LUT R24, R25, 0xf, RZ, 0xc0, !PT ;  /* 0x0000000f19187812 */ /* 0x000fe400078ec0ff */
[----:B------:R-:W3:Y:S03]  /*0e80*/  LDG.E.CONSTANT R25, [R14.64+0x30] ;  /* 0x000030040e197981 */ /* 0x000ee6000c1e9900 */
[----:B------:R-:W-:Y:S02]  /*0e90*/  IMAD.IADD R28, R24, 0x1, -R19 ;  /* 0x00000001181c7824 */ /* 0x000fe400078e0a13 */
[----:B------:R-:W3:Y:S04]  /*0ea0*/  LDG.E.CONSTANT R24, [R16.64] ;  /* 0x0000000410187981 */ /* 0x000ee8000c1e9900 */
[----:B------:R-:W0:Y:S01]  /*0eb0*/  I2F.F16 R28, R28 ;  /* 0x0000001c001c7306 */ /* 0x000e220000200c00 */
[----:B------:R-:W-:Y:S01]  /*0ec0*/  HFMA2 R21, R18.H0_H0, R22, R21 ;  /* 0x0000001612157231 */ /* 0x000fe20000000815 */
[----:B0-----:R-:W-:-:S06]  /*0ed0*/  PRMT R29, R28, 0x5410, R29 ;  /* 0x000054101c1d7816 */ /* 0x001fcc000000001d */
[----:B--2---:R-:W-:Y:S01]  /*0ee0*/  HFMA2.MMA R26, R27, R29, R26 ;  /* 0x0000001d1b1a7235 */ /* 0x004fe2000000001a */
[----:B---3--:R-:W-:Y:S02]  /*0ef0*/  SHF.R.U32.HI R27, RZ, 0x4, R24 ;  /* 0x00000004ff1b7819 */ /* 0x008fe40000011618 */
        /* <DEDUP_REMOVED lines=14> */
[----:B------:R-:W0:Y:S01]  /*0fe0*/  I2F.F16 R27, R27 ;  /* 0x0000001b001b7306 */ /* 0x000e220000200c00 */
[----:B------:R-:W-:Y:S01]  /*0ff0*/  HMUL2 R22, R25, R22 ;  /* 0x0000001619167232 */ /* 0x000fe20000000000 */
[----:B0-----:R-:W-:-:S06]  /*1000*/  PRMT R27, R27, 0x5410, R29 ;  /* 0x000054101b1b7816 */ /* 0x001fcc000000001d */
[----:B----4-:R-:W-:Y:S02]  /*1010*/  HFMA2.MMA R23, R23, R27, R22 ;  /* 0x0000001b17177235 */ /* 0x010fe40000000016 */
[----:B------:R0:W2:Y:S01]  /*1020*/  LDG.E.CONSTANT R27, [R14.64+0x38] ;  /* 0x000038040e1b7981 */ /* 0x0000a2000c1e9900 */
[----:B------:R-:W-:-:S04]  /*1030*/  SHF.R.U32.HI R22, RZ, 0x10, R24 ;  /* 0x00000010ff167819 */ /* 0x000fc80000011618 */
[----:B------:R-:W-:-:S05]  /*1040*/  LOP3.LUT R22, R22, 0xf, RZ, 0xc0, !PT ;  /* 0x0000000f16167812 */ /* 0x000fca00078ec0ff */
[----:B------:R-:W-:Y:S02]  /*1050*/  IMAD.IADD R25, R22, 0x1, -R19 ;  /* 0x0000000116197824 */ /* 0x000fe400078e0a13 */
[----:B------:R0:W3:Y:S01]  /*1060*/  LDG.E.CONSTANT R22, [R14.64+0x3c] ;  /* 0x00003c040e167981 */ /* 0x0000e2000c1e9900 */
[----:B------:R-:W-:-:S04]  /*1070*/  SHF.R.U32.HI R28, RZ, 0x14, R24 ;  /* 0x00000014ff1c7819 */ /* 0x000fc80000011618 */
[----:B------:R-:W-:-:S05]  /*1080*/  LOP3.LUT R28, R28, 0xf, RZ, 0xc0, !PT ;  /* 0x0000000f1c1c7812 */ /* 0x000fca00078ec0ff */
[----:B------:R-:W-:Y:S01]  /*1090*/  IMAD.IADD R28, R28, 0x1, -R19 ;  /* 0x000000011c1c7824 */ /* 0x000fe200078e0a13 */
[----:B------:R-:W-:Y:S08]  /*10a0*/  I2F.F16 R25, R25 ;  /* 0x0000001900197306 */ /* 0x000ff00000200c00 */
[----:B------:R-:W1:Y:S01]  /*10b0*/  I2F.F16 R28, R28 ;  /* 0x0000001c001c7306 */ /* 0x000e620000200c00 */
[----:B------:R-:W-:-:S02]  /*10c0*/  LEA.HI R29, R24, -R19, RZ, 0x4 ;  /* 0x80000013181d7211 */ /* 0x000fc400078f20ff */
[----:B-1----:R-:W-:-:S05]  /*10d0*/  PRMT R28, R25, 0x5410, R28 ;  /* 0x00005410191c7816 */ /* 0x002fca000000001c */
[----:B------:R-:W-:Y:S01]  /*10e0*/  I2F.F16 R29, R29 ;  /* 0x0000001d001d7306 */ /* 0x000fe20000200c00 */
[----:B------:R-:W-:-:S04]  /*10f0*/  IADD3 R20, R20, -0x4, RZ ;  /* 0xfffffffc14147810 */ /* 0x000fc80007ffe0ff */
[----:B------:R-:W-:Y:S01]  /*1100*/  ISETP.NE.AND P0, PT, R20, RZ, PT ;  /* 0x000000ff1400720c */ /* 0x000fe20003f05270 */
[----:B------:R-:W-:Y:S01]  /*1110*/  HFMA2 R21, R18.H0_H0, R26, R21 ;  /* 0x0000001a12157231 */ /* 0x000fe20000000815 */
[----:B0-----:R-:W-:-:S05]  /*1120*/  IADD3 R14, P2, R14, 0x40, RZ ;  /* 0x000000400e0e7810 */ /* 0x001fca0007f5e0ff */
[----:B------:R-:W-:Y:S01]  /*1130*/  IMAD.X R15, RZ, RZ, R15, P2 ;  /* 0x000000ffff0f7224 */ /* 0x000fe200010e060f */
[----:B--2---:R-:W-:Y:S01]  /*1140*/  HFMA2 R23, R27, R28, R23 ;  /* 0x0000001c1b177231 */ /* 0x004fe20000000017 */
[----:B------:R-:W-:-:S04]  /*1150*/  SHF.R.U32.HI R27, RZ, 0x18, R24 ;  /* 0x00000018ff1b7819 */ /* 0x000fc80000011618 */
[----:B------:R-:W-:-:S05]  /*1160*/  LOP3.LUT R24, R27, 0xf, RZ, 0xc0, !PT ;  /* 0x0000000f1b187812 */ /* 0x000fca00078ec0ff */
[----:B------:R-:W-:-:S06]  /*1170*/  IMAD.IADD R24, R24, 0x1, -R19 ;  /* 0x0000000118187824 */ /* 0x000fcc00078e0a13 */
[----:B------:R-:W0:Y:S02]  /*1180*/  I2F.F16 R24, R24 ;  /* 0x0000001800187306 */ /* 0x000e240000200c00 */
[----:B0-----:R-:W-:-:S06]  /*1190*/  PRMT R24, R24, 0x5410, R29 ;  /* 0x0000541018187816 */ /* 0x001fcc000000001d */
[----:B---3--:R-:W-:Y:S01]  /*11a0*/  HFMA2.MMA R23, R22, R24, R23 ;  /* 0x0000001816177235 */ /* 0x008fe20000000017 */
[----:B------:R-:W-:-:S09]  /*11b0*/  IADD3 R22, P1, R7, R16, RZ ;  /* 0x0000001007167210 */ /* 0x000fd20007f3e0ff */
[----:B------:R-:W-:Y:S01]  /*11c0*/  HFMA2 R21, R18.H0_H0, R23, R21 ;  /* 0x0000001712157231 */ /* 0x000fe20000000815 */
[----:B------:R-:W-:Y:S01]  /*11d0*/  IMAD.X R23, R6, 0x1, R17, P1 ;  /* 0x0000000106177824 */ /* 0x000fe200008e0611 */
[----:B------:R-:W-:Y:S05]  /*11e0*/  @P0 BRA `(.L_x_13) ;  /* 0xfffff46000000947 */ /* 0x000fea000383ffff */
[----:B------:R-:W-:Y:S05]  /*11f0*/  BSYNC B1 ;  /* 0x0000000000017941 */ /* 0x000fea0003800000 */
.L_x_12:
[----:B------:R-:W-:-:S13]  /*1200*/  ISETP.NE.AND P0, PT, R9, RZ, PT ;  /* 0x000000ff0900720c */ /* 0x000fda0003f05270 */
[----:B------:R-:W-:Y:S05]  /*1210*/  @!P0 BRA `(.L_x_14) ;  /* 0x000008f000008947 */ /* 0x000fea0003800000 */
[----:B------:R-:W-:Y:S01]  /*1220*/  IMAD.MOV.U32 R16, RZ, RZ, R22 ;  /* 0x000000ffff107224 */ /* 0x000fe200078e0016 */
[----:B------:R-:W-:Y:S01]  /*1230*/  ULDC.64 UR4, c[0x0][0x118] ;  /* 0x0000460000047ab9 */ /* 0x000fe20000000a00 */
[----:B------:R-:W-:Y:S01]  /*1240*/  IMAD.MOV.U32 R17, RZ, RZ, R23 ;  /* 0x000000ffff117224 */ /* 0x000fe200078e0017 */
[----:B------:R-:W2:Y:S04]  /*1250*/  LDG.E.CONSTANT R20, [R14.64] ;  /* 0x000000040e147981 */ /* 0x000ea8000c1e9900 */
[----:B------:R-:W3:Y:S02]  /*1260*/  LDG.E.CONSTANT R16, [R16.64] ;  /* 0x0000000410107981 */ /* 0x000ee4000c1e9900 */
[----:B---3--:R-:W-:-:S05]  /*1270*/  LOP3.LUT R24, R16, 0xf, RZ, 0xc0, !PT ;  /* 0x0000000f10187812 */ /* 0x008fca00078ec0ff */
[----:B------:R-:W-:Y:S02]  /*1280*/  IMAD.IADD R25, R24, 0x1, -R19 ;  /* 0x0000000118197824 */ /* 0x000fe400078e0a13 */
[----:B------:R-:W3:Y:S01]  /*1290*/  LDG.E.CONSTANT R24, [R14.64+0x4] ;  /* 0x000004040e187981 */ /* 0x000ee2000c1e9900 */
[----:B------:R-:W-:-:S04]  /*12a0*/  SHF.R.U32.HI R26, RZ, 0x4, R16 ;  /* 0x00000004ff1a7819 */ /* 0x000fc80000011610 */
[----:B------:R-:W-:-:S05]  /*12b0*/  LOP3.LUT R26, R26, 0xf, RZ, 0xc0, !PT ;  /* 0x0000000f1a1a7812 */ /* 0x000fca00078ec0ff */
[----:B------:R-:W-:Y:S01]  /*12c0*/  IMAD.IADD R26, R26, 0x1, -R19 ;  /* 0x000000011a1a7824 */ /* 0x000fe200078e0a13 */
[----:B------:R-:W-:Y:S08]  /*12d0*/  I2F.F16 R25, R25 ;  /* 0x0000001900197306 */ /* 0x000ff00000200c00 */
[----:B------:R-:W0:Y:S02]  /*12e0*/  I2F.F16 R26, R26 ;  /* 0x0000001a001a7306 */ /* 0x000e240000200c00 */
[----:B0-----:R-:W-:-:S02]  /*12f0*/  PRMT R17, R25, 0x5410, R26 ;  /* 0x0000541019117816 */ /* 0x001fc4000000001a */
[----:B------:R-:W4:Y:S04]  /*1300*/  LDG.E.CONSTANT R26, [R14.64+0x8] ;  /* 0x000008040e1a7981 */ /* 0x000f28000c1e9900 */
[----:B------:R-:W4:Y:S01]  /*1310*/  LDG.E.CONSTANT R25, [R14.64+0xc] ;  /* 0x00000c040e197981 */ /* 0x000f22000c1e9900 */
[----:B------:R-:W-:-:S04]  /*1320*/  SHF.R.U32.HI R27, RZ, 0x8, R16 ;  /* 0x00000008ff1b7819 */ /* 0x000fc80000011610 */
[----:B------:R-:W-:Y:S02]  /*1330*/  LOP3.LUT R28, R27, 0xf, RZ, 0xc0, !PT ;  /* 0x0000000f1b1c7812 */ /* 0x000fe400078ec0ff */
[----:B------:R-:W-:-:S04]  /*1340*/  SHF.R.U32.HI R27, RZ, 0xc, R16 ;  /* 0x0000000cff1b7819 */ /* 0x000fc80000011610 */
[----:B------:R-:W-:Y:S01]  /*1350*/  LOP3.LUT R27, R27, 0xf, RZ, 0xc0, !PT ;  /* 0x0000000f1b1b7812 */ /* 0x000fe200078ec0ff */
[----:B------:R-:W-:-:S04]  /*1360*/  IMAD.IADD R28, R28, 0x1, -R19 ;  /* 0x000000011c1c7824 */ /* 0x000fc800078e0a13 */
[----:B------:R-:W-:Y:S02]  /*1370*/  IMAD.IADD R27, R27, 0x1, -R19 ;  /* 0x000000011b1b7824 */ /* 0x000fe400078e0a13 */
[----:B------:R-:W-:Y:S08]  /*1380*/  I2F.F16 R28, R28 ;  /* 0x0000001c001c7306 */ /* 0x000ff00000200c00 */
[----:B------:R-:W0:Y:S01]  /*1390*/  I2F.F16 R27, R27 ;  /* 0x0000001b001b7306 */ /* 0x000e220000200c00 */
[----:B--2---:R-:W-:Y:S01]  /*13a0*/  HMUL2 R17, R20, R17 ;  /* 0x0000001114117232 */ /* 0x004fe20000000000 */
[----:B0-----:R-:W-:-:S02]  /*13b0*/  PRMT R28, R28, 0x5410, R27 ;  /* 0x000054101c1c7816 */ /* 0x001fc4000000001b */
[----:B------:R-:W-:Y:S02]  /*13c0*/  SHF.R.U32.HI R27, RZ, 0x18, R16 ;  /* 0x00000018ff1b7819 */ /* 0x000fe40000011610 */
[----:B------:R-:W-:-:S06]  /*13d0*/  LEA.HI R29, R16, -R19, RZ, 0x4 ;  /* 0x80000013101d7211 */ /* 0x000fcc00078f20ff */
[----:B------:R-:W-:Y:S01]  /*13e0*/  I2F.F16 R29, R29 ;  /* 0x0000001d001d7306 */ /* 0x000fe20000200c00 */
[----:B------:R-:W-:Y:S01]  /*13f0*/  ISETP.NE.AND P0, PT, R9, 0x1, PT ;  /* 0x000000010900780c */ /* 0x000fe20003f05270 */
[----:B---3--:R-:W-:Y:S01]  /*1400*/  HFMA2.MMA R24, R24, R28, R17 ;  /* 0x0000001c18187235 */ /* 0x008fe20000000011 */
[----:B------:R-:W-:-:S04]  /*1410*/  SHF.R.U32.HI R17, RZ, 0x10, R16 ;  /* 0x00000010ff117819 */ /* 0x000fc80000011610 */
[----:B------:R-:W-:Y:S02]  /*1420*/  LOP3.LUT R20, R17, 0xf, RZ, 0xc0, !PT ;  /* 0x0000000f11147812 */ /* 0x000fe400078ec0ff */
[----:B------:R-:W-:-:S04]  /*1430*/  SHF.R.U32.HI R17, RZ, 0x14, R16 ;  /* 0x00000014ff117819 */ /* 0x000fc80000011610 */
[----:B------:R-:W-:Y:S02]  /*1440*/  LOP3.LUT R28, R17, 0xf, RZ, 0xc0, !PT ;  /* 0x0000000f111c7812 */ /* 0x000fe400078ec0ff */
[----:B------:R-:W-:Y:S01]  /*1450*/  LOP3.LUT R16, R27, 0xf, RZ, 0xc0, !PT ;  /* 0x0000000f1b107812 */ /* 0x000fe200078ec0ff */
[--C-:B------:R-:W-:Y:S02]  /*1460*/  IMAD.IADD R20, R20, 0x1, -R19.reuse ;  /* 0x0000000114147824 */ /* 0x100fe400078e0a13 */
[--C-:B------:R-:W-:Y:S02]  /*1470*/  IMAD.IADD R28, R28, 0x1, -R19.reuse ;  /* 0x000000011c1c7824 */ /* 0x100fe400078e0a13 */
[----:B------:R-:W-:Y:S01]  /*1480*/  IMAD.IADD R16, R16, 0x1, -R19 ;  /* 0x0000000110107824 */ /* 0x000fe200078e0a13 */
[----:B------:R-:W-:Y:S08]  /*1490*/  I2F.F16 R17, R20 ;  /* 0x0000001400117306 */ /* 0x000ff00000200c00 */
[----:B------:R-:W0:Y:S08]  /*14a0*/  I2F.F16 R28, R28 ;  /* 0x0000001c001c7306 */ /* 0x000e300000200c00 */
[----:B------:R-:W1:Y:S01]  /*14b0*/  I2F.F16 R16, R16 ;  /* 0x0000001000107306 */ /* 0x000e620000200c00 */
[----:B0-----:R-:W-:-:S05]  /*14c0*/  PRMT R17, R17, 0x5410, R28 ;  /* 0x0000541011117816 */ /* 0x001fca000000001c */
[----:B----4-:R-:W-:Y:S01]  /*14d0*/  HFMA2 R24, R26, R17, R24 ;  /* 0x000000111a187231 */ /* 0x010fe20000000018 */
[----:B-1----:R-:W-:-:S06]  /*14e0*/  PRMT R29, R16, 0x5410, R29 ;  /* 0x00005410101d7816 */ /* 0x002fcc000000001d */
[----:B------:R-:W-:-:S10]  /*14f0*/  HFMA2.MMA R24, R25, R29, R24 ;  /* 0x0000001d19187235 */ /* 0x000fd40000000018 */
[----:B-----5:R-:W-:Y:S01]  /*1500*/  HFMA2 R21, R18.H0_H0, R24, R21 ;  /* 0x0000001812157231 */ /* 0x020fe20000000815 */
[----:B------:R-:W-:Y:S05]  /*1510*/  @!P0 BRA `(.L_x_14) ;  /* 0x000005f000008947 */ /* 0x000fea0003800000 */
[----:B------:R-:W-:Y:S01]  /*1520*/  IADD3 R16, P0, R7, R22, RZ ;  /* 0x0000001607107210 */ /* 0x000fe20007f1e0ff */
[----:B------:R-:W-:Y:S02]  /*1530*/  ULDC.64 UR4, c[0x0][0x118] ;  /* 0x0000460000047ab9 */ /* 0x000fe40000000a00 */
[----:B------:R-:W2:Y:S02]  /*1540*/  LDG.E.CONSTANT R20, [R14.64+0x10] ;  /* 0x000010040e147981 */ /* 0x000ea4000c1e9900 */
[----:B------:R-:W-:-:S05]  /*1550*/  IMAD.X R17, R6, 0x1, R23, P0 ;  /* 0x0000000106117824 */ /* 0x000fca00000e0617 */
        /* <DEDUP_REMOVED lines=11> */
[----:B------:R-:W5:Y:S01]  /*1610*/  LDG.E.CONSTANT R25, [R14.64+0x1c] ;  /* 0x00001c040e197981 */ /* 0x000f62000c1e9900 */
        /* <DEDUP_REMOVED lines=29> */
[----:B-----5:R-:W-:-:S10]  /*17f0*/  HFMA2.MMA R24, R25, R29, R24 ;  /* 0x0000001d19187235 */ /* 0x020fd40000000018 */
[----:B------:R-:W-:Y:S01]  /*1800*/  HFMA2 R21, R18.H0_H0, R24, R21 ;  /* 0x0000001812157231 */ /* 0x000fe20000000815 */
[----:B------:R-:W-:Y:S05]  /*1810*/  @!P0 BRA `(.L_x_14) ;  /* 0x000002f000008947 */ /* 0x000fea0003800000 */
[----:B------:R-:W-:Y:S01]  /*1820*/  IMAD.MOV.U32 R17, RZ, RZ, c[0x0][0x190] ;  /* 0x00006400ff117624 */ /* 0x000fe200078e00ff */
[----:B------:R-:W-:Y:S02]  /*1830*/  ULDC.64 UR4, c[0x0][0x118] ;  /* 0x0000460000047ab9 */ /* 0x000fe40000000a00 */
[----:B------:R0:W2:Y:S02]  /*1840*/  LDG.E.CONSTANT R24, [R14.64+0x20] ;  /* 0x000020040e187981 */ /* 0x0000a4000c1e9900 */
[C---:B------:R-:W-:Y:S02]  /*1850*/  LEA R16, P0, R17.reuse, R22, 0x3 ;  /* 0x0000001611107211 */ /* 0x040fe400078018ff */
[----:B------:R0:W3:Y:S02]  /*1860*/  LDG.E.CONSTANT R22, [R14.64+0x24] ;  /* 0x000024040e167981 */ /* 0x0000e4000c1e9900 */
[----:B------:R-:W-:-:S02]  /*1870*/  LEA.HI.X R17, R17, R23, R4, 0x3, P0 ;  /* 0x0000001711117211 */ /* 0x000fc400000f1c04 */
[----:B------:R0:W4:Y:S04]  /*1880*/  LDG.E.CONSTANT R20, [R14.64+0x28] ;  /* 0x000028040e147981 */ /* 0x000128000c1e9900 */
[----:B------:R-:W5:Y:S04]  /*1890*/  LDG.E.CONSTANT R16, [R16.64] ;  /* 0x0000000410107981 */ /* 0x000f68000c1e9900 */
[----:B------:R0:W2:Y:S01]  /*18a0*/  LDG.E.CONSTANT R23, [R14.64+0x2c] ;  /* 0x00002c040e177981 */ /* 0x0000a2000c1e9900 */
[----:B-----5:R-:W-:Y:S02]  /*18b0*/  SHF.R.U32.HI R25, RZ, 0x4, R16 ;  /* 0x00000004ff197819 */ /* 0x020fe40000011610 */
[----:B------:R-:W-:-:S02]  /*18c0*/  LOP3.LUT R26, R16, 0xf, RZ, 0xc0, !PT ;  /* 0x0000000f101a7812 */ /* 0x000fc400078ec0ff */
[----:B------:R-:W-:-:S03]  /*18d0*/  LOP3.LUT R28, R25, 0xf, RZ, 0xc0, !PT ;  /* 0x0000000f191c7812 */ /* 0x000fc600078ec0ff */
[--C-:B------:R-:W-:Y:S02]  /*18e0*/  IMAD.IADD R26, R26, 0x1, -R19.reuse ;  /* 0x000000011a1a7824 */ /* 0x100fe400078e0a13 */
[----:B------:R-:W-:-:S04]  /*18f0*/  IMAD.IADD R28, R28, 0x1, -R19 ;  /* 0x000000011c1c7824 */ /* 0x000fc800078e0a13 */
[----:B------:R-:W-:Y:S08]  /*1900*/  I2F.F16 R26, R26 ;  /* 0x0000001a001a7306 */ /* 0x000ff00000200c00 */
[----:B------:R-:W1:Y:S01]  /*1910*/  I2F.F16 R17, R28 ;  /* 0x0000001c00117306 */ /* 0x000e620000200c00 */
[----:B------:R-:W-:Y:S02]  /*1920*/  LEA.HI R27, R16, -R19, RZ, 0x4 ;  /* 0x80000013101b7211 */ /* 0x000fe400078f20ff */
[----:B------:R-:W-:-:S05]  /*1930*/  SHF.R.U32.HI R25, RZ, 0x8, R16 ;  /* 0x00000008ff197819 */ /* 0x000fca0000011610 */
[----:B0-----:R1:W-:Y:S01]  /*1940*/  I2F.F16 R14, R27 ;  /* 0x0000001b000e7306 */ /* 0x0013e20000200c00 */
[----:B------:R-:W-:Y:S02]  /*1950*/  LOP3.LUT R25, R25, 0xf, RZ, 0xc0, !PT ;  /* 0x0000000f19197812 */ /* 0x000fe400078ec0ff */
[----:B-1----:R-:W-:Y:S02]  /*1960*/  PRMT R27, R26, 0x5410, R17 ;  /* 0x000054101a1b7816 */ /* 0x002fe40000000011 */
[----:B------:R-:W-:-:S04]  /*1970*/  SHF.R.U32.HI R17, RZ, 0xc, R16 ;  /* 0x0000000cff117819 */ /* 0x000fc80000011610 */
[----:B------:R-:W-:Y:S02]  /*1980*/  LOP3.LUT R26, R17, 0xf, RZ, 0xc0, !PT ;  /* 0x0000000f111a7812 */ /* 0x000fe400078ec0ff */
[--C-:B------:R-:W-:Y:S01]  /*1990*/  SHF.R.U32.HI R17, RZ, 0x10, R16.reuse ;  /* 0x00000010ff117819 */ /* 0x100fe20000011610 */
[--C-:B------:R-:W-:Y:S02]  /*19a0*/  IMAD.IADD R15, R25, 0x1, -R19.reuse ;  /* 0x00000001190f7824 */ /* 0x100fe400078e0a13 */
[--C-:B------:R-:W-:Y:S01]  /*19b0*/  IMAD.IADD R26, R26, 0x1, -R19.reuse ;  /* 0x000000011a1a7824 */ /* 0x100fe200078e0a13 */
[----:B------:R-:W-:Y:S02]  /*19c0*/  LOP3.LUT R28, R17, 0xf, RZ, 0xc0, !PT ;  /* 0x0000000f111c7812 */ /* 0x000fe400078ec0ff */
[----:B------:R-:W-:Y:S01]  /*19d0*/  SHF.R.U32.HI R25, RZ, 0x14, R16 ;  /* 0x00000014ff197819 */ /* 0x000fe20000011610 */
[----:B------:R-:W-:Y:S02]  /*19e0*/  I2F.F16 R15, R15 ;  /* 0x0000000f000f7306 */ /* 0x000fe40000200c00 */
[----:B------:R-:W-:Y:S01]  /*19f0*/  IMAD.IADD R17, R28, 0x1, -R19 ;  /* 0x000000011c117824 */ /* 0x000fe200078e0a13 */
[----:B------:R-:W-:-:S02]  /*1a00*/  LOP3.LUT R28, R25, 0xf, RZ, 0xc0, !PT ;  /* 0x0000000f191c7812 */ /* 0x000fc400078ec0ff */
[----:B------:R-:W-:-:S03]  /*1a10*/  SHF.R.U32.HI R25, RZ, 0x18, R16 ;  /* 0x00000018ff197819 */ /* 0x000fc60000011610 */
[----:B------:R-:W0:Y:S01]  /*1a20*/  I2F.F16 R26, R26 ;  /* 0x0000001a001a7306 */ /* 0x000e220000200c00 */
[----:B------:R-:W-:Y:S01]  /*1a30*/  IMAD.IADD R16, R28, 0x1, -R19 ;  /* 0x000000011c107824 */ /* 0x000fe200078e0a13 */
[----:B------:R-:W-:Y:S01]  /*1a40*/  LOP3.LUT R28, R25, 0xf, RZ, 0xc0, !PT ;  /* 0x0000000f191c7812 */ /* 0x000fe200078ec0ff */
[----:B--2---:R-:W-:-:S04]  /*1a50*/  HMUL2 R24, R24, R27 ;  /* 0x0000001b18187232 */ /* 0x004fc80000000000 */
[----:B------:R-:W-:Y:S01]  /*1a60*/  IMAD.IADD R28, R28, 0x1, -R19 ;  /* 0x000000011c1c7824 */ /* 0x000fe200078e0a13 */
[----:B------:R-:W-:Y:S08]  /*1a70*/  I2F.F16 R17, R17 ;  /* 0x0000001100117306 */ /* 0x000ff00000200c00 */
[----:B------:R-:W1:Y:S01]  /*1a80*/  I2F.F16 R16, R16 ;  /* 0x0000001000107306 */ /* 0x000e620000200c00 */
[----:B0-----:R-:W-:-:S07]  /*1a90*/  PRMT R15, R15, 0x5410, R26 ;  /* 0x000054100f0f7816 */ /* 0x001fce000000001a */
[----:B------:R-:W0:Y:S01]  /*1aa0*/  I2F.F16 R19, R28 ;  /* 0x0000001c00137306 */ /* 0x000e220000200c00 */
[----:B---3--:R-:W-:Y:S01]  /*1ab0*/  HFMA2.MMA R24, R22, R15, R24 ;  /* 0x0000000f16187235 */ /* 0x008fe20000000018 */
[----:B-1----:R-:W-:-:S09]  /*1ac0*/  PRMT R17, R17, 0x5410, R16 ;  /* 0x0000541011117816 */ /* 0x002fd20000000010 */
[----:B----4-:R-:W-:Y:S01]  /*1ad0*/  HFMA2 R24, R20, R17, R24 ;  /* 0x0000001114187231 */ /* 0x010fe20000000018 */
[----:B0-----:R-:W-:-:S06]  /*1ae0*/  PRMT R19, R19, 0x5410, R14 ;  /* 0x0000541013137816 */ /* 0x001fcc000000000e */
[----:B------:R-:W-:-:S10]  /*1af0*/  HFMA2.MMA R24, R23, R19, R24 ;  /* 0x0000001317187235 */ /* 0x000fd40000000018 */
[----:B------:R-:W-:Y:S02]  /*1b00*/  HFMA2 R21, R18.H0_H0, R24, R21 ;  /* 0x0000001812157231 */ /* 0x000fe40000000815 */
.L_x_14:
[----:B------:R-:W-:Y:S02]  /*1b10*/  IADD3 R2, R2, c[0x0][0x194], RZ ;  /* 0x0000650002027a10 */ /* 0x000fe40007ffe0ff */
[----:B------:R-:W-:Y:S02]  /*1b20*/  IADD3 R13, R13, 0x1, RZ ;  /* 0x000000010d0d7810 */ /* 0x000fe40007ffe0ff */
[----:B------:R-:W-:-:S13]  /*1b30*/  ISETP.GE.AND P0, PT, R2, R5, PT ;  /* 0x000000050200720c */ /* 0x000fda0003f06270 */
[----:B------:R-:W-:Y:S01]  /*1b40*/  @P0 CALL.REL.NOINC `(.L_x_11) ;  /* 0x0000001000000944 */ /* 0x000fe20003c00000 */
[----:B------:R-:W-:Y:S05]  /*1b50*/  BRA `(.L_x_15) ;  /* 0xffffe95000007947 */ /* 0x000fea000383ffff */
.L_x_11:
[----:B------:R-:W-:Y:S05]  /*1b60*/  BSYNC B0 ;  /* 0x0000000000007941 */ /* 0x000fea0003800000 */
.L_x_9:
        /* <DEDUP_REMOVED lines=12> */
.L_x_16:
[----:B-1----:R-:W-:-:S05]  /*1c30*/  HADD2 R6, R7, R21.H0_H0 ;  /* 0x2000001507067230 */ /* 0x002fca0000000000 */
[----:B------:R-:W-:-:S05]  /*1c40*/  PRMT R9, R7, R0, R6 ;  /* 0x0000000007097216 */ /* 0x000fca0000000006 */
[----:B------:R-:W1:Y:S02]  /*1c50*/  ATOM.E.CAS.STRONG.GPU PT, R6, [R2], R7, R9 ;  /* 0x000000070206738b */ /* 0x000e6400001ee109 */
[----:B-1----:R-:W-:Y:S01]  /*1c60*/  ISETP.NE.U32.AND P0, PT, R6, R7, PT ;  /* 0x000000070600720c */ /* 0x002fe20003f05070 */
[----:B------:R-:W-:-:S12]  /*1c70*/  IMAD.MOV.U32 R7, RZ, RZ, R6 ;  /* 0x000000ffff077224 */ /* 0x000fd800078e0006 */
[----:B------:R-:W-:Y:S05]  /*1c80*/  @P0 BRA `(.L_x_16) ;  /* 0xffffffa000000947 */ /* 0x000fea000383ffff */
[----:B------:R-:W-:Y:S05]  /*1c90*/  EXIT ;  /* 0x000000000000794d */ /* 0x000fea0003800000 */
.L_x_17:
        /* <DEDUP_REMOVED lines=14> */
.L_x_57:


//--------------------- .text._Z16q4_matmul_kernelILb1ELb1ELb1EEvPK6__halfPKjPS0_S2_S4_iiiiiS4_b --------------------------
	.section	.text._Z16q4_matmul_kernelILb1ELb1ELb1EEvPK6__halfPKjPS0_S2_S4_iiiiiS4_b,"ax",@progbits
	.sectioninfo	@"SHI_REGISTERS=32"
	.align	128
        .global         _Z16q4_matmul_kernelILb1ELb1ELb1EEvPK6__halfPKjPS0_S2_S4_iiiiiS4_b
        .type           _Z16q4_matmul_kernelILb1ELb1ELb1EEvPK6__halfPKjPS0_S2_S4_iiiiiS4_b,@function
        .size           _Z16q4_matmul_kernelILb1ELb1ELb1EEvPK6__halfPKjPS0_S2_S4_iiiiiS4_b,(.L_x_58 - _Z16q4_matmul_kernelILb1ELb1ELb1EEvPK6__halfPKjPS0_S2_S4_iiiiiS4_b)
        .other          _Z16q4_matmul_kernelILb1ELb1ELb1EEvPK6__halfPKjPS0_S2_S4_iiiiiS4_b,@"STO_CUDA_ENTRY STV_DEFAULT"
_Z16q4_matmul_kernelILb1ELb1ELb1EEvPK6__halfPKjPS0_S2_S4_iiiiiS4_b:
.text._Z16q4_matmul_kernelILb1ELb1ELb1EEvPK6__halfPKjPS0_S2_S4_iiiiiS4_b:
        /* <DEDUP_REMOVED lines=29> */
[----:B------:R-:W-:Y:S01]  /*01d0*/  IMAD R4, R3, c[0x0][0x18c], RZ ;  /* 0x0000630003047a24 */ /* 0x000fe200078e02ff */
[----:B------:R-:W-:Y:S02]  /*01e0*/  BSSY B0, `(.L_x_18) ;  /* 0x000016f000007945 */ /* 0x000fe40003800000 */
[----:B------:R-:W-:Y:S01]  /*01f0*/  ISETP.GT.AND P0, PT, R8, 0x7, PT ;  /* 0x000000070800780c */ /* 0x000fe20003f04270 */
[----:B------:R-:W-:Y:S01]  /*0200*/  IMAD.IADD R5, R2, 0x1, R5 ;  /* 0x0000000102057824 */ /* 0x000fe200078e0205 */
[----:B------:R-:W-:-:S11]  /*0210*/  SHF.R.S32.HI R6, RZ, 0x1f, R4 ;  /* 0x0000001fff067819 */ /* 0x000fd60000011404 */
[----:B------:R-:W-:Y:S05]  /*0220*/  @P0 BRA `(.L_x_19) ;  /* 0x0000002000000947 */ /* 0x000fea0003800000 */
[----:B------:R-:W-:Y:S01]  /*0230*/  PRMT R25, R25, 0x5410, RZ ;  /* 0x0000541019197816 */ /* 0x000fe200000000ff */
[----:B------:R-:W-:Y:S05]  /*0240*/  BRA `(.L_x_20) ;  /* 0x0000168000007947 */ /* 0x000fea0003800000 */
.L_x_19:
[----:B------:R-:W-:Y:S02]  /*0250*/  IABS R12, c[0x0][0x194] ;  /* 0x00006500000c7a13 */ /* 0x000fe40000000000 */
[----:B------:R-:W-:Y:S02]  /*0260*/  IABS R13, R2 ;  /* 0x00000002000d7213 */ /* 0x000fe40000000000 */
[----:B------:R-:W0:Y:S01]  /*0270*/  I2F.RP R7, R12 ;  /* 0x0000000c00077306 */ /* 0x000e220000209400 */
[----:B------:R-:W-:-:S07]  /*0280*/  PRMT R25, RZ, 0x5410, RZ ;  /* 0x00005410ff197816 */ /* 0x000fce00000000ff */
[----:B0-----:R-:W0:Y:S02]  /*0290*/  MUFU.RCP R7, R7 ;  /* 0x0000000700077308 */ /* 0x001e240000001000 */
[----:B0-----:R-:W-:-:S06]  /*02a0*/  IADD3 R10, R7, 0xffffffe, RZ ;  /* 0x0ffffffe070a7810 */ /* 0x001fcc0007ffe0ff */
[----:B------:R0:W1:Y:S02]  /*02b0*/  F2I.FTZ.U32.TRUNC.NTZ R11, R10 ;  /* 0x0000000a000b7305 */ /* 0x000064000021f000 */
[----:B0-----:R-:W-:Y:S02]  /*02c0*/  IMAD.MOV.U32 R10, RZ, RZ, RZ ;  /* 0x000000ffff0a7224 */ /* 0x001fe400078e00ff */
[----:B-1----:R-:W-:-:S04]  /*02d0*/  IMAD.MOV R9, RZ, RZ, -R11 ;  /* 0x000000ffff097224 */ /* 0x002fc800078e0a0b */
[----:B------:R-:W-:-:S04]  /*02e0*/  IMAD R9, R9, R12, RZ ;  /* 0x0000000c09097224 */ /* 0x000fc800078e02ff */
[----:B------:R-:W-:-:S04]  /*02f0*/  IMAD.HI.U32 R11, R11, R9, R10 ;  /* 0x000000090b0b7227 */ /* 0x000fc800078e000a */
[----:B------:R-:W-:-:S04]  /*0300*/  IMAD.MOV.U32 R9, RZ, RZ, R13 ;  /* 0x000000ffff097224 */ /* 0x000fc800078e000d */
[----:B------:R-:W-:-:S04]  /*0310*/  IMAD.HI.U32 R11, R11, R9, RZ ;  /* 0x000000090b0b7227 */ /* 0x000fc800078e00ff */
[----:B------:R-:W-:-:S04]  /*0320*/  IMAD.MOV R7, RZ, RZ, -R11 ;  /* 0x000000ffff077224 */ /* 0x000fc800078e0a0b */
[----:B------:R-:W-:Y:S01]  /*0330*/  IMAD R7, R12, R7, R9 ;  /* 0x000000070c077224 */ /* 0x000fe200078e0209 */
[----:B------:R-:W-:-:S04]  /*0340*/  LOP3.LUT R9, R2, c[0x0][0x194], RZ, 0x3c, !PT ;  /* 0x0000650002097a12 */ /* 0x000fc800078e3cff */
[----:B------:R-:W-:Y:S02]  /*0350*/  ISETP.GT.U32.AND P2, PT, R12, R7, PT ;  /* 0x000000070c00720c */ /* 0x000fe40003f44070 */
[----:B------:R-:W-:Y:S02]  /*0360*/  ISETP.GE.AND P1, PT, R9, RZ, PT ;  /* 0x000000ff0900720c */ /* 0x000fe40003f26270 */
[----:B------:R-:W-:-:S09]  /*0370*/  SHF.R.S32.HI R9, RZ, 0x1f, R0 ;  /* 0x0000001fff097819 */ /* 0x000fd20000011400 */
[----:B------:R-:W-:Y:S01]  /*0380*/  @!P2 IMAD.IADD R7, R7, 0x1, -R12 ;  /* 0x000000010707a824 */ /* 0x000fe200078e0a0c */
[----:B------:R-:W-:Y:S02]  /*0390*/  @!P2 IADD3 R11, R11, 0x1, RZ ;  /* 0x000000010b0ba810 */ /* 0x000fe40007ffe0ff */
[----:B------:R-:W-:Y:S02]  /*03a0*/  ISETP.NE.AND P2, PT, RZ, c[0x0][0x194], PT ;  /* 0x00006500ff007a0c */ /* 0x000fe40003f45270 */
[----:B------:R-:W-:Y:S01]  /*03b0*/  ISETP.GE.U32.AND P0, PT, R7, R12, PT ;  /* 0x0000000c0700720c */ /* 0x000fe20003f06070 */
[----:B------:R-:W-:Y:S01]  /*03c0*/  IMAD.SHL.U32 R12, R0, 0x4, RZ ;  /* 0x00000004000c7824 */ /* 0x000fe200078e00ff */
[----:B------:R-:W-:Y:S02]  /*03d0*/  SHF.R.S32.HI R7, RZ, 0x1f, R8 ;  /* 0x0000001fff077819 */ /* 0x000fe40000011408 */
[----:B------:R-:W-:Y:S02]  /*03e0*/  LOP3.LUT R8, R8, 0xfffffff8, RZ, 0xc0, !PT ;  /* 0xfffffff808087812 */ /* 0x000fe400078ec0ff */
[----:B------:R-:W-:-:S04]  /*03f0*/  LEA.HI R7, R7, c[0x0][0x194], RZ, 0x3 ;  /* 0x0000650007077a11 */ /* 0x000fc800078f18ff */
[----:B------:R-:W-:-:S03]  /*0400*/  SHF.R.S32.HI R7, RZ, 0x3, R7 ;  /* 0x00000003ff077819 */ /* 0x000fc60000011407 */
[----:B------:R-:W-:Y:S02]  /*0410*/  @P0 IADD3 R11, R11, 0x1, RZ ;  /* 0x000000010b0b0810 */ /* 0x000fe40007ffe0ff */
[C---:B------:R-:W-:Y:S02]  /*0420*/  LOP3.LUT R10, R7.reuse, 0x1, RZ, 0xc0, !PT ;  /* 0x00000001070a7812 */ /* 0x040fe400078ec0ff */
[C---:B------:R-:W-:Y:S01]  /*0430*/  LOP3.LUT P0, RZ, R7.reuse, 0x1, RZ, 0xc0, !PT ;  /* 0x0000000107ff7812 */ /* 0x040fe2000780c0ff */
[----:B------:R-:W-:Y:S01]  /*0440*/  @!P1 IMAD.MOV R11, RZ, RZ, -R11 ;  /* 0x000000ffff0b9224 */ /* 0x000fe200078e0a0b */
[----:B------:R-:W-:Y:S01]  /*0450*/  @!P2 LOP3.LUT R11, RZ, c[0x0][0x194], RZ, 0x33, !PT ;  /* 0x00006500ff0baa12 */ /* 0x000fe200078e33ff */
[----:B------:R-:W-:Y:S01]  /*0460*/  IMAD.IADD R7, R7, 0x1, -R10 ;  /* 0x0000000107077824 */ /* 0x000fe200078e0a0a */
[----:B------:R-:W-:Y:S02]  /*0470*/  LEA.HI R10, R9, R0, RZ, 0x3 ;  /* 0x00000000090a7211 */ /* 0x000fe400078f18ff */
[----:B------:R-:W-:-:S02]  /*0480*/  LOP3.LUT R9, R12, 0x1c, RZ, 0xc0, !PT ;  /* 0x0000001c0c097812 */ /* 0x000fc400078ec0ff */
[----:B------:R-:W-:Y:S02]  /*0490*/  SHF.R.S32.HI R10, RZ, 0x3, R10 ;  /* 0x00000003ff0a7819 */ /* 0x000fe4000001140a */
.L_x_25:
        /* <DEDUP_REMOVED lines=8> */
[----:B------:R-:W-:Y:S01]  /*0520*/  IMAD.IADD R16, R0, 0x1, R13 ;  /* 0x0000000100107824 */ /* 0x000fe200078e020d */
[----:B------:R-:W-:Y:S01]  /*0530*/  SHF.R.S32.HI R13, RZ, 0x1f, R2 ;  /* 0x0000001fff0d7819 */ /* 0x000fe20000011402 */
[----:B------:R-:W-:Y:S01]  /*0540*/  IMAD.MOV.U32 R17, RZ, RZ, 0x2 ;  /* 0x00000002ff117424 */ /* 0x000fe200078e00ff */
[----:B------:R-:W-:Y:S02]  /*0550*/  ISETP.NE.AND P1, PT, R8, 0x8, PT ;  /* 0x000000080800780c */ /* 0x000fe40003f25270 */
[----:B------:R-:W-:Y:S01]  /*0560*/  LEA.HI R13, R13, R2, RZ, 0x3 ;  /* 0x000000020d0d7211 */ /* 0x000fe200078f18ff */
[----:B------:R-:W-:-:S03]  /*0570*/  IMAD.WIDE R16, R16, R17, c[0x0][0x178] ;  /* 0x00005e0010107625 */ /* 0x000fc600078e0211 */
[----:B------:R-:W-:Y:S01]  /*0580*/  SHF.R.S32.HI R19, RZ, 0x3, R13 ;  /* 0x00000003ff137819 */ /* 0x000fe2000001140d */
[----:B------:R-:W-:Y:S01]  /*0590*/  IMAD.WIDE R12, R2, R21, c[0x0][0x1a0] ;  /* 0x00006800020c7625 */ /* 0x000fe200078e0215 */
[----:B-----5:R0:W5:Y:S03]  /*05a0*/  LDG.E.U16.CONSTANT R20, [R16.64] ;  /* 0x0000000410147981 */ /* 0x020166000c1e9500 */
[----:B------:R-:W-:Y:S01]  /*05b0*/  IMAD.MOV.U32 R23, RZ, RZ, R12 ;  /* 0x000000ffff177224 */ /* 0x000fe200078e000c */
[----:B--2---:R-:W-:Y:S01]  /*05c0*/  SHF.R.U32.HI R18, RZ, R9, R14 ;  /* 0x00000009ff127219 */ /* 0x004fe2000001160e */
[----:B------:R-:W-:Y:S02]  /*05d0*/  IMAD R14, R19, c[0x0][0x190], R0 ;  /* 0x00006400130e7a24 */ /* 0x000fe400078e0200 */
[----:B------:R-:W-:Y:S01]  /*05e0*/  IMAD.MOV.U32 R19, RZ, RZ, R13 ;  /* 0x000000ffff137224 */ /* 0x000fe200078e000d */
[----:B------:R-:W-:Y:S01]  /*05f0*/  IADD3 R18, R18, 0x1, RZ ;  /* 0x0000000112127810 */ /* 0x000fe20007ffe0ff */
[----:B------:R-:W-:-:S03]  /*0600*/  IMAD.WIDE R12, R14, R21, c[0x0][0x168] ;  /* 0x00005a000e0c7625 */ /* 0x000fc600078e0215 */
[----:B------:R-:W-:Y:S01]  /*0610*/  LOP3.LUT R22, R18, 0xf, RZ, 0xc0, !PT ;  /* 0x0000000f12167812 */ /* 0x000fe200078ec0ff */
[----:B------:R-:W-:Y:S05]  /*0620*/  @!P1 BRA `(.L_x_21) ;  /* 0x00000c6000009947 */ /* 0x000fea0003800000 */
[----:B0-----:R-:W-:Y:S01]  /*0630*/  BSSY B1, `(.L_x_22) ;  /* 0x00000c4000017945 */ /* 0x001fe20003800000 */
[----:B------:R-:W-:Y:S02]  /*0640*/  IMAD.MOV.U32 R18, RZ, RZ, R23 ;  /* 0x000000ffff127224 */ /* 0x000fe400078e0017 */
[----:B------:R-:W-:Y:S02]  /*0650*/  IMAD.MOV.U32 R23, RZ, RZ, R7 ;  /* 0x000000ffff177224 */ /* 0x000fe400078e0007 */
.L_x_23:
[----:B------:R-:W-:Y:S01]  /*0660*/  IMAD.MOV.U32 R14, RZ, RZ, R18 ;  /* 0x000000ffff0e7224 */ /* 0x000fe200078e0012 */
[----:B------:R-:W-:Y:S01]  /*0670*/  ULDC.64 UR4, c[0x0][0x118] ;  /* 0x0000460000047ab9 */ /* 0x000fe20000000a00 */
[----:B------:R-:W-:-:S05]  /*0680*/  IMAD.MOV.U32 R15, RZ, RZ, R19 ;  /* 0x000000ffff0f7224 */ /* 0x000fca00078e0013 */
[----:B------:R-:W2:Y:S04]  /*0690*/  LDG.E.CONSTANT R17, [R14.64] ;  /* 0x000000040e117981 */ /* 0x000ea8000c1e9900 */
[----:B------:R-:W3:Y:S04]  /*06a0*/  LDG.E.CONSTANT R19, [R14.64+0x4] ;  /* 0x000004040e137981 */ /* 0x000ee8000c1e9900 */
[----:B------:R-:W4:Y:S04]  /*06b0*/  LDG.E.CONSTANT R29, [R14.64+0x8] ;  /* 0x000008040e1d7981 */ /* 0x000f28000c1e9900 */
[----:B------:R-:W4:Y:S01]  /*06c0*/  LDG.E.CONSTANT R27, [R14.64+0xc] ;  /* 0x00000c040e1b7981 */ /* 0x000f22000c1e9900 */
[----:B--2---:R-:W-:-:S02]  /*06d0*/  IADD3 R16, P1, R4, R17, RZ ;  /* 0x0000001104107210 */ /* 0x004fc40007f3e0ff */
[----:B---3--:R-:W-:-:S03]  /*06e0*/  IADD3 R17, P2, R4, R19, RZ ;  /* 0x0000001304117210 */ /* 0x008fc60007f5e0ff */
[--C-:B------:R-:W-:Y:S01]  /*06f0*/  IMAD.X R19, RZ, RZ, R6.reuse, P1 ;  /* 0x000000ffff137224 */ /* 0x100fe200008e0606 */
[----:B------:R-:W-:Y:S01]  /*0700*/  LEA R18, P1, R16, c[0x0][0x160], 0x1 ;  /* 0x0000580010127a11 */ /* 0x000fe200078208ff */
[----:B------:R-:W-:-:S03]  /*0710*/  IMAD.X R24, RZ, RZ, R6, P2 ;  /* 0x000000ffff187224 */ /* 0x000fc600010e0606 */
[----:B------:R-:W-:Y:S02]  /*0720*/  LEA.HI.X R19, R16, c[0x0][0x164], R19, 0x1, P1 ;  /* 0x0000590010137a11 */ /* 0x000fe400008f0c13 */
[----:B------:R-:W-:-:S03]  /*0730*/  LEA R16, P1, R17, c[0x0][0x160], 0x1 ;  /* 0x0000580011107a11 */ /* 0x000fc600078208ff */
[----:B------:R0:W2:Y:S01]  /*0740*/  LDG.E.U16.CONSTANT R18, [R18.64] ;  /* 0x0000000412127981 */ /* 0x0000a2000c1e9500 */
[----:B------:R-:W-:-:S06]  /*0750*/  LEA.HI.X R17, R17, c[0x0][0x164], R24, 0x1, P1 ;  /* 0x0000590011117a11 */ /* 0x000fcc00008f0c18 */
[----:B------:R-:W2:Y:S01]  /*0760*/  LDG.E.U16.CONSTANT R17, [R16.64] ;  /* 0x0000000410117981 */ /* 0x000ea2000c1e9500 */
[----:B----4-:R-:W-:-:S03]  /*0770*/  IADD3 R29, P1, R4, R29, RZ ;  /* 0x0000001d041d7210 */ /* 0x010fc60007f3e0ff */
[----:B0-----:R-:W3:Y:S02]  /*0780*/  LDG.E.CONSTANT R19, [R14.64+0x10] ;  /* 0x000010040e137981 */ /* 0x001ee4000c1e9900 */
[----:B------:R-:W-:Y:S01]  /*0790*/  IMAD.X R24, RZ, RZ, R6, P1 ;  /* 0x000000ffff187224 */ /* 0x000fe200008e0606 */
[----:B------:R-:W-:-:S04]  /*07a0*/  LEA R28, P1, R29, c[0x0][0x160], 0x1 ;  /* 0x000058001d1c7a11 */ /* 0x000fc800078208ff */
[----:B------:R-:W-:Y:S02]  /*07b0*/  LEA.HI.X R29, R29, c[0x0][0x164], R24, 0x1, P1 ;  /* 0x000059001d1d7a11 */ /* 0x000fe400008f0c18 */
[----:B------:R-:W-:-:S03]  /*07c0*/  IADD3 R27, P1, R4, R27, RZ ;  /* 0x0000001b041b7210 */ /* 0x000fc60007f3e0ff */
[----:B------:R-:W4:Y:S02]  /*07d0*/  LDG.E.U16.CONSTANT R28, [R28.64] ;  /* 0x000000041c1c7981 */ /* 0x000f24000c1e9500 */
[----:B------:R-:W-:Y:S01]  /*07e0*/  IMAD.X R24, RZ, RZ, R6, P1 ;  /* 0x000000ffff187224 */ /* 0x000fe200008e0606 */
[----:B------:R-:W-:-:S04]  /*07f0*/  LEA R26, P1, R27, c[0x0][0x160], 0x1 ;  /* 0x000058001b1a7a11 */ /* 0x000fc800078208ff */
[----:B------:R-:W-:Y:S02]  /*0800*/  LEA.HI.X R27, R27, c[0x0][0x164], R24, 0x1, P1 ;  /* 0x000059001b1b7a11 */ /* 0x000fe400008f0c18 */
[----:B------:R-:W3:Y:S04]  /*0810*/  LDG.E.CONSTANT R24, [R12.64] ;  /* 0x000000040c187981 */ /* 0x000ee8000c1e9900 */
[----:B------:R-:W4:Y:S01]  /*0820*/  LDG.E.U16.CONSTANT R27, [R26.64] ;  /* 0x000000041a1b7981 */ /* 0x000f22000c1e9500 */
[----:B--2---:R-:W-:-:S03]  /*0830*/  PRMT R18, R18, 0x5410, R17 ;  /* 0x0000541012127816 */ /* 0x004fc60000000011 */
[----:B------:R-:W2:Y:S01]  /*0840*/  LDG.E.CONSTANT R17, [R14.64+0x14] ;  /* 0x000014040e117981 */ /* 0x000ea2000c1e9900 */
[----:B----4-:R-:W-:Y:S02]  /*0850*/  PRMT R26, R28, 0x5410, R27 ;  /* 0x000054101c1a7816 */ /* 0x010fe4000000001b */
[--C-:B---3--:R-:W-:Y:S02]  /*0860*/  SHF.R.U32.HI R28, RZ, 0x4, R24.reuse ;  /* 0x00000004ff1c7819 */ /* 0x108fe40000011618 */
[----:B------:R-:W-:Y:S02]  /*0870*/  LOP3.LUT R16, R24, 0xf, RZ, 0xc0, !PT ;  /* 0x0000000f18107812 */ /* 0x000fe400078ec0ff */
[----:B------:R-:W-:Y:S02]  /*0880*/  LOP3.LUT R29, R28, 0xf, RZ, 0xc0, !PT ;  /* 0x0000000f1c1d7812 */ /* 0x000fe400078ec0ff */
[--C-:B------:R-:W-:Y:S02]  /*0890*/  SHF.R.U32.HI R27, RZ, 0x8, R24.reuse ;  /* 0x00000008ff1b7819 */ /* 0x100fe40000011618 */
[----:B------:R-:W-:Y:S01]  /*08a0*/  SHF.R.U32.HI R28, RZ, 0xc, R24 ;  /* 0x0000000cff1c7819 */ /* 0x000fe20000011618 */
[--C-:B------:R-:W-:Y:S01]  /*08b0*/  IMAD.IADD R16, R16, 0x1, -R22.reuse ;  /* 0x0000000110107824 */ /* 0x100fe200078e0a16 */
[----:B------:R-:W-:Y:S01]  /*08c0*/  LOP3.LUT R27, R27, 0xf, RZ, 0xc0, !PT ;  /* 0x0000000f1b1b7812 */ /* 0x000fe200078ec0ff */
[----:B------:R-:W-:Y:S01]  /*08d0*/  IMAD.IADD R29, R29, 0x1, -R22 ;  /* 0x000000011d1d7824 */ /* 0x000fe200078e0a16 */
[----:B------:R-:W-:-:S03]  /*08e0*/  LOP3.LUT R28, R28, 0xf, RZ, 0xc0, !PT ;  /* 0x0000000f1c1c7812 */ /* 0x000fc600078ec0ff */
[----:B------:R-:W-:Y:S01]  /*08f0*/  I2F.F16 R16, R16 ;  /* 0x0000001000107306 */ /* 0x000fe20000200c00 */
[--C-:B------:R-:W-:Y:S02]  /*0900*/  IMAD.IADD R27, R27, 0x1, -R22.reuse ;  /* 0x000000011b1b7824 */ /* 0x100fe400078e0a16 */
[----:B------:R-:W-:-:S05]  /*0910*/  IMAD.IADD R28, R28, 0x1, -R22 ;  /* 0x000000011c1c7824 */ /* 0x000fca00078e0a16 */
[----:B------:R-:W0:Y:S08]  /*0920*/  I2F.F16 R29, R29 ;  /* 0x0000001d001d7306 */ /* 0x000e300000200c00 */
[----:B------:R-:W-:Y:S08]  /*0930*/  I2F.F16 R27, R27 ;  /* 0x0000001b001b7306 */ /* 0x000ff00000200c00 */
[----:B------:R-:W1:Y:S01]  /*0940*/  I2F.F16 R28, R28 ;  /* 0x0000001c001c7306 */ /* 0x000e620000200c00 */
[----:B0-----:R-:W-:-:S02]  /*0950*/  PRMT R29, R16, 0x5410, R29 ;  /* 0x00005410101d7816 */ /* 0x001fc4000000001d */
[----:B------:R-:W-:-:S04]  /*0960*/  IADD3 R19, P1, R4, R19, RZ ;  /* 0x0000001304137210 */ /* 0x000fc80007f3e0ff */
[----:B------:R-:W-:Y:S01]  /*0970*/  HFMA2.MMA R18, R18, R29, -RZ ;  /* 0x0000001d12127235 */ /* 0x000fe200001000ff */
[----:B------:R-:W-:Y:S01]  /*0980*/  IMAD.X R16, RZ, RZ, R6, P1 ;  /* 0x000000ffff107224 */ /* 0x000fe200008e0606 */
[----:B-1----:R-:W-:-:S06]  /*0990*/  PRMT R27, R27, 0x5410, R28 ;  /* 0x000054101b1b7816 */ /* 0x002fcc000000001c */
[----:B------:R-:W-:Y:S01]  /*09a0*/  HFMA2.MMA R26, R26, R27, R18 ;  /* 0x0000001b1a1a7235 */ /* 0x000fe20000000012 */
[----:B------:R-:W-:-:S04]  /*09b0*/  LEA R18, P1, R19, c[0x0][0x160], 0x1 ;  /* 0x0000580013127a11 */ /* 0x000fc800078208ff */
[----:B------:R-:W-:Y:S02]  /*09c0*/  LEA.HI.X R19, R19, c[0x0][0x164], R16, 0x1, P1 ;  /* 0x0000590013137a11 */ /* 0x000fe400008f0c10 */
[----:B------:R-:W-:-:S03]  /*09d0*/  SHF.R.U32.HI R28, RZ, 0x14, R24 ;  /* 0x00000014ff1c7819 */ /* 0x000fc60000011618 */
[----:B------:R0:W3:Y:S01]  /*09e0*/  LDG.E.U16.CONSTANT R18, [R18.64] ;  /* 0x0000000412127981 */ /* 0x0000e2000c1e9500 */
[----:B------:R-:W-:-:S05]  /*09f0*/  LOP3.LUT R29, R28, 0xf, RZ, 0xc0, !PT ;  /* 0x0000000f1c1d7812 */ /* 0x000fca00078ec0ff */
[----:B------:R-:W-:-:S04]  /*0a00*/  IMAD.IADD R29, R29, 0x1, -R22 ;  /* 0x000000011d1d7824 */ /* 0x000fc800078e0a16 */
[----:B------:R-:W-:Y:S01]  /*0a10*/  I2F.F16 R28, R29 ;  /* 0x0000001d001c7306 */ /* 0x000fe20000200c00 */
[----:B0-----:R-:W4:Y:S01]  /*0a20*/  LDG.E.CONSTANT R19, [R14.64+0x1c] ;  /* 0x00001c040e137981 */ /* 0x001f22000c1e9900 */
[----:B--2---:R-:W-:-:S05]  /*0a30*/  IADD3 R17, P1, R4, R17, RZ ;  /* 0x0000001104117210 */ /* 0x004fca0007f3e0ff */
[----:B------:R-:W-:Y:S01]  /*0a40*/  IMAD.X R27, RZ, RZ, R6, P1 ;  /* 0x000000ffff1b7224 */ /* 0x000fe200008e0606 */
[----:B------:R-:W-:-:S04]  /*0a50*/  LEA R16, P1, R17, c[0x0][0x160], 0x1 ;  /* 0x0000580011107a11 */ /* 0x000fc800078208ff */
[----:B------:R-:W-:Y:S02]  /*0a60*/  LEA.HI.X R17, R17, c[0x0][0x164], R27, 0x1, P1 ;  /* 0x0000590011117a11 */ /* 0x000fe400008f0c1b */
[----:B------:R-:W-:-:S04]  /*0a70*/  SHF.R.U32.HI R27, RZ, 0x10, R24 ;  /* 0x00000010ff1b7819 */ /* 0x000fc80000011618 */
[----:B------:R-:W-:Y:S01]  /*0a80*/  LOP3.LUT R27, R27, 0xf, RZ, 0xc0, !PT ;  /* 0x0000000f1b1b7812 */ /* 0x000fe200078ec0ff */
[----:B------:R-:W3:Y:S04]  /*0a90*/  LDG.E.U16.CONSTANT R17, [R16.64] ;  /* 0x0000000410117981 */ /* 0x000ee8000c1e9500 */
[----:B------:R-:W-:-:S06]  /*0aa0*/  IMAD.IADD R27, R27, 0x1, -R22 ;  /* 0x000000011b1b7824 */ /* 0x000fcc00078e0a16 */
[----:B------:R-:W0:Y:S02]  /*0ab0*/  I2F.F16 R27, R27 ;  /* 0x0000001b001b7306 */ /* 0x000e240000200c00 */
[----:B0-----:R-:W-:Y:S02]  /*0ac0*/  PRMT R27, R27, 0x5410, R28 ;  /* 0x000054101b1b7816 */ /* 0x001fe4000000001c */
[----:B------:R-:W2:Y:S01]  /*0ad0*/  LDG.E.CONSTANT R28, [R14.64+0x18] ;  /* 0x000018040e1c7981 */ /* 0x000ea2000c1e9900 */
[----:B------:R-:W-:Y:S02]  /*0ae0*/  LEA.HI R29, R24, -R22, RZ, 0x4 ;  /* 0x80000016181d7211 */ /* 0x000fe400078f20ff */
[----:B---3--:R-:W-:-:S05]  /*0af0*/  PRMT R17, R18, 0x5410, R17 ;  /* 0x0000541012117816 */ /* 0x008fca0000000011 */
[----:B------:R-:W-:Y:S01]  /*0b00*/  HFMA2 R26, R17, R27, R26 ;  /* 0x0000001b111a7231 */ /* 0x000fe2000000001a */
[----:B--2---:R-:W-:-:S05]  /*0b10*/  IADD3 R28, P1, R4, R28, RZ ;  /* 0x0000001c041c7210 */ /* 0x004fca0007f3e0ff */
[----:B------:R-:W-:Y:S01]  /*0b20*/  IMAD.X R17, RZ, RZ, R6, P1 ;  /* 0x000000ffff117224 */ /* 0x000fe200008e0606 */
[----:B------:R-:W-:-:S04]  /*0b30*/  LEA R16, P1, R28, c[0x0][0x160], 0x1 ;  /* 0x000058001c107a11 */ /* 0x000fc800078208ff */
[----:B------:R-:W-:Y:S02]  /*0b40*/  LEA.HI.X R17, R28, c[0x0][0x164], R17, 0x1, P1 ;  /* 0x000059001c117a11 */ /* 0x000fe400008f0c11 */
[----:B----4-:R-:W-:Y:S02]  /*0b50*/  IADD3 R19, P1, R4, R19, RZ ;  /* 0x0000001304137210 */ /* 0x010fe40007f3e0ff */
[----:B------:R-:W-:Y:S01]  /*0b60*/  SHF.R.U32.HI R27, RZ, 0x18, R24 ;  /* 0x00000018ff1b7819 */ /* 0x000fe20000011618 */
[----:B------:R0:W2:Y:S02]  /*0b70*/  LDG.E.U16.CONSTANT R16, [R16.64] ;  /* 0x0000000410107981 */ /* 0x0000a4000c1e9500 */
[----:B------:R-:W-:Y:S01]  /*0b80*/  IMAD.X R28, RZ, RZ, R6, P1 ;  /* 0x000000ffff1c7224 */ /* 0x000fe200008e0606 */
[C---:B------:R-:W-:Y:S01]  /*0b90*/  LEA R18, P1, R19.reuse, c[0x0][0x160], 0x1 ;  /* 0x0000580013127a11 */ /* 0x040fe200078208ff */
[----:B------:R1:W-:Y:S03]  /*0ba0*/  I2F.F16 R24, R29 ;  /* 0x0000001d00187306 */ /* 0x0003e60000200c00 */
[----:B------:R-:W-:Y:S01]  /*0bb0*/  LEA.HI.X R19, R19, c[0x0][0x164], R28, 0x1, P1 ;  /* 0x0000590013137a11 */ /* 0x000fe200008f0c1c */
[----:B0-----:R-:W3:Y:S04]  /*0bc0*/  LDG.E.CONSTANT R17, [R14.64+0x24] ;  /* 0x000024040e117981 */ /* 0x001ee8000c1e9900 */
[----:B-1----:R-:W4:Y:S04]  /*0bd0*/  LDG.E.CONSTANT R29, [R14.64+0x20] ;  /* 0x000020040e1d7981 */ /* 0x002f28000c1e9900 */
[----:B------:R-:W2:Y:S01]  /*0be0*/  LDG.E.U16.CONSTANT R19, [R18.64] ;  /* 0x0000000412137981 */ /* 0x000ea2000c1e9500 */
[----:B------:R-:W-:-:S05]  /*0bf0*/  LOP3.LUT R27, R27, 0xf, RZ, 0xc0, !PT ;  /* 0x0000000f1b1b7812 */ /* 0x000fca00078ec0ff */
[----:B------:R-:W-:-:S04]  /*0c00*/  IMAD.IADD R28, R27, 0x1, -R22 ;  /* 0x000000011b1c7824 */ /* 0x000fc800078e0a16 */
[----:B------:R-:W0:Y:S02]  /*0c10*/  I2F.F16 R27, R28 ;  /* 0x0000001c001b7306 */ /* 0x000e240000200c00 */
[----:B0-----:R-:W-:Y:S02]  /*0c20*/  PRMT R24, R27, 0x5410, R24 ;  /* 0x000054101b187816 */ /* 0x001fe40000000018 */
[----:B----4-:R-:W-:Y:S02]  /*0c30*/  IADD3 R27, P1, R4, R29, RZ ;  /* 0x0000001d041b7210 */ /* 0x010fe40007f3e0ff */
[----:B------:R-:W4:Y:S01]  /*0c40*/  LDG.E.CONSTANT R29, [R14.64+0x2c] ;  /* 0x00002c040e1d7981 */ /* 0x000f22000c1e9900 */
[----:B--2---:R-:W-:Y:S02]  /*0c50*/  PRMT R19, R16, 0x5410, R19 ;  /* 0x0000541010137816 */ /* 0x004fe40000000013 */
[----:B------:R-:W-:Y:S01]  /*0c60*/  IMAD.X R18, RZ, RZ, R6, P1 ;  /* 0x000000ffff127224 */ /* 0x000fe200008e0606 */
[----:B------:R-:W-:-:S03]  /*0c70*/  LEA R16, P1, R27, c[0x0][0x160], 0x1 ;  /* 0x000058001b107a11 */ /* 0x000fc600078208ff */
[----:B------:R-:W-:Y:S01]  /*0c80*/  HFMA2.MMA R24, R19, R24, R26 ;  /* 0x0000001813187235 */ /* 0x000fe2000000001a */
[----:B---3--:R-:W-:Y:S02]  /*0c90*/  IADD3 R26, P2, R4, R17, RZ ;  /* 0x00000011041a7210 */ /* 0x008fe40007f5e0ff */
[----:B------:R-:W-:Y:S02]  /*0ca0*/  LEA.HI.X R17, R27, c[0x0][0x164], R18, 0x1, P1 ;  /* 0x000059001b117a11 */ /* 0x000fe400008f0c12 */
[----:B------:R-:W2:Y:S01]  /*0cb0*/  LDG.E.CONSTANT R27, [R14.64+0x28] ;  /* 0x000028040e1b7981 */ /* 0x000ea2000c1e9900 */
[----:B------:R-:W-:Y:S01]  /*0cc0*/  IMAD.X R19, RZ, RZ, R6, P2 ;  /* 0x000000ffff137224 */ /* 0x000fe200010e0606 */
[C---:B------:R-:W-:Y:S02]  /*0cd0*/  LEA R18, P1, R26.reuse, c[0x0][0x160], 0x1 ;  /* 0x000058001a127a11 */ /* 0x040fe400078208ff */
[----:B------:R-:W3:Y:S02]  /*0ce0*/  LDG.E.U16.CONSTANT R16, [R16.64] ;  /* 0x0000000410107981 */ /* 0x000ee4000c1e9500 */
[----:B------:R-:W-:-:S06]  /*0cf0*/  LEA.HI.X R19, R26, c[0x0][0x164], R19, 0x1, P1 ;  /* 0x000059001a137a11 */ /* 0x000fcc00008f0c13 */
[----:B------:R-:W3:Y:S01]  /*0d00*/  LDG.E.U16.CONSTANT R19, [R18.64] ;  /* 0x0000000412137981 */ /* 0x000ee2000c1e9500 */
[----:B--2---:R-:W-:-:S05]  /*0d10*/  IADD3 R27, P1, R4, R27, RZ ;  /* 0x0000001b041b7210 */ /* 0x004fca0007f3e0ff */
[----:B------:R-:W-:Y:S01]  /*0d20*/  IMAD.X R28, RZ, RZ, R6, P1 ;  /* 0x000000ffff1c7224 */ /* 0x000fe200008e0606 */
[----:B------:R-:W-:-:S04]  /*0d30*/  LEA R26, P1, R27, c[0x0][0x160], 0x1 ;  /* 0x000058001b1a7a11 */ /* 0x000fc800078208ff */
[----:B------:R-:W-:Y:S02]  /*0d40*/  LEA.HI.X R27, R27, c[0x0][0x164], R28, 0x1, P1 ;  /* 0x000059001b1b7a11 */ /* 0x000fe400008f0c1c */
[----:B----4-:R-:W-:Y:S02]  /*0d50*/  IADD3 R29, P1, R4, R29, RZ ;  /* 0x0000001d041d7210 */ /* 0x010fe40007f3e0ff */
[----:B---3--:R-:W-:Y:S01]  /*0d60*/  PRMT R28, R16, 0x5410, R19 ;  /* 0x00005410101c7816 */ /* 0x008fe20000000013 */
[----:B------:R-:W2:Y:S02]  /*0d70*/  LDG.E.U16.CONSTANT R26, [R26.64] ;  /* 0x000000041a1a7981 */ /* 0x000ea4000c1e9500 */
[----:B------:R-:W-:Y:S01]  /*0d80*/  IMAD.X R18, RZ, RZ, R6, P1 ;  /* 0x000000ffff127224 */ /* 0x000fe200008e0606 */
[----:B------:R-:W-:-:S04]  /*0d90*/  LEA R16, P1, R29, c[0x0][0x160], 0x1 ;  /* 0x000058001d107a11 */ /* 0x000fc800078208ff */
[----:B------:R-:W-:Y:S01]  /*0da0*/  LEA.HI.X R17, R29, c[0x0][0x164], R18, 0x1, P1 ;  /* 0x000059001d117a11 */ /* 0x000fe200008f0c12 */
[----:B------:R-:W-:-:S04]  /*0db0*/  IMAD.WIDE R18, R21, c[0x0][0x190], R12 ;  /* 0x0000640015127a25 */ /* 0x000fc800078e020c */
[----:B------:R0:W2:Y:S04]  /*0dc0*/  LDG.E.U16.CONSTANT R16, [R16.64] ;  /* 0x0000000410107981 */ /* 0x0000a8000c1e9500 */
[----:B------:R1:W3:Y:S04]  /*0dd0*/  LDG.E.CONSTANT R29, [R18.64] ;  /* 0x00000004121d7981 */ /* 0x0002e8000c1e9900 */
[----:B0-----:R-:W4:Y:S04]  /*0de0*/  LDG.E.CONSTANT R17, [R14.64+0x30] ;  /* 0x000030040e117981 */ /* 0x001f28000c1e9900 */
[----:B-1----:R-:W4:Y:S01]  /*0df0*/  LDG.E.CONSTANT R19, [R14.64+0x34] ;  /* 0x000034040e137981 */ /* 0x002f22000c1e9900 */
[----:B-----5:R-:W-:Y:S01]  /*0e00*/  HFMA2 R25, R20.H0_H0, R24, R25 ;  /* 0x0000001814197231 */ /* 0x020fe20000000819 */
[----:B--2---:R-:W-:-:S02]  /*0e10*/  PRMT R26, R26, 0x5410, R16 ;  /* 0x000054101a1a7816 */ /* 0x004fc40000000010 */
        /* <DEDUP_REMOVED lines=10> */
[----:B------:R-:W-:-:S03]  /*0ec0*/  SHF.R.U32.HI R16, RZ, 0xc, R29 ;  /* 0x0000000cff107819 */ /* 0x000fc6000001161d */
[----:B------:R-:W-:Y:S01]  /*0ed0*/  HMUL2 R28, R28, R27 ;  /* 0x0000001b1c1c7232 */ /* 0x000fe20000000000 */
[----:B------:R-:W-:Y:S01]  /*0ee0*/  LOP3.LUT R27, R16, 0xf, RZ, 0xc0, !PT ;  /* 0x0000000f101b7812 */ /* 0x000fe200078ec0ff */
[----:B------:R-:W-:-:S04]  /*0ef0*/  IMAD.IADD R18, R18, 0x1, -R22 ;  /* 0x0000000112127824 */ /* 0x000fc800078e0a16 */
[----:B------:R-:W-:Y:S01]  /*0f00*/  IMAD.IADD R27, R27, 0x1, -R22 ;  /* 0x000000011b1b7824 */ /* 0x000fe200078e0a16 */
[----:B------:R-:W-:Y:S08]  /*0f10*/  I2F.F16 R16, R18 ;  /* 0x0000001200107306 */ /* 0x000ff00000200c00 */
[----:B------:R-:W0:Y:S01]  /*0f20*/  I2F.F16 R27, R27 ;  /* 0x0000001b001b7306 */ /* 0x000e220000200c00 */
[----:B----4-:R-:W-:-:S02]  /*0f30*/  IADD3 R17, P1, R4, R17, RZ ;  /* 0x0000001104117210 */ /* 0x010fc40007f3e0ff */
[----:B0-----:R-:W-:-:S05]  /*0f40*/  PRMT R27, R16, 0x5410, R27 ;  /* 0x00005410101b7816 */ /* 0x001fca000000001b */
[----:B------:R-:W-:Y:S01]  /*0f50*/  HFMA2 R26, R26, R27, R28 ;  /* 0x0000001b1a1a7231 */ /* 0x000fe2000000001c */
[----:B------:R-:W-:Y:S01]  /*0f60*/  IMAD.X R28, RZ, RZ, R6, P1 ;  /* 0x000000ffff1c7224 */ /* 0x000fe200008e0606 */
[----:B------:R-:W-:-:S04]  /*0f70*/  LEA R16, P1, R17, c[0x0][0x160], 0x1 ;  /* 0x0000580011107a11 */ /* 0x000fc800078208ff */
[----:B------:R-:W-:Y:S02]  /*0f80*/  LEA.HI.X R17, R17, c[0x0][0x164], R28, 0x1, P1 ;  /* 0x0000590011117a11 */ /* 0x000fe400008f0c1c */
[----:B------:R-:W-:Y:S02]  /*0f90*/  IADD3 R19, P1, R4, R19, RZ ;  /* 0x0000001304137210 */ /* 0x000fe40007f3e0ff */
[----:B------:R-:W-:Y:S01]  /*0fa0*/  SHF.R.U32.HI R28, RZ, 0x14, R29 ;  /* 0x00000014ff1c7819 */ /* 0x000fe2000001161d */
[----:B------:R0:W2:Y:S02]  /*0fb0*/  LDG.E.U16.CONSTANT R16, [R16.64] ;  /* 0x0000000410107981 */ /* 0x0000a4000c1e9500 */
[----:B------:R-:W-:Y:S01]  /*0fc0*/  IMAD.X R24, RZ, RZ, R6, P1 ;  /* 0x000000ffff187224 */ /* 0x000fe200008e0606 */
[----:B------:R-:W-:-:S04]  /*0fd0*/  LEA R18, P1, R19, c[0x0][0x160], 0x1 ;  /* 0x0000580013127a11 */ /* 0x000fc800078208ff */
[----:B------:R-:W-:Y:S02]  /*0fe0*/  LEA.HI.X R19, R19, c[0x0][0x164], R24, 0x1, P1 ;  /* 0x0000590013137a11 */ /* 0x000fe400008f0c18 */
[----:B------:R-:W-:Y:S02]  /*0ff0*/  SHF.R.U32.HI R24, RZ, 0x10, R29 ;  /* 0x00000010ff187819 */ /* 0x000fe4000001161d */
[----:B------:R-:W-:Y:S01]  /*1000*/  LOP3.LUT R28, R28, 0xf, RZ, 0xc0, !PT ;  /* 0x0000000f1c1c7812 */ /* 0x000fe200078ec0ff */
[----:B------:R1:W2:Y:S01]  /*1010*/  LDG.E.U16.CONSTANT R27, [R18.64] ;  /* 0x00000004121b7981 */ /* 0x0002a2000c1e9500 */
[----:B------:R-:W-:-:S03]  /*1020*/  LOP3.LUT R24, R24, 0xf, RZ, 0xc0, !PT ;  /* 0x0000000f18187812 */ /* 0x000fc600078ec0ff */
[--C-:B------:R-:W-:Y:S02]  /*1030*/  IMAD.IADD R28, R28, 0x1, -R22.reuse ;  /* 0x000000011c1c7824 */ /* 0x100fe400078e0a16 */
[----:B------:R-:W-:Y:S02]  /*1040*/  IMAD.IADD R24, R24, 0x1, -R22 ;  /* 0x0000000118187824 */ /* 0x000fe400078e0a16 */
[----:B0-----:R-:W-:Y:S01]  /*1050*/  I2F.F16 R17, R28 ;  /* 0x0000001c00117306 */ /* 0x001fe20000200c00 */
[----:B-1----:R-:W3:Y:S07]  /*1060*/  LDG.E.CONSTANT R19, [R14.64+0x3c] ;  /* 0x00003c040e137981 */ /* 0x002eee000c1e9900 */
[----:B------:R-:W0:Y:S02]  /*1070*/  I2F.F16 R24, R24 ;  /* 0x0000001800187306 */ /* 0x000e240000200c00 */
[----:B0-----:R-:W-:-:S02]  /*1080*/  PRMT R24, R24, 0x5410, R17 ;  /* 0x0000541018187816 */ /* 0x001fc40000000011 */
[----:B------:R-:W4:Y:S01]  /*1090*/  LDG.E.CONSTANT R17, [R14.64+0x38] ;  /* 0x000038040e117981 */ /* 0x000f22000c1e9900 */
[----:B--2---:R-:W-:-:S06]  /*10a0*/  PRMT R27, R16, 0x5410, R27 ;  /* 0x00005410101b7816 */ /* 0x004fcc000000001b */
[----:B------:R-:W-:Y:S01]  /*10b0*/  HFMA2.MMA R26, R27, R24, R26 ;  /* 0x000000181b1a7235 */ /* 0x000fe2000000001a */
[----:B----4-:R-:W-:-:S05]  /*10c0*/  IADD3 R17, P1, R4, R17, RZ ;  /* 0x0000001104117210 */ /* 0x010fca0007f3e0ff */
[----:B------:R-:W-:Y:S01]  /*10d0*/  IMAD.X R18, RZ, RZ, R6, P1 ;  /* 0x000000ffff127224 */ /* 0x000fe200008e0606 */
[----:B------:R-:W-:-:S04]  /*10e0*/  LEA R16, P1, R17, c[0x0][0x160], 0x1 ;  /* 0x0000580011107a11 */ /* 0x000fc800078208ff */
[----:B------:R-:W-:Y:S02]  /*10f0*/  LEA.HI.X R17, R17, c[0x0][0x164], R18, 0x1, P1 ;  /* 0x0000590011117a11 */ /* 0x000fe400008f0c12 */
[----:B------:R-:W-:Y:S02]  /*1100*/  SHF.R.U32.HI R18, RZ, 0x18, R29 ;  /* 0x00000018ff127819 */ /* 0x000fe4000001161d */
[----:B---3--:R-:W-:Y:S01]  /*1110*/  IADD3 R24, P2, R4, R19, RZ ;  /* 0x0000001304187210 */ /* 0x008fe20007f5e0ff */
[----:B------:R-:W2:Y:S01]  /*1120*/  LDG.E.U16.CONSTANT R16, [R16.64] ;  /* 0x0000000410107981 */ /* 0x000ea2000c1e9500 */
[----:B------:R-:W-:Y:S02]  /*1130*/  LOP3.LUT R27, R18, 0xf, RZ, 0xc0, !PT ;  /* 0x0000000f121b7812 */ /* 0x000fe400078ec0ff */
[----:B------:R-:W-:-:S03]  /*1140*/  LEA.HI R29, R29, -R22, RZ, 0x4 ;  /* 0x800000161d1d7211 */ /* 0x000fc600078f20ff */
[----:B------:R-:W-:Y:S01]  /*1150*/  IMAD.IADD R27, R27, 0x1, -R22 ;  /* 0x000000011b1b7824 */ /* 0x000fe200078e0a16 */
[----:B------:R-:W-:Y:S08]  /*1160*/  I2F.F16 R18, R29 ;  /* 0x0000001d00127306 */ /* 0x000ff00000200c00 */
[----:B------:R-:W0:Y:S02]  /*1170*/  I2F.F16 R27, R27 ;  /* 0x0000001b001b7306 */ /* 0x000e240000200c00 */
[----:B0-----:R-:W-:-:S02]  /*1180*/  PRMT R27, R27, 0x5410, R18 ;  /* 0x000054101b1b7816 */ /* 0x001fc40000000012 */
[----:B------:R-:W-:-:S05]  /*1190*/  IADD3 R18, P1, R14, 0x40, RZ ;  /* 0x000000400e127810 */ /* 0x000fca0007f3e0ff */
[----:B------:R-:W-:Y:S01]  /*11a0*/  IMAD.X R19, RZ, RZ, R15, P1 ;  /* 0x000000ffff137224 */ /* 0x000fe200008e060f */
[----:B------:R-:W-:Y:S01]  /*11b0*/  LEA R14, P1, R24, c[0x0][0x160], 0x1 ;  /* 0x00005800180e7a11 */ /* 0x000fe200078208ff */
[----:B------:R-:W-:-:S05]  /*11c0*/  IMAD.X R15, RZ, RZ, R6, P2 ;  /* 0x000000ffff0f7224 */ /* 0x000fca00010e0606 */
[----:B------:R-:W-:-:S06]  /*11d0*/  LEA.HI.X R15, R24, c[0x0][0x164], R15, 0x1, P1 ;  /* 0x00005900180f7a11 */ /* 0x000fcc00008f0c0f */
[----:B------:R-:W2:Y:S01]  /*11e0*/  LDG.E.U16.CONSTANT R15, [R14.64] ;  /* 0x000000040e0f7981 */ /* 0x000ea2000c1e9500 */
[----:B------:R-:W-:-:S04]  /*11f0*/  IADD3 R23, R23, -0x2, RZ ;  /* 0xfffffffe17177810 */ /* 0x000fc80007ffe0ff */
[----:B------:R-:W-:Y:S01]  /*1200*/  ISETP.NE.AND P1, PT, R23, RZ, PT ;  /* 0x000000ff1700720c */ /* 0x000fe20003f25270 */
[----:B------:R-:W-:-:S04]  /*1210*/  IMAD.MOV.U32 R29, RZ, RZ, c[0x0][0x190] ;  /* 0x00006400ff1d7624 */ /* 0x000fc800078e00ff */
[----:B------:R-:W-:Y:S01]  /*1220*/  IMAD.WIDE R12, R29, 0x8, R12 ;  /* 0x000000081d0c7825 */ /* 0x000fe200078e020c */
[----:B--2---:R-:W-:-:S05]  /*1230*/  PRMT R15, R16, 0x5410, R15 ;  /* 0x00005410100f7816 */ /* 0x004fca000000000f */
[----:B------:R-:W-:-:S04]  /*1240*/  HFMA2 R26, R15, R27, R26 ;  /* 0x0000001b0f1a7231 */ /* 0x000fc8000000001a */
[----:B------:R-:W-:Y:S01]  /*1250*/  HFMA2 R25, R20.H0_H0, R26, R25 ;  /* 0x0000001a14197231 */ /* 0x000fe20000000819 */
[----:B------:R-:W-:Y:S05]  /*1260*/  @P1 BRA `(.L_x_23) ;  /* 0xfffff3f000001947 */ /* 0x000fea000383ffff */
[----:B------:R-:W-:Y:S05]  /*1270*/  BSYNC B1 ;  /* 0x0000000000017941 */ /* 0x000fea0003800000 */
.L_x_22:
[----:B------:R-:W-:-:S04]  /*1280*/  IMAD.MOV.U32 R23, RZ, RZ, R18 ;  /* 0x000000ffff177224 */ /* 0x000fc800078e0012 */
.L_x_21:
[----:B0-----:R-:W-:Y:S02]  /*1290*/  IMAD.MOV.U32 R14, RZ, RZ, R23 ;  /* 0x000000ffff0e7224 */ /* 0x001fe400078e0017 */
[----:B------:R-:W-:Y:S01]  /*12a0*/  IMAD.MOV.U32 R15, RZ, RZ, R19 ;  /* 0x000000ffff0f7224 */ /* 0x000fe200078e0013 */
[----:B------:R-:W-:Y:S05]  /*12b0*/  @!P0 BRA `(.L_x_24) ;  /* 0x000005c000008947 */ /* 0x000fea0003800000 */
[----:B------:R-:W-:Y:S02]  /*12c0*/  ULDC.64 UR4, c[0x0][0x118] ;  /* 0x0000460000047ab9 */ /* 0x000fe40000000a00 */
[----:B------:R-:W2:Y:S04]  /*12d0*/  LDG.E.CONSTANT R17, [R14.64] ;  /* 0x000000040e117981 */ /* 0x000ea8000c1e9900 */
[----:B------:R-:W3:Y:S04]  /*12e0*/  LDG.E.CONSTANT R23, [R14.64+0x4] ;  /* 0x000004040e177981 */ /* 0x000ee8000c1e9900 */
[----:B------:R-:W4:Y:S04]  /*12f0*/  LDG.E.CONSTANT R29, [R14.64+0x8] ;  /* 0x000008040e1d7981 */ /* 0x000f28000c1e9900 */
[----:B------:R-:W4:Y:S04]  /*1300*/  LDG.E.CONSTANT R19, [R14.64+0xc] ;  /* 0x00000c040e137981 */ /* 0x000f28000c1e9900 */
[----:B------:R0:W4:Y:S01]  /*1310*/  LDG.E.CONSTANT R21, [R12.64] ;  /* 0x000000040c157981 */ /* 0x000122000c1e9900 */
[----:B--2---:R-:W-:-:S02]  /*1320*/  IADD3 R17, P1, R4, R17, RZ ;  /* 0x0000001104117210 */ /* 0x004fc40007f3e0ff */
[----:B---3--:R-:W-:-:S03]  /*1330*/  IADD3 R16, P2, R4, R23, RZ ;  /* 0x0000001704107210 */ /* 0x008fc60007f5e0ff */
[----:B------:R-:W-:Y:S01]  /*1340*/  IMAD.X R18, RZ, RZ, R6, P1 ;  /* 0x000000ffff127224 */ /* 0x000fe200008e0606 */
[----:B------:R-:W-:-:S04]  /*1350*/  LEA R26, P1, R17, c[0x0][0x160], 0x1 ;  /* 0x00005800111a7a11 */ /* 0x000fc800078208ff */
[----:B------:R-:W-:Y:S02]  /*1360*/  LEA.HI.X R27, R17, c[0x0][0x164], R18, 0x1, P1 ;  /* 0x00005900111b7a11 */ /* 0x000fe400008f0c12 */
[C---:B----4-:R-:W-:Y:S01]  /*1370*/  IADD3 R17, P1, R4.reuse, R29, RZ ;  /* 0x0000001d04117210 */ /* 0x050fe20007f3e0ff */
[--C-:B------:R-:W-:Y:S01]  /*1380*/  IMAD.X R29, RZ, RZ, R6.reuse, P2 ;  /* 0x000000ffff1d7224 */ /* 0x100fe200010e0606 */
[----:B------:R-:W-:Y:S02]  /*1390*/  IADD3 R23, P2, R4, R19, RZ ;  /* 0x0000001304177210 */ /* 0x000fe40007f5e0ff */
[C---:B------:R-:W-:Y:S01]  /*13a0*/  LEA R18, P3, R16.reuse, c[0x0][0x160], 0x1 ;  /* 0x0000580010127a11 */ /* 0x040fe200078608ff */
[--C-:B------:R-:W-:Y:S01]  /*13b0*/  IMAD.X R28, RZ, RZ, R6.reuse, P1 ;  /* 0x000000ffff1c7224 */ /* 0x100fe200008e0606 */
[----:B------:R1:W2:Y:S01]  /*13c0*/  LDG.E.U16.CONSTANT R27, [R26.64] ;  /* 0x000000041a1b7981 */ /* 0x0002a2000c1e9500 */
[----:B------:R-:W-:Y:S01]  /*13d0*/  IMAD.X R24, RZ, RZ, R6, P2 ;  /* 0x000000ffff187224 */ /* 0x000fe200010e0606 */
[----:B------:R-:W-:-:S02]  /*13e0*/  LEA.HI.X R19, R16, c[0x0][0x164], R29, 0x1, P3 ;  /* 0x0000590010137a11 */ /* 0x000fc400018f0c1d */
[----:B0-----:R-:W-:Y:S01]  /*13f0*/  LEA R12, P2, R23, c[0x0][0x160], 0x1 ;  /* 0x00005800170c7a11 */ /* 0x001fe200078408ff */
[----:B------:R-:W3:Y:S01]  /*1400*/  LDG.E.CONSTANT R29, [R14.64+0x10] ;  /* 0x000010040e1d7981 */ /* 0x000ee2000c1e9900 */
[----:B------:R-:W-:Y:S02]  /*1410*/  LEA R16, P1, R17, c[0x0][0x160], 0x1 ;  /* 0x0000580011107a11 */ /* 0x000fe400078208ff */
[----:B------:R-:W-:Y:S02]  /*1420*/  LEA.HI.X R13, R23, c[0x0][0x164], R24, 0x1, P2 ;  /* 0x00005900170d7a11 */ /* 0x000fe400010f0c18 */
[----:B------:R-:W-:Y:S01]  /*1430*/  LEA.HI.X R17, R17, c[0x0][0x164], R28, 0x1, P1 ;  /* 0x0000590011117a11 */ /* 0x000fe200008f0c1c */
[----:B------:R-:W4:Y:S04]  /*1440*/  LDG.E.CONSTANT R23, [R14.64+0x14] ;  /* 0x000014040e177981 */ /* 0x000f28000c1e9900 */
[----:B------:R0:W2:Y:S04]  /*1450*/  LDG.E.U16.CONSTANT R16, [R16.64] ;  /* 0x0000000410107981 */ /* 0x0000a8000c1e9500 */
[----:B------:R0:W2:Y:S04]  /*1460*/  LDG.E.U16.CONSTANT R13, [R12.64] ;  /* 0x000000040c0d7981 */ /* 0x0000a8000c1e9500 */
[----:B------:R0:W2:Y:S01]  /*1470*/  LDG.E.U16.CONSTANT R28, [R18.64] ;  /* 0x00000004121c7981 */ /* 0x0000a2000c1e9500 */
[----:B-1----:R-:W-:-:S02]  /*1480*/  SHF.R.U32.HI R26, RZ, 0x4, R21 ;  /* 0x00000004ff1a7819 */ /* 0x002fc40000011615 */
[--C-:B0-----:R-:W-:Y:S02]  /*1490*/  SHF.R.U32.HI R17, RZ, 0x8, R21.reuse ;  /* 0x00000008ff117819 */ /* 0x101fe40000011615 */
[----:B------:R-:W-:Y:S02]  /*14a0*/  LOP3.LUT R24, R21, 0xf, RZ, 0xc0, !PT ;  /* 0x0000000f15187812 */ /* 0x000fe400078ec0ff */
[----:B------:R-:W-:Y:S02]  /*14b0*/  LOP3.LUT R17, R17, 0xf, RZ, 0xc0, !PT ;  /* 0x0000000f11117812 */ /* 0x000fe400078ec0ff */
[----:B------:R-:W-:Y:S02]  /*14c0*/  LOP3.LUT R26, R26, 0xf, RZ, 0xc0, !PT ;  /* 0x0000000f1a1a7812 */ /* 0x000fe400078ec0ff */
[----:B------:R-:W-:Y:S01]  /*14d0*/  SHF.R.U32.HI R18, RZ, 0xc, R21 ;  /* 0x0000000cff127819 */ /* 0x000fe20000011615 */
[--C-:B------:R-:W-:Y:S02]  /*14e0*/  IMAD.IADD R24, R24, 0x1, -R22.reuse ;  /* 0x0000000118187824 */ /* 0x100fe400078e0a16 */
[--C-:B------:R-:W-:Y:S01]  /*14f0*/  IMAD.IADD R12, R17, 0x1, -R22.reuse ;  /* 0x00000001110c7824 */ /* 0x100fe200078e0a16 */
[----:B------:R-:W-:Y:S01]  /*1500*/  LOP3.LUT R17, R18, 0xf, RZ, 0xc0, !PT ;  /* 0x0000000f12117812 */ /* 0x000fe200078ec0ff */
[----:B------:R-:W-:-:S02]  /*1510*/  IMAD.IADD R26, R26, 0x1, -R22 ;  /* 0x000000011a1a7824 */ /* 0x000fc400078e0a16 */
[----:B------:R-:W-:Y:S02]  /*1520*/  I2F.F16 R24, R24 ;  /* 0x0000001800187306 */ /* 0x000fe40000200c00 */
[----:B------:R-:W-:-:S06]  /*1530*/  IMAD.IADD R18, R17, 0x1, -R22 ;  /* 0x0000000111127824 */ /* 0x000fcc00078e0a16 */
[----:B------:R-:W0:Y:S08]  /*1540*/  I2F.F16 R19, R26 ;  /* 0x0000001a00137306 */ /* 0x000e300000200c00 */
[----:B------:R-:W-:Y:S08]  /*1550*/  I2F.F16 R12, R12 ;  /* 0x0000000c000c7306 */ /* 0x000ff00000200c00 */
[----:B------:R-:W1:Y:S01]  /*1560*/  I2F.F16 R17, R18 ;  /* 0x0000001200117306 */ /* 0x000e620000200c00 */
[----:B0-----:R-:W-:-:S02]  /*1570*/  PRMT R24, R24, 0x5410, R19 ;  /* 0x0000541018187816 */ /* 0x001fc40000000013 */
[----:B-1----:R-:W-:Y:S02]  /*1580*/  PRMT R18, R12, 0x5410, R17 ;  /* 0x000054100c127816 */ /* 0x002fe40000000011 */
[----:B---3--:R-:W-:-:S05]  /*1590*/  IADD3 R29, P1, R4, R29, RZ ;  /* 0x0000001d041d7210 */ /* 0x008fca0007f3e0ff */
[----:B------:R-:W-:Y:S01]  /*15a0*/  IMAD.X R26, RZ, RZ, R6, P1 ;  /* 0x000000ffff1a7224 */ /* 0x000fe200008e0606 */
[----:B----4-:R-:W-:Y:S02]  /*15b0*/  IADD3 R23, P2, R4, R23, RZ ;  /* 0x0000001704177210 */ /* 0x010fe40007f5e0ff */
[----:B--2---:R-:W-:Y:S02]  /*15c0*/  PRMT R19, R16, 0x5410, R13 ;  /* 0x0000541010137816 */ /* 0x004fe4000000000d */
[----:B------:R-:W-:-:S04]  /*15d0*/  LEA R16, P1, R29, c[0x0][0x160], 0x1 ;  /* 0x000058001d107a11 */ /* 0x000fc800078208ff */
[----:B------:R-:W-:Y:S01]  /*15e0*/  LEA.HI.X R17, R29, c[0x0][0x164], R26, 0x1, P1 ;  /* 0x000059001d117a11 */ /* 0x000fe200008f0c1a */
[----:B------:R-:W-:Y:S01]  /*15f0*/  IMAD.X R26, RZ, RZ, R6, P2 ;  /* 0x000000ffff1a7224 */ /* 0x000fe200010e0606 */
[----:B------:R-:W-:-:S04]  /*1600*/  LEA R12, P1, R23, c[0x0][0x160], 0x1 ;  /* 0x00005800170c7a11 */ /* 0x000fc800078208ff */
[----:B------:R-:W-:Y:S02]  /*1610*/  LEA.HI.X R13, R23, c[0x0][0x164], R26, 0x1, P1 ;  /* 0x00005900170d7a11 */ /* 0x000fe400008f0c1a */
[----:B------:R-:W-:Y:S01]  /*1620*/  PRMT R27, R27, 0x5410, R28 ;  /* 0x000054101b1b7816 */ /* 0x000fe2000000001c */
[----:B------:R0:W2:Y:S01]  /*1630*/  LDG.E.U16.CONSTANT R23, [R16.64] ;  /* 0x0000000410177981 */ /* 0x0000a2000c1e9500 */
[----:B------:R-:W-:-:S03]  /*1640*/  SHF.R.U32.HI R28, RZ, 0x10, R21 ;  /* 0x00000010ff1c7819 */ /* 0x000fc60000011615 */
[----:B------:R1:W2:Y:S01]  /*1650*/  LDG.E.U16.CONSTANT R26, [R12.64] ;  /* 0x000000040c1a7981 */ /* 0x0002a2000c1e9500 */
[----:B------:R-:W-:Y:S02]  /*1660*/  LOP3.LUT R29, R28, 0xf, RZ, 0xc0, !PT ;  /* 0x0000000f1c1d7812 */ /* 0x000fe400078ec0ff */
[----:B-1----:R-:W-:-:S04]  /*1670*/  SHF.R.U32.HI R12, RZ, 0x14, R21 ;  /* 0x00000014ff0c7819 */ /* 0x002fc80000011615 */
[----:B------:R-:W-:Y:S01]  /*1680*/  LOP3.LUT R13, R12, 0xf, RZ, 0xc0, !PT ;  /* 0x0000000f0c0d7812 */ /* 0x000fe200078ec0ff */
[----:B------:R-:W-:Y:S01]  /*1690*/  IMAD.IADD R28, R29, 0x1, -R22 ;  /* 0x000000011d1c7824 */ /* 0x000fe200078e0a16 */
[----:B0-----:R-:W-:-:S03]  /*16a0*/  SHF.R.U32.HI R16, RZ, 0x18, R21 ;  /* 0x00000018ff107819 */ /* 0x001fc60000011615 */
[----:B------:R-:W-:Y:S02]  /*16b0*/  IMAD.IADD R29, R13, 0x1, -R22 ;  /* 0x000000010d1d7824 */ /* 0x000fe400078e0a16 */
[----:B------:R-:W3:Y:S01]  /*16c0*/  LDG.E.CONSTANT R13, [R14.64+0x18] ;  /* 0x000018040e0d7981 */ /* 0x000ee2000c1e9900 */
[----:B------:R-:W-:Y:S02]  /*16d0*/  LOP3.LUT R17, R16, 0xf, RZ, 0xc0, !PT ;  /* 0x0000000f10117812 */ /* 0x000fe400078ec0ff */
[----:B------:R-:W-:-:S03]  /*16e0*/  LEA.HI R21, R21, -R22, RZ, 0x4 ;  /* 0x8000001615157211 */ /* 0x000fc600078f20ff */
[----:B------:R-:W-:Y:S02]  /*16f0*/  IMAD.IADD R22, R17, 0x1, -R22 ;  /* 0x0000000111167824 */ /* 0x000fe400078e0a16 */
[----:B------:R-:W4:Y:S01]  /*1700*/  LDG.E.CONSTANT R17, [R14.64+0x1c] ;  /* 0x00001c040e117981 */ /* 0x000f22000c1e9900 */
[----:B------:R-:W-:Y:S01]  /*1710*/  HMUL2 R24, R27, R24 ;  /* 0x000000181b187232 */ /* 0x000fe20000000000 */
[----:B---3--:R-:W-:-:S05]  /*1720*/  IADD3 R13, P1, R4, R13, RZ ;  /* 0x0000000d040d7210 */ /* 0x008fca0007f3e0ff */
[----:B------:R-:W-:Y:S01]  /*1730*/  IMAD.X R16, RZ, RZ, R6, P1 ;  /* 0x000000ffff107224 */ /* 0x000fe200008e0606 */
[----:B------:R-:W-:-:S04]  /*1740*/  LEA R12, P1, R13, c[0x0][0x160], 0x1 ;  /* 0x000058000d0c7a11 */ /* 0x000fc800078208ff */
[----:B------:R-:W-:Y:S02]  /*1750*/  LEA.HI.X R13, R13, c[0x0][0x164], R16, 0x1, P1 ;  /* 0x000059000d0d7a11 */ /* 0x000fe400008f0c10 */
[----:B----4-:R-:W-:-:S03]  /*1760*/  IADD3 R17, P1, R4, R17, RZ ;  /* 0x0000001104117210 */ /* 0x010fc60007f3e0ff */
[----:B------:R-:W3:Y:S02]  /*1770*/  LDG.E.U16.CONSTANT R12, [R12.64] ;  /* 0x000000040c0c7981 */ /* 0x000ee4000c1e9500 */
[----:B------:R-:W-:Y:S01]  /*1780*/  IMAD.X R27, RZ, RZ, R6, P1 ;  /* 0x000000ffff1b7224 */ /* 0x000fe200008e0606 */
[----:B------:R-:W-:-:S04]  /*1790*/  LEA R16, P1, R17, c[0x0][0x160], 0x1 ;  /* 0x0000580011107a11 */ /* 0x000fc800078208ff */
[----:B------:R-:W-:-:S06]  /*17a0*/  LEA.HI.X R17, R17, c[0x0][0x164], R27, 0x1, P1 ;  /* 0x0000590011117a11 */ /* 0x000fcc00008f0c1b */
[----:B------:R-:W3:Y:S01]  /*17b0*/  LDG.E.U16.CONSTANT R17, [R16.64] ;  /* 0x0000000410117981 */ /* 0x000ee2000c1e9500 */
[----:B------:R-:W-:Y:S08]  /*17c0*/  I2F.F16 R28, R28 ;  /* 0x0000001c001c7306 */ /* 0x000ff00000200c00 */
[----:B------:R-:W0:Y:S01]  /*17d0*/  I2F.F16 R29, R29 ;  /* 0x0000001d001d7306 */ /* 0x000e220000200c00 */
[----:B------:R-:W-:-:S07]  /*17e0*/  HFMA2.MMA R24, R19, R18, R24 ;  /* 0x0000001213187235 */ /* 0x000fce0000000018 */
[----:B------:R-:W-:Y:S08]  /*17f0*/  I2F.F16 R21, R21 ;  /* 0x0000001500157306 */ /* 0x000ff00000200c00 */
[----:B------:R-:W1:Y:S01]  /*1800*/  I2F.F16 R22, R22 ;  /* 0x0000001600167306 */ /* 0x000e620000200c00 */
[----:B0-----:R-:W-:Y:S02]  /*1810*/  PRMT R29, R28, 0x5410, R29 ;  /* 0x000054101c1d7816 */ /* 0x001fe4000000001d */
[----:B--2---:R-:W-:-:S05]  /*1820*/  PRMT R23, R23, 0x5410, R26 ;  /* 0x0000541017177816 */ /* 0x004fca000000001a */
[----:B------:R-:W-:Y:S01]  /*1830*/  HFMA2 R24, R23, R29, R24 ;  /* 0x0000001d17187231 */ /* 0x000fe20000000018 */
[----:B-1----:R-:W-:Y:S02]  /*1840*/  PRMT R21, R22, 0x5410, R21 ;  /* 0x0000541016157816 */ /* 0x002fe40000000015 */
[----:B---3--:R-:W-:-:S06]  /*1850*/  PRMT R17, R12, 0x5410, R17 ;  /* 0x000054100c117816 */ /* 0x008fcc0000000011 */
[----:B------:R-:W-:-:S10]  /*1860*/  HFMA2.MMA R24, R17, R21, R24 ;  /* 0x0000001511187235 */ /* 0x000fd40000000018 */
[----:B-----5:R-:W-:Y:S02]  /*1870*/  HFMA2 R25, R20.H0_H0, R24, R25 ;  /* 0x0000001814197231 */ /* 0x020fe40000000819 */
.L_x_24:
[----:B------:R-:W-:Y:S02]  /*1880*/  IADD3 R2, R2, c[0x0][0x194], RZ ;  /* 0x0000650002027a10 */ /* 0x000fe40007ffe0ff */
[----:B------:R-:W-:Y:S02]  /*1890*/  IADD3 R11, R11, 0x1, RZ ;  /* 0x000000010b0b7810 */ /* 0x000fe40007ffe0ff */
[----:B------:R-:W-:-:S13]  /*18a0*/  ISETP.GE.AND P1, PT, R2, R5, PT ;  /* 0x000000050200720c */ /* 0x000fda0003f26270 */
[----:B------:R-:W-:Y:S01]  /*18b0*/  @P1 CALL.REL.NOINC `(.L_x_20) ;  /* 0x0000001000001944 */ /* 0x000fe20003c00000 */
[----:B------:R-:W-:Y:S05]  /*18c0*/  BRA `(.L_x_25) ;  /* 0xffffebd000007947 */ /* 0x000fea000383ffff */
.L_x_20:
[----:B------:R-:W-:Y:S05]  /*18d0*/  BSYNC B0 ;  /* 0x0000000000007941 */ /* 0x000fea0003800000 */
.L_x_18:
        /* <DEDUP_REMOVED lines=12> */
.L_x_26:
[----:B-1----:R-:W-:-:S05]  /*19a0*/  HADD2 R6, R7, R25.H0_H0 ;  /* 0x2000001907067230 */ /* 0x002fca0000000000 */
[----:B------:R-:W-:-:S05]  /*19b0*/  PRMT R9, R7, R0, R6 ;  /* 0x0000000007097216 */ /* 0x000fca0000000006 */
[----:B------:R-:W1:Y:S02]  /*19c0*/  ATOM.E.CAS.STRONG.GPU PT, R6, [R2], R7, R9 ;  /* 0x000000070206738b */ /* 0x000e6400001ee109 */
[----:B-1----:R-:W-:Y:S01]  /*19d0*/  ISETP.NE.U32.AND P0, PT, R6, R7, PT ;  /* 0x000000070600720c */ /* 0x002fe20003f05070 */
[----:B------:R-:W-:-:S12]  /*19e0*/  IMAD.MOV.U32 R7, RZ, RZ, R6 ;  /* 0x000000ffff077224 */ /* 0x000fd800078e0006 */
[----:B------:R-:W-:Y:S05]  /*19f0*/  @P0 BRA `(.L_x_26) ;  /* 0xffffffa000000947 */ /* 0x000fea000383ffff */
[----:B------:R-:W-:Y:S05]  /*1a00*/  EXIT ;  /* 0x000000000000794d */ /* 0x000fea0003800000 */
.L_x_27:
        /* <DEDUP_REMOVED lines=15> */
.L_x_58:


//--------------------- .text._Z16q4_matmul_kernelILb0ELb0ELb0EEvPK6__halfPKjPS0_S2_S4_iiiiiS4_b --------------------------
	.section	.text._Z16q4_matmul_kernelILb0ELb0ELb0EEvPK6__halfPKjPS0_S2_S4_iiiiiS4_b,"ax",@progbits
	.sectioninfo	@"SHI_REGISTERS=32"
	.align	128
        .global         _Z16q4_matmul_kernelILb0ELb0ELb0EEvPK6__halfPKjPS0_S2_S4_iiiiiS4_b
        .type           _Z16q4_matmul_kernelILb0ELb0ELb0EEvPK6__halfPKjPS0_S2_S4_iiiiiS4_b,@function
        .size           _Z16q4_matmul_kernelILb0ELb0ELb0EEvPK6__halfPKjPS0_S2_S4_iiiiiS4_b,(.L_x_59 - _Z16q4_matmul_kernelILb0ELb0ELb0EEvPK6__halfPKjPS0_S2_S4_iiiiiS4_b)
        .other          _Z16q4_matmul_kernelILb0ELb0ELb0EEvPK6__halfPKjPS0_S2_S4_iiiiiS4_b,@"STO_CUDA_ENTRY STV_DEFAULT"
_Z16q4_matmul_kernelILb0ELb0ELb0EEvPK6__halfPKjPS0_S2_S4_iiiiiS4_b:
.text._Z16q4_matmul_kernelILb0ELb0ELb0EEvPK6__halfPKjPS0_S2_S4_iiiiiS4_b:
[----:B------:R-:W-:Y:S02]  /*0000*/  IMAD.MOV.U32 R1, RZ, RZ, c[0x0][0x28] ;  /* 0x00000a00ff017624 */ /* 0x000fe400078e00ff */
[----:B------:R-:W0:Y:S01]  /*0010*/  S2R R0, SR_TID.X ;  /* 0x0000000000007919 */ /* 0x000e220000002100 */
[----:B------:R-:W1:Y:S01]  /*0020*/  S2UR UR5, SR_CTAID.Y ;  /* 0x00000000000579c3 */ /* 0x000e620000002600 */
[----:B------:R-:W-:Y:S01]  /*0030*/  ULDC.S8 UR4, c[0x0][0x1a8] ;  /* 0x00006a0000047ab9 */ /* 0x000fe20000000200 */
[----:B------:R-:W-:Y:S01]  /*0040*/  PRMT R14, RZ, 0x7610, R14 ;  /* 0x00007610ff0e7816 */ /* 0x000fe2000000000e */
        /* <DEDUP_REMOVED lines=14> */
[----:B------:R-:W-:-:S03]  /*0130*/  @!P0 IMAD.WIDE R2, R2, R3, c[0x0][0x170] ;  /* 0x00005c0002028625 */ /* 0x000fc600078e0203 */
[----:B------:R-:W-:Y:S02]  /*0140*/  SHF.R.S32.HI R5, RZ, 0x1f, R0 ;  /* 0x0000001fff057819 */ /* 0x000fe40000011400 */
[----:B------:R0:W-:Y:S01]  /*0150*/  @!P0 STG.E [R2.64], RZ ;  /* 0x000000ff02008986 */ /* 0x0001e2000c101904 */
[----:B------:R-:W-:Y:S01]  /*0160*/  @!P0 WARPSYNC 0xffffffff ;  /* 0xffffffff00008948 */ /* 0x000fe20003800000 */
[----:B------:R-:W-:Y:S02]  /*0170*/  LEA.HI R5, R5, R0, RZ, 0x3 ;  /* 0x0000000005057211 */ /* 0x000fe400078f18ff */
[----:B------:R-:W-:Y:S01]  /*0180*/  @!P0 BAR.SYNC.DEFER_BLOCKING 0x0 ;  /* 0x0000000000008b1d */ /* 0x000fe20000010000 */
[----:B------:R-:W-:-:S13]  /*0190*/  ISETP.GE.AND P0, PT, R0, 0x8, PT ;  /* 0x000000080000780c */ /* 0x000fda0003f06270 */
[----:B------:R-:W-:Y:S05]  /*01a0*/  @!P0 BRA `(.L_x_28) ;  /* 0x000012e000008947 */ /* 0x000fea0003800000 */
[----:B0-----:R-:W-:Y:S01]  /*01b0*/  LOP3.LUT R0, R5, 0xfffffff8, RZ, 0xc0, !PT ;  /* 0xfffffff805007812 */ /* 0x001fe200078ec0ff */
[----:B------:R-:W-:Y:S01]  /*01c0*/  IMAD.SHL.U32 R12, R9, 0x4, RZ ;  /* 0x00000004090c7824 */ /* 0x000fe200078e00ff */
[C---:B------:R-:W-:Y:S02]  /*01d0*/  IADD3 R6, R15.reuse, 0x8, RZ ;  /* 0x000000080f067810 */ /* 0x040fe40007ffe0ff */
[----:B------:R-:W-:Y:S01]  /*01e0*/  LOP3.LUT R3, RZ, R15, RZ, 0x33, !PT ;  /* 0x0000000fff037212 */ /* 0x000fe200078e33ff */
[----:B------:R-:W-:Y:S01]  /*01f0*/  IMAD.IADD R11, R15, 0x1, R0 ;  /* 0x000000010f0b7824 */ /* 0x000fe200078e0200 */
[----:B------:R-:W-:Y:S02]  /*0200*/  IABS R2, c[0x0][0x194] ;  /* 0x0000650000027a13 */ /* 0x000fe40000000000 */
[----:B------:R-:W-:Y:S02]  /*0210*/  PRMT R14, RZ, 0x7610, R14 ;  /* 0x00007610ff0e7816 */ /* 0x000fe4000000000e */
[----:B------:R-:W-:-:S02]  /*0220*/  IMNMX R0, R11, R6, !PT ;  /* 0x000000060b007217 */ /* 0x000fc40007800200 */
[----:B------:R-:W-:-:S03]  /*0230*/  LOP3.LUT R12, R12, 0x1c, RZ, 0xc0, !PT ;  /* 0x0000001c0c0c7812 */ /* 0x000fc600078ec0ff */
[----:B------:R-:W-:Y:S01]  /*0240*/  IMAD.IADD R3, R0, 0x1, R3 ;  /* 0x0000000100037824 */ /* 0x000fe200078e0203 */
[----:B------:R-:W-:-:S04]  /*0250*/  SHF.R.S32.HI R0, RZ, 0x1f, R9 ;  /* 0x0000001fff007819 */ /* 0x000fc80000011409 */
[C---:B------:R-:W-:Y:S02]  /*0260*/  LOP3.LUT P1, RZ, R3.reuse, 0x8, RZ, 0xc0, !PT ;  /* 0x0000000803ff7812 */ /* 0x040fe4000782c0ff */
[----:B------:R-:W-:Y:S01]  /*0270*/  LEA.HI R13, R0, R9, RZ, 0x3 ;  /* 0x00000009000d7211 */ /* 0x000fe200078f18ff */
[----:B------:R-:W-:Y:S01]  /*0280*/  IMAD.MOV.U32 R0, RZ, RZ, R2 ;  /* 0x000000ffff007224 */ /* 0x000fe200078e0002 */
[----:B------:R-:W-:Y:S02]  /*0290*/  LOP3.LUT P0, RZ, R3, 0xfffffff8, RZ, 0xc0, !PT ;  /* 0xfffffff803ff7812 */ /* 0x000fe4000780c0ff */
[----:B------:R-:W-:-:S07]  /*02a0*/  SHF.R.S32.HI R13, RZ, 0x3, R13 ;  /* 0x00000003ff0d7819 */ /* 0x000fce000001140d */
[----:B------:R-:W-:Y:S05]  /*02b0*/  @P1 BRA `(.L_x_29) ;  /* 0x000005d000001947 */ /* 0x000fea0003800000 */
[----:B------:R-:W0:Y:S01]  /*02c0*/  I2F.RP R4, R0 ;  /* 0x0000000000047306 */ /* 0x000e220000209400 */
[----:B------:R-:W-:Y:S01]  /*02d0*/  IABS R7, R15 ;  /* 0x0000000f00077213 */ /* 0x000fe20000000000 */
[----:B------:R-:W-:Y:S01]  /*02e0*/  IMAD.MOV.U32 R23, RZ, RZ, 0x4 ;  /* 0x00000004ff177424 */ /* 0x000fe200078e00ff */
[----:B------:R-:W-:Y:S01]  /*02f0*/  SHF.R.S32.HI R8, RZ, 0x1f, R15 ;  /* 0x0000001fff087819 */ /* 0x000fe2000001140f */
[----:B------:R-:W-:-:S03]  /*0300*/  ULDC.64 UR4, c[0x0][0x118] ;  /* 0x0000460000047ab9 */ /* 0x000fc60000000a00 */
[----:B------:R-:W-:-:S04]  /*0310*/  LEA.HI R8, R8, R15, RZ, 0x3 ;  /* 0x0000000f08087211 */ /* 0x000fc800078f18ff */
[----:B------:R-:W-:Y:S01]  /*0320*/  SHF.R.S32.HI R8, RZ, 0x3, R8 ;  /* 0x00000003ff087819 */ /* 0x000fe20000011408 */
[----:B0-----:R-:W0:Y:S04]  /*0330*/  MUFU.RCP R4, R4 ;  /* 0x0000000400047308 */ /* 0x001e280000001000 */
[----:B------:R-:W-:Y:S01]  /*0340*/  IMAD R8, R8, c[0x0][0x190], R9 ;  /* 0x0000640008087a24 */ /* 0x000fe200078e0209 */
[----:B0-----:R-:W-:-:S04]  /*0350*/  IADD3 R2, R4, 0xffffffe, RZ ;  /* 0x0ffffffe04027810 */ /* 0x001fc80007ffe0ff */
[----:B------:R0:W1:Y:S02]  /*0360*/  F2I.FTZ.U32.TRUNC.NTZ R3, R2 ;  /* 0x0000000200037305 */ /* 0x000064000021f000 */
[----:B0-----:R-:W-:Y:S02]  /*0370*/  IMAD.MOV.U32 R2, RZ, RZ, RZ ;  /* 0x000000ffff027224 */ /* 0x001fe400078e00ff */
[----:B-1----:R-:W-:-:S04]  /*0380*/  IMAD.MOV R5, RZ, RZ, -R3 ;  /* 0x000000ffff057224 */ /* 0x002fc800078e0a03 */
[----:B------:R-:W-:-:S04]  /*0390*/  IMAD R5, R5, R0, RZ ;  /* 0x0000000005057224 */ /* 0x000fc800078e02ff */
[----:B------:R-:W-:Y:S01]  /*03a0*/  IMAD.HI.U32 R3, R3, R5, R2 ;  /* 0x0000000503037227 */ /* 0x000fe200078e0002 */
[----:B------:R-:W-:-:S03]  /*03b0*/  LOP3.LUT R2, R15, c[0x0][0x194], RZ, 0x3c, !PT ;  /* 0x000065000f027a12 */ /* 0x000fc600078e3cff */
[----:B------:R-:W-:Y:S01]  /*03c0*/  IMAD.MOV.U32 R5, RZ, RZ, R7 ;  /* 0x000000ffff057224 */ /* 0x000fe200078e0007 */
[----:B------:R-:W-:-:S03]  /*03d0*/  ISETP.GE.AND P2, PT, R2, RZ, PT ;  /* 0x000000ff0200720c */ /* 0x000fc60003f46270 */
[----:B------:R-:W-:-:S04]  /*03e0*/  IMAD.HI.U32 R3, R3, R5, RZ ;  /* 0x0000000503037227 */ /* 0x000fc800078e00ff */
[----:B------:R-:W-:-:S04]  /*03f0*/  IMAD.MOV R4, RZ, RZ, -R3 ;  /* 0x000000ffff047224 */ /* 0x000fc800078e0a03 */
[----:B------:R-:W-:-:S05]  /*0400*/  IMAD R5, R0, R4, R5 ;  /* 0x0000000400057224 */ /* 0x000fca00078e0205 */
[----:B------:R-:W-:-:S13]  /*0410*/  ISETP.GT.U32.AND P3, PT, R0, R5, PT ;  /* 0x000000050000720c */ /* 0x000fda0003f64070 */
[----:B------:R-:W-:Y:S01]  /*0420*/  @!P3 IMAD.IADD R5, R5, 0x1, -R0 ;  /* 0x000000010505b824 */ /* 0x000fe200078e0a00 */
[----:B------:R-:W-:Y:S02]  /*0430*/  @!P3 IADD3 R3, R3, 0x1, RZ ;  /* 0x000000010303b810 */ /* 0x000fe40007ffe0ff */
[----:B------:R-:W-:Y:S02]  /*0440*/  ISETP.NE.AND P3, PT, RZ, c[0x0][0x194], PT ;  /* 0x00006500ff007a0c */ /* 0x000fe40003f65270 */
[----:B------:R-:W-:-:S13]  /*0450*/  ISETP.GE.U32.AND P1, PT, R5, R0, PT ;  /* 0x000000000500720c */ /* 0x000fda0003f26070 */
[----:B------:R-:W-:-:S05]  /*0460*/  @P1 IADD3 R3, R3, 0x1, RZ ;  /* 0x0000000103031810 */ /* 0x000fca0007ffe0ff */
[----:B------:R-:W-:Y:S01]  /*0470*/  @!P2 IMAD.MOV R3, RZ, RZ, -R3 ;  /* 0x000000ffff03a224 */ /* 0x000fe200078e0a03 */
[----:B------:R-:W-:-:S05]  /*0480*/  @!P3 LOP3.LUT R3, RZ, c[0x0][0x194], RZ, 0x33, !PT ;  /* 0x00006500ff03ba12 */ /* 0x000fca00078e33ff */
[----:B------:R-:W-:-:S05]  /*0490*/  IMAD R4, R3, c[0x0][0x190], RZ ;  /* 0x0000640003047a24 */ /* 0x000fca00078e02ff */
[----:B------:R-:W-:-:S04]  /*04a0*/  SHF.R.S32.HI R3, RZ, 0x1f, R4 ;  /* 0x0000001fff037819 */ /* 0x000fc80000011404 */
[----:B------:R-:W-:-:S04]  /*04b0*/  LEA.HI R2, R3, R4, RZ, 0x3 ;  /* 0x0000000403027211 */ /* 0x000fc800078f18ff */
[----:B------:R-:W-:-:S05]  /*04c0*/  LEA.HI.SX32 R2, R2, R13, 0x1d ;  /* 0x0000000d02027211 */ /* 0x000fca00078feaff */
[----:B------:R-:W-:-:S06]  /*04d0*/  IMAD.WIDE R20, R2, R23, c[0x0][0x180] ;  /* 0x0000600002147625 */ /* 0x000fcc00078e0217 */
[----:B------:R0:W2:Y:S01]  /*04e0*/  LDG.E.CONSTANT R21, [R20.64] ;  /* 0x0000000414157981 */ /* 0x0000a2000c1e9900 */
[----:B------:R-:W-:-:S05]  /*04f0*/  IMAD.WIDE R22, R8, R23, c[0x0][0x168] ;  /* 0x00005a0008167625 */ /* 0x000fca00078e0217 */
[----:B------:R-:W3:Y:S01]  /*0500*/  LDG.E.CONSTANT R7, [R22.64] ;  /* 0x0000000416077981 */ /* 0x000ee2000c1e9900 */
[----:B------:R-:W-:Y:S02]  /*0510*/  IMAD.MOV.U32 R5, RZ, RZ, 0x2 ;  /* 0x00000002ff057424 */ /* 0x000fe400078e00ff */
[----:B------:R-:W-:-:S04]  /*0520*/  IMAD R2, R10, c[0x0][0x18c], R15 ;  /* 0x000063000a027a24 */ /* 0x000fc800078e020f */
[----:B------:R-:W-:-:S05]  /*0530*/  IMAD.WIDE R2, R2, R5, c[0x0][0x160] ;  /* 0x0000580002027625 */ /* 0x000fca00078e0205 */
[----:B------:R1:W4:Y:S04]  /*0540*/  LDG.E.U16.CONSTANT R19, [R2.64] ;  /* 0x0000000402137981 */ /* 0x000328000c1e9500 */
[----:B------:R1:W5:Y:S04]  /*0550*/  LDG.E.U16.CONSTANT R17, [R2.64+0x2] ;  /* 0x0000020402117981 */ /* 0x000368000c1e9500 */
[----:B------:R1:W4:Y:S04]  /*0560*/  LDG.E.U16.CONSTANT R16, [R2.64+0x4] ;  /* 0x0000040402107981 */ /* 0x000328000c1e9500 */
[----:B------:R1:W4:Y:S04]  /*0570*/  LDG.E.U16.CONSTANT R15, [R2.64+0x6] ;  /* 0x00000604020f7981 */ /* 0x000328000c1e9500 */
[----:B------:R1:W4:Y:S01]  /*0580*/  LDG.E.U16.CONSTANT R14, [R2.64+0x8] ;  /* 0x00000804020e7981 */ /* 0x000322000c1e9500 */
[----:B------:R-:W-:-:S03]  /*0590*/  IMAD.IADD R4, R9, 0x1, R4 ;  /* 0x0000000109047824 */ /* 0x000fc600078e0204 */
[----:B------:R1:W5:Y:S01]  /*05a0*/  LDG.E.U16.CONSTANT R8, [R2.64+0xa] ;  /* 0x00000a0402087981 */ /* 0x000362000c1e9500 */
[----:B------:R-:W-:-:S03]  /*05b0*/  IMAD.WIDE R4, R4, R5, c[0x0][0x178] ;  /* 0x00005e0004047625 */ /* 0x000fc600078e0205 */
[----:B------:R1:W5:Y:S04]  /*05c0*/  LDG.E.U16.CONSTANT R18, [R2.64+0xc] ;  /* 0x00000c0402127981 */ /* 0x000368000c1e9500 */
[----:B0-----:R1:W5:Y:S04]  /*05d0*/  LDG.E.U16.CONSTANT R20, [R2.64+0xe] ;  /* 0x00000e0402147981 */ /* 0x001368000c1e9500 */
[----:B------:R0:W5:Y:S01]  /*05e0*/  LDG.E.U16.CONSTANT R4, [R4.64] ;  /* 0x0000000404047981 */ /* 0x000162000c1e9500 */
        /* <DEDUP_REMOVED lines=8> */
[----:B------:R-:W-:Y:S01]  /*0670*/  LOP3.LUT R25, R25, 0xf, RZ, 0xc0, !PT ;  /* 0x0000000f19197812 */ /* 0x000fe200078ec0ff */
[----:B------:R2:W4:Y:S01]  /*0680*/  I2F.F16 R24, R23 ;  /* 0x0000001700187306 */ /* 0x0005220000200c00 */
[--C-:B0-----:R-:W-:Y:S01]  /*0690*/  SHF.R.U32.HI R5, RZ, 0xc, R7.reuse ;  /* 0x0000000cff057819 */ /* 0x101fe20000011607 */
[--C-:B-1----:R-:W-:Y:S01]  /*06a0*/  IMAD.IADD R2, R21, 0x1, -R22.reuse ;  /* 0x0000000115027824 */ /* 0x102fe200078e0a16 */
[--C-:B------:R-:W-:Y:S01]  /*06b0*/  SHF.R.U32.HI R21, RZ, 0x10, R7.reuse ;  /* 0x00000010ff157819 */ /* 0x100fe20000011607 */
[--C-:B------:R-:W-:Y:S01]  /*06c0*/  IMAD.IADD R3, R25, 0x1, -R22.reuse ;  /* 0x0000000119037824 */ /* 0x100fe200078e0a16 */
[----:B------:R-:W-:Y:S02]  /*06d0*/  LOP3.LUT R5, R5, 0xf, RZ, 0xc0, !PT ;  /* 0x0000000f05057812 */ /* 0x000fe400078ec0ff */
[----:B------:R-:W-:Y:S01]  /*06e0*/  LOP3.LUT R21, R21, 0xf, RZ, 0xc0, !PT ;  /* 0x0000000f15157812 */ /* 0x000fe200078ec0ff */
[----:B------:R-:W5:Y:S01]  /*06f0*/  I2F.F16 R2, R2 ;  /* 0x0000000200027306 */ /* 0x000f620000200c00 */
[----:B--2---:R-:W-:Y:S01]  /*0700*/  SHF.R.U32.HI R23, RZ, 0x14, R7 ;  /* 0x00000014ff177819 */ /* 0x004fe20000011607 */
[----:B------:R-:W-:-:S02]  /*0710*/  IMAD.IADD R26, R5, 0x1, -R22 ;  /* 0x00000001051a7824 */ /* 0x000fc400078e0a16 */
[----:B------:R-:W-:Y:S01]  /*0720*/  IMAD.IADD R5, R21, 0x1, -R22 ;  /* 0x0000000115057824 */ /* 0x000fe200078e0a16 */
[----:B------:R-:W-:-:S03]  /*0730*/  LOP3.LUT R23, R23, 0xf, RZ, 0xc0, !PT ;  /* 0x0000000f17177812 */ /* 0x000fc600078ec0ff */
[----:B------:R-:W0:Y:S01]  /*0740*/  I2F.F16 R3, R3 ;  /* 0x0000000300037306 */ /* 0x000e220000200c00 */
[----:B----4-:R-:W-:Y:S01]  /*0750*/  HMUL2 R19, R19.H0_H0, R24.H0_H0 ;  /* 0x2000001813137232 */ /* 0x010fe20000000800 */
[----:B------:R-:W-:Y:S01]  /*0760*/  SHF.R.U32.HI R24, RZ, 0x18, R7 ;  /* 0x00000018ff187819 */ /* 0x000fe20000011607 */
[--C-:B------:R-:W-:Y:S01]  /*0770*/  IMAD.IADD R21, R23, 0x1, -R22.reuse ;  /* 0x0000000117157824 */ /* 0x100fe200078e0a16 */
[----:B------:R-:W-:Y:S02]  /*0780*/  LEA.HI R7, R7, -R22, RZ, 0x4 ;  /* 0x8000001607077211 */ /* 0x000fe400078f20ff */
[----:B------:R-:W-:Y:S02]  /*0790*/  LOP3.LUT R23, R24, 0xf, RZ, 0xc0, !PT ;  /* 0x0000000f18177812 */ /* 0x000fe400078ec0ff */
[----:B------:R-:W1:Y:S01]  /*07a0*/  I2F.F16 R26, R26 ;  /* 0x0000001a001a7306 */ /* 0x000e620000200c00 */
[----:B-----5:R-:W-:Y:S02]  /*07b0*/  HFMA2 R2, R17.H0_H0, R2.H0_H0, R19.H0_H0 ;  /* 0x2000000211027231 */ /* 0x020fe40000040813 */
[----:B------:R-:W-:-:S05]  /*07c0*/  IMAD.IADD R23, R23, 0x1, -R22 ;  /* 0x0000000117177824 */ /* 0x000fca00078e0a16 */
[----:B------:R-:W2:Y:S01]  /*07d0*/  I2F.F16 R5, R5 ;  /* 0x0000000500057306 */ /* 0x000ea20000200c00 */
[----:B0-----:R-:W-:-:S07]  /*07e0*/  HFMA2 R2, R16.H0_H0, R3.H0_H0, R2.H0_H0 ;  /* 0x2000000310027231 */ /* 0x001fce0000040802 */
[----:B------:R-:W0:Y:S01]  /*07f0*/  I2F.F16 R21, R21 ;  /* 0x0000001500157306 */ /* 0x000e220000200c00 */
[----:B-1----:R-:W-:Y:S01]  /*0800*/  HFMA2 R2, R15.H0_H0, R26.H0_H0, R2.H0_H0 ;  /* 0x2000001a0f027231 */ /* 0x002fe20000040802 */
[----:B------:R-:W-:-:S06]  /*0810*/  IMAD.MOV.U32 R15, RZ, RZ, R6 ;  /* 0x000000ffff0f7224 */ /* 0x000fcc00078e0006 */
[----:B------:R-:W1:Y:S01]  /*0820*/  I2F.F16 R23, R23 ;  /* 0x0000001700177306 */ /* 0x000e620000200c00 */
[----:B--2---:R-:W-:-:S07]  /*0830*/  HFMA2 R2, R14.H0_H0, R5.H0_H0, R2.H0_H0 ;  /* 0x200000050e027231 */ /* 0x004fce0000040802 */
[----:B------:R-:W2:Y:S01]  /*0840*/  I2F.F16 R7, R7 ;  /* 0x0000000700077306 */ /* 0x000ea20000200c00 */
[----:B0-----:R-:W-:-:S04]  /*0850*/  HFMA2 R2, R8.H0_H0, R21.H0_H0, R2.H0_H0 ;  /* 0x2000001508027231 */ /* 0x001fc80000040802 */
[----:B-1----:R-:W-:-:S04]  /*0860*/  HFMA2 R2, R18.H0_H0, R23.H0_H0, R2.H0_H0 ;  /* 0x2000001712027231 */ /* 0x002fc80000040802 */
[----:B--2---:R-:W-:-:S04]  /*0870*/  HFMA2 R2, R20.H0_H0, R7.H0_H0, R2.H0_H0 ;  /* 0x2000000714027231 */ /* 0x004fc80000040802 */
[----:B------:R-:W-:Y:S02]  /*0880*/  HFMA2 R14, R4.H0_H0, R2.H0_H0, RZ.H0_H0 ;  /* 0x20000002040e7231 */ /* 0x000fe400000408ff */
.L_x_29:
[----:B------:R-:W-:Y:S01]  /*0890*/  BSSY B0, `(.L_x_28) ;  /* 0x00000bf000007945 */ /* 0x000fe20003800000 */
[----:B------:R-:W-:Y:S05]  /*08a0*/  @!P0 BRA `(.L_x_30) ;  /* 0x00000bd000008947 */ /* 0x000fea0003800000 */
[----:B------:R-:W0:Y:S01]  /*08b0*/  I2F.RP R6, R0 ;  /* 0x0000000000067306 */ /* 0x000e220000209400 */
[----:B------:R-:W-:Y:S02]  /*08c0*/  IMAD.MOV.U32 R3, RZ, RZ, 0x2 ;  /* 0x00000002ff037424 */ /* 0x000fe400078e00ff */
[----:B------:R-:W-:-:S04]  /*08d0*/  IMAD R2, R10, c[0x0][0x18c], R15 ;  /* 0x000063000a027a24 */ /* 0x000fc800078e020f */
[----:B------:R-:W-:-:S05]  /*08e0*/  IMAD.WIDE R2, R2, R3, c[0x0][0x160] ;  /* 0x0000580002027625 */ /* 0x000fca00078e0203 */
[----:B------:R-:W-:Y:S01]  /*08f0*/  IADD3 R2, P0, R2, 0x8, RZ ;  /* 0x0000000802027810 */ /* 0x000fe20007f1e0ff */
[----:B0-----:R-:W0:Y:S04]  /*0900*/  MUFU.RCP R6, R6 ;  /* 0x0000000600067308 */ /* 0x001e280000001000 */
[----:B------:R-:W-:Y:S01]  /*0910*/  IMAD.X R3, RZ, RZ, R3, P0 ;  /* 0x000000ffff037224 */ /* 0x000fe200000e0603 */
[----:B0-----:R-:W-:-:S04]  /*0920*/  IADD3 R4, R6, 0xffffffe, RZ ;  /* 0x0ffffffe06047810 */ /* 0x001fc80007ffe0ff */
[----:B------:R0:W1:Y:S02]  /*0930*/  F2I.FTZ.U32.TRUNC.NTZ R5, R4 ;  /* 0x0000000400057305 */ /* 0x000064000021f000 */
[----:B0-----:R-:W-:Y:S02]  /*0940*/  IMAD.MOV.U32 R4, RZ, RZ, RZ ;  /* 0x000000ffff047224 */ /* 0x001fe400078e00ff */
[----:B-1----:R-:W-:-:S04]  /*0950*/  IMAD.MOV R7, RZ, RZ, -R5 ;  /* 0x000000ffff077224 */ /* 0x002fc800078e0a05 */
[----:B------:R-:W-:-:S04]  /*0960*/  IMAD R7, R7, R0, RZ ;  /* 0x0000000007077224 */ /* 0x000fc800078e02ff */
[----:B------:R-:W-:-:S04]  /*0970*/  IMAD.HI.U32 R8, R5, R7, R4 ;  /* 0x0000000705087227 */ /* 0x000fc800078e0004 */
.L_x_31:
[----:B------:R-:W-:Y:S01]  /*0980*/  IABS R5, R15 ;  /* 0x0000000f00057213 */ /* 0x000fe20000000000 */
[----:B------:R-:W-:Y:S01]  /*0990*/  IMAD.MOV.U32 R18, RZ, RZ, 0x4 ;  /* 0x00000004ff127424 */ /* 0x000fe200078e00ff */
[----:B------:R-:W-:Y:S01]  /*09a0*/  IABS R19, c[0x0][0x194] ;  /* 0x0000650000137a13 */ /* 0x000fe20000000000 */
[----:B------:R-:W-:Y:S01]  /*09b0*/  ULDC.64 UR4, c[0x0][0x118] ;  /* 0x0000460000047ab9 */ /* 0x000fe20000000a00 */
[----:B------:R-:W-:Y:S01]  /*09c0*/  LOP3.LUT R21, RZ, c[0x0][0x194], RZ, 0x33, !PT ;  /* 0x00006500ff157a12 */ /* 0x000fe200078e33ff */
[----:B------:R-:W-:Y:S01]  /*09d0*/  IMAD.HI.U32 R8, R8, R5, RZ ;  /* 0x0000000508087227 */ /* 0x000fe200078e00ff */
[----:B------:R-:W2:Y:S03]  /*09e0*/  LDG.E.U16.CONSTANT R20, [R2.64+-0x8] ;  /* 0xfffff80402147981 */ /* 0x000ea6000c1e9500 */
[----:B------:R-:W-:Y:S01]  /*09f0*/  IMAD.MOV R4, RZ, RZ, -R8 ;  /* 0x000000ffff047224 */ /* 0x000fe200078e0a08 */
[----:B------:R-:W3:Y:S03]  /*0a00*/  LDG.E.U16.CONSTANT R7, [R2.64+-0x6] ;  /* 0xfffffa0402077981 */ /* 0x000ee6000c1e9500 */
[----:B------:R-:W-:Y:S01]  /*0a10*/  IMAD R5, R19, R4, R5 ;  /* 0x0000000413057224 */ /* 0x000fe200078e0205 */
[----:B------:R-:W-:Y:S01]  /*0a20*/  SHF.R.S32.HI R4, RZ, 0x1f, R15 ;  /* 0x0000001fff047819 */ /* 0x000fe2000001140f */
[----:B------:R-:W4:Y:S03]  /*0a30*/  LDG.E.U16.CONSTANT R26, [R2.64] ;  /* 0x00000004021a7981 */ /* 0x000f26000c1e9500 */
[----:B------:R-:W-:-:S02]  /*0a40*/  ISETP.GT.U32.AND P1, PT, R0, R5, PT ;  /* 0x000000050000720c */ /* 0x000fc40003f24070 */
[----:B------:R-:W-:-:S04]  /*0a50*/  LEA.HI R4, R4, R15, RZ, 0x3 ;  /* 0x0000000f04047211 */ /* 0x000fc800078f18ff */
[----:B------:R-:W-:-:S05]  /*0a60*/  SHF.R.S32.HI R4, RZ, 0x3, R4 ;  /* 0x00000003ff047819 */ /* 0x000fca0000011404 */
[----:B------:R-:W-:Y:S02]  /*0a70*/  IMAD R17, R4, c[0x0][0x190], R9 ;  /* 0x0000640004117a24 */ /* 0x000fe400078e0209 */
[----:B------:R-:W-:Y:S01]  /*0a80*/  @!P1 IMAD.IADD R5, R5, 0x1, -R19 ;  /* 0x0000000105059824 */ /* 0x000fe200078e0a13 */
[----:B------:R-:W-:-:S04]  /*0a90*/  @!P1 IADD3 R8, R8, 0x1, RZ ;  /* 0x0000000108089810 */ /* 0x000fc80007ffe0ff */
[----:B------:R-:W-:Y:S02]  /*0aa0*/  ISETP.GE.U32.AND P0, PT, R5, R0, PT ;  /* 0x000000000500720c */ /* 0x000fe40003f06070 */
[----:B------:R-:W-:-:S04]  /*0ab0*/  LOP3.LUT R0, R15, c[0x0][0x194], RZ, 0x3c, !PT ;  /* 0x000065000f007a12 */ /* 0x000fc800078e3cff */
[----:B------:R-:W-:-:S07]  /*0ac0*/  ISETP.GE.AND P2, PT, R0, RZ, PT ;  /* 0x000000ff0000720c */ /* 0x000fce0003f46270 */
[----:B------:R-:W-:Y:S02]  /*0ad0*/  @P0 IADD3 R8, R8, 0x1, RZ ;  /* 0x0000000108080810 */ /* 0x000fe40007ffe0ff */
[----:B------:R-:W-:-:S04]  /*0ae0*/  ISETP.NE.AND P0, PT, RZ, c[0x0][0x194], PT ;  /* 0x00006500ff007a0c */ /* 0x000fc80003f05270 */
[----:B------:R-:W-:-:S05]  /*0af0*/  @!P2 IMAD.MOV R8, RZ, RZ, -R8 ;  /* 0x000000ffff08a224 */ /* 0x000fca00078e0a08 */
[----:B------:R-:W-:-:S05]  /*0b00*/  SEL R6, R21, R8, !P0 ;  /* 0x0000000815067207 */ /* 0x000fca0004000000 */
[----:B------:R-:W-:-:S05]  /*0b10*/  IMAD R6, R6, c[0x0][0x190], RZ ;  /* 0x0000640006067a24 */ /* 0x000fca00078e02ff */
[----:B------:R-:W-:-:S04]  /*0b20*/  SHF.R.S32.HI R5, RZ, 0x1f, R6 ;  /* 0x0000001fff057819 */ /* 0x000fc80000011406 */
[----:B------:R-:W-:-:S04]  /*0b30*/  LEA.HI R0, R5, R6, RZ, 0x3 ;  /* 0x0000000605007211 */ /* 0x000fc800078f18ff */
[----:B------:R-:W-:-:S05]  /*0b40*/  LEA.HI.SX32 R23, R0, R13, 0x1d ;  /* 0x0000000d00177211 */ /* 0x000fca00078feaff */
[----:B------:R-:W-:-:S04]  /*0b50*/  IMAD.WIDE R22, R23, R18, c[0x0][0x180] ;  /* 0x0000600017167625 */ /* 0x000fc800078e0212 */
[----:B------:R-:W-:Y:S02]  /*0b60*/  IMAD.WIDE R16, R17, R18, c[0x0][0x168] ;  /* 0x00005a0011107625 */ /* 0x000fe400078e0212 */
[----:B------:R0:W5:Y:S04]  /*0b70*/  LDG.E.CONSTANT R23, [R22.64] ;  /* 0x0000000416177981 */ /* 0x000168000c1e9900 */
[----:B------:R1:W2:Y:S01]  /*0b80*/  LDG.E.CONSTANT R16, [R16.64] ;  /* 0x0000000410107981 */ /* 0x0002a2000c1e9900 */
[----:B------:R-:W0:Y:S08]  /*0b90*/  I2F.RP R0, R19 ;  /* 0x0000001300007306 */ /* 0x000e300000209400 */
[----:B0-----:R-:W0:Y:S02]  /*0ba0*/  MUFU.RCP R0, R0 ;  /* 0x0000000000007308 */ /* 0x001e240000001000 */
[----:B0-----:R-:W-:-:S06]  /*0bb0*/  IADD3 R24, R0, 0xffffffe, RZ ;  /* 0x0ffffffe00187810 */ /* 0x001fcc0007ffe0ff */
[----:B------:R-:W0:Y:S01]  /*0bc0*/  F2I.FTZ.U32.TRUNC.NTZ R5, R24 ;  /* 0x0000001800057305 */ /* 0x000e22000021f000 */
[----:B------:R-:W-:-:S04]  /*0bd0*/  IADD3 R22, R15, 0x8, RZ ;  /* 0x000000080f167810 */ /* 0x000fc80007ffe0ff */
[----:B------:R-:W-:Y:S01]  /*0be0*/  IABS R25, R22 ;  /* 0x0000001600197213 */ /* 0x000fe20000000000 */
[----:B0-----:R-:W-:-:S04]  /*0bf0*/  IMAD.MOV R4, RZ, RZ, -R5 ;  /* 0x000000ffff047224 */ /* 0x001fc800078e0a05 */
[----:B-1----:R-:W-:Y:S02]  /*0c00*/  IMAD R17, R4, R19, RZ ;  /* 0x0000001304117224 */ /* 0x002fe400078e02ff */
[----:B------:R-:W-:-:S04]  /*0c10*/  IMAD.MOV.U32 R4, RZ, RZ, RZ ;  /* 0x000000ffff047224 */ /* 0x000fc800078e00ff */
[----:B------:R-:W-:Y:S02]  /*0c20*/  IMAD.HI.U32 R8, R5, R17, R4 ;  /* 0x0000001105087227 */ /* 0x000fe400078e0004 */
[----:B------:R-:W4:Y:S02]  /*0c30*/  LDG.E.U16.CONSTANT R17, [R2.64+-0x4] ;  /* 0xfffffc0402117981 */ /* 0x000f24000c1e9500 */
[----:B------:R-:W-:Y:S02]  /*0c40*/  IMAD.MOV.U32 R5, RZ, RZ, R25 ;  /* 0x000000ffff057224 */ /* 0x000fe400078e0019 */
[----:B------:R-:W4:Y:S02]  /*0c50*/  LDG.E.U16.CONSTANT R25, [R2.64+0x8] ;  /* 0x0000080402197981 */ /* 0x000f24000c1e9500 */
[----:B------:R-:W-:-:S04]  /*0c60*/  IMAD.HI.U32 R4, R8, R5, RZ ;  /* 0x0000000508047227 */ /* 0x000fc800078e00ff */
[----:B------:R-:W-:-:S04]  /*0c70*/  IMAD.MOV R0, RZ, RZ, -R4 ;  /* 0x000000ffff007224 */ /* 0x000fc800078e0a04 */
[----:B------:R-:W-:Y:S02]  /*0c80*/  IMAD R5, R19, R0, R5 ;  /* 0x0000000013057224 */ /* 0x000fe400078e0205 */
[----:B------:R-:W-:-:S05]  /*0c90*/  IMAD.MOV.U32 R0, RZ, RZ, R19 ;  /* 0x000000ffff007224 */ /* 0x000fca00078e0013 */
[----:B------:R-:W-:-:S13]  /*0ca0*/  ISETP.GT.U32.AND P2, PT, R0, R5, PT ;  /* 0x000000050000720c */ /* 0x000fda0003f44070 */
[----:B------:R-:W-:-:S05]  /*0cb0*/  @!P2 IMAD.IADD R5, R5, 0x1, -R19 ;  /* 0x000000010505a824 */ /* 0x000fca00078e0a13 */
[----:B------:R-:W-:Y:S02]  /*0cc0*/  ISETP.GE.U32.AND P1, PT, R5, R0, PT ;  /* 0x000000000500720c */ /* 0x000fe40003f26070 */
[----:B------:R-:W-:-:S04]  /*0cd0*/  LOP3.LUT R5, R22, c[0x0][0x194], RZ, 0x3c, !PT ;  /* 0x0000650016057a12 */ /* 0x000fc800078e3cff */
[----:B------:R-:W-:Y:S02]  /*0ce0*/  ISETP.GE.AND P3, PT, R5, RZ, PT ;  /* 0x000000ff0500720c */ /* 0x000fe40003f66270 */
[----:B------:R-:W-:-:S05]  /*0cf0*/  @!P2 IADD3 R4, R4, 0x1, RZ ;  /* 0x000000010404a810 */ /* 0x000fca0007ffe0ff */
[----:B------:R-:W-:-:S06]  /*0d00*/  @P1 IADD3 R4, R4, 0x1, RZ ;  /* 0x0000000104041810 */ /* 0x000fcc0007ffe0ff */
[----:B------:R-:W-:-:S05]  /*0d10*/  @!P3 IMAD.MOV R4, RZ, RZ, -R4 ;  /* 0x000000ffff04b224 */ /* 0x000fca00078e0a04 */
[----:B------:R-:W-:Y:S02]  /*0d20*/  SEL R24, R21, R4, !P0 ;  /* 0x0000000415187207 */ /* 0x000fe40004000000 */
[----:B------:R-:W-:Y:S01]  /*0d30*/  SHF.R.S32.HI R19, RZ, 0x1f, R22 ;  /* 0x0000001fff137819 */ /* 0x000fe20000011416 */
[----:B------:R-:W4:Y:S02]  /*0d40*/  LDG.E.U16.CONSTANT R21, [R2.64+-0x2] ;  /* 0xfffffe0402157981 */ /* 0x000f24000c1e9500 */
[----:B------:R-:W-:-:S05]  /*0d50*/  IMAD R24, R24, c[0x0][0x190], RZ ;  /* 0x0000640018187a24 */ /* 0x000fca00078e02ff */
[----:B------:R-:W-:-:S04]  /*0d60*/  SHF.R.S32.HI R5, RZ, 0x1f, R24 ;  /* 0x0000001fff057819 */ /* 0x000fc80000011418 */
[----:B------:R-:W-:Y:S02]  /*0d70*/  LEA.HI R4, R5, R24, RZ, 0x3 ;  /* 0x0000001805047211 */ /* 0x000fe400078f18ff */
[----:B------:R-:W-:Y:S02]  /*0d80*/  LEA.HI R19, R19, R22, RZ, 0x3 ;  /* 0x0000001613137211 */ /* 0x000fe400078f18ff */
[----:B------:R-:W-:Y:S02]  /*0d90*/  LEA.HI.SX32 R5, R4, R13, 0x1d ;  /* 0x0000000d04057211 */ /* 0x000fe400078feaff */
[----:B------:R-:W-:-:S03]  /*0da0*/  SHF.R.S32.HI R22, RZ, 0x3, R19 ;  /* 0x00000003ff167819 */ /* 0x000fc60000011413 */
[----:B------:R-:W-:-:S04]  /*0db0*/  IMAD.WIDE R4, R5, R18, c[0x0][0x180] ;  /* 0x0000600005047625 */ /* 0x000fc800078e0212 */
[----:B------:R-:W-:Y:S02]  /*0dc0*/  IMAD R19, R22, c[0x0][0x190], R9 ;  /* 0x0000640016137a24 */ /* 0x000fe400078e0209 */
[----:B------:R0:W4:Y:S02]  /*0dd0*/  LDG.E.CONSTANT R5, [R4.64] ;  /* 0x0000000404057981 */ /* 0x000124000c1e9900 */
[----:B------:R-:W-:-:S06]  /*0de0*/  IMAD.WIDE R18, R19, R18, c[0x0][0x168] ;  /* 0x00005a0013127625 */ /* 0x000fcc00078e0212 */
[----:B------:R1:W4:Y:S01]  /*0df0*/  LDG.E.CONSTANT R18, [R18.64] ;  /* 0x0000000412127981 */ /* 0x000322000c1e9900 */
[----:B-----5:R-:W-:-:S04]  /*0e00*/  SHF.R.U32.HI R23, RZ, R12, R23 ;  /* 0x0000000cff177219 */ /* 0x020fc80000011617 */
[----:B------:R-:W-:Y:S02]  /*0e10*/  IADD3 R23, R23, 0x1, RZ ;  /* 0x0000000117177810 */ /* 0x000fe40007ffe0ff */
[----:B--2---:R-:W-:Y:S02]  /*0e20*/  LOP3.LUT R22, R16, 0xf, RZ, 0xc0, !PT ;  /* 0x0000000f10167812 */ /* 0x004fe400078ec0ff */
[----:B------:R-:W-:-:S05]  /*0e30*/  LOP3.LUT R23, R23, 0xf, RZ, 0xc0, !PT ;  /* 0x0000000f17177812 */ /* 0x000fca00078ec0ff */
[----:B------:R-:W-:-:S04]  /*0e40*/  IMAD.IADD R22, R22, 0x1, -R23 ;  /* 0x0000000116167824 */ /* 0x000fc800078e0a17 */
[----:B------:R2:W5:Y:S01]  /*0e50*/  I2F.F16 R27, R22 ;  /* 0x00000016001b7306 */ /* 0x0005620000200c00 */
[----:B0-----:R-:W-:-:S04]  /*0e60*/  SHF.R.U32.HI R4, RZ, 0x4, R16 ;  /* 0x00000004ff047819 */ /* 0x001fc80000011610 */
[----:B------:R-:W-:Y:S01]  /*0e70*/  LOP3.LUT R4, R4, 0xf, RZ, 0xc0, !PT ;  /* 0x0000000f04047812 */ /* 0x000fe200078ec0ff */
[----:B--2---:R-:W2:Y:S04]  /*0e80*/  LDG.E.U16.CONSTANT R22, [R2.64+0x2] ;  /* 0x0000020402167981 */ /* 0x004ea8000c1e9500 */
[----:B-1----:R-:W-:Y:S02]  /*0e90*/  IMAD.IADD R19, R4, 0x1, -R23 ;  /* 0x0000000104137824 */ /* 0x002fe400078e0a17 */
[----:B------:R-:W2:Y:S01]  /*0ea0*/  LDG.E.U16.CONSTANT R4, [R2.64+0xc] ;  /* 0x00000c0402047981 */ /* 0x000ea2000c1e9500 */
[----:B-----5:R-:W-:-:S03]  /*0eb0*/  HMUL2 R28, R20.H0_H0, R27.H0_H0 ;  /* 0x2000001b141c7232 */ /* 0x020fc60000000800 */
[----:B------:R-:W5:Y:S01]  /*0ec0*/  LDG.E.U16.CONSTANT R27, [R2.64+0xa] ;  /* 0x00000a04021b7981 */ /* 0x000f62000c1e9500 */
[----:B------:R-:W3:Y:S02]  /*0ed0*/  I2F.F16 R20, R19 ;  /* 0x0000001300147306 */ /* 0x000ee40000200c00 */
[----:B---3--:R-:W-:Y:S02]  /*0ee0*/  HFMA2 R7, R7.H0_H0, R20.H0_H0, R28.H0_H0 ;  /* 0x2000001407077231 */ /* 0x008fe4000004081c */
[----:B------:R-:W3:Y:S01]  /*0ef0*/  LDG.E.U16.CONSTANT R20, [R2.64+0xe] ;  /* 0x00000e0402147981 */ /* 0x000ee2000c1e9500 */
[----:B------:R-:W-:-:S04]  /*0f00*/  SHF.R.U32.HI R28, RZ, 0x8, R16 ;  /* 0x00000008ff1c7819 */ /* 0x000fc80000011610 */
[----:B------:R-:W-:-:S05]  /*0f10*/  LOP3.LUT R28, R28, 0xf, RZ, 0xc0, !PT ;  /* 0x0000000f1c1c7812 */ /* 0x000fca00078ec0ff */
[----:B------:R-:W-:-:S06]  /*0f20*/  IMAD.IADD R28, R28, 0x1, -R23 ;  /* 0x000000011c1c7824 */ /* 0x000fcc00078e0a17 */
[----:B------:R-:W4:Y:S02]  /*0f30*/  I2F.F16 R28, R28 ;  /* 0x0000001c001c7306 */ /* 0x000f240000200c00 */
[----:B----4-:R-:W-:Y:S01]  /*0f40*/  HFMA2 R17, R17.H0_H0, R28.H0_H0, R7.H0_H0 ;  /* 0x2000001c11117231 */ /* 0x010fe20000040807 */
[----:B------:R-:W-:-:S04]  /*0f50*/  SHF.R.U32.HI R7, RZ, 0xc, R16 ;  /* 0x0000000cff077819 */ /* 0x000fc80000011610 */
[----:B------:R-:W-:-:S05]  /*0f60*/  LOP3.LUT R7, R7, 0xf, RZ, 0xc0, !PT ;  /* 0x0000000f07077812 */ /* 0x000fca00078ec0ff */
[----:B------:R-:W-:-:S04]  /*0f70*/  IMAD.IADD R7, R7, 0x1, -R23 ;  /* 0x0000000107077824 */ /* 0x000fc800078e0a17 */
[----:B------:R-:W0:Y:S02]  /*0f80*/  I2F.F16 R19, R7 ;  /* 0x0000000700137306 */ /* 0x000e240000200c00 */
[----:B0-----:R-:W-:Y:S01]  /*0f90*/  HFMA2 R19, R21.H0_H0, R19.H0_H0, R17.H0_H0 ;  /* 0x2000001315137231 */ /* 0x001fe20000040811 */
[----:B------:R-:W-:-:S04]  /*0fa0*/  SHF.R.U32.HI R17, RZ, 0x10, R16 ;  /* 0x00000010ff117819 */ /* 0x000fc80000011610 */
[----:B------:R-:W-:Y:S02]  /*0fb0*/  LOP3.LUT R17, R17, 0xf, RZ, 0xc0, !PT ;  /* 0x0000000f11117812 */ /* 0x000fe400078ec0ff */
[----:B------:R-:W-:-:S03]  /*0fc0*/  SHF.R.U32.HI R21, RZ, R12, R5 ;  /* 0x0000000cff157219 */ /* 0x000fc60000011605 */
[----:B------:R-:W-:Y:S01]  /*0fd0*/  IMAD.IADD R5, R17, 0x1, -R23 ;  /* 0x0000000111057824 */ /* 0x000fe200078e0a17 */
[----:B------:R-:W-:-:S04]  /*0fe0*/  IADD3 R17, R21, 0x1, RZ ;  /* 0x0000000115117810 */ /* 0x000fc80007ffe0ff */
[----:B------:R-:W-:Y:S02]  /*0ff0*/  LOP3.LUT R17, R17, 0xf, RZ, 0xc0, !PT ;  /* 0x0000000f11117812 */ /* 0x000fe400078ec0ff */
[----:B------:R-:W-:Y:S02]  /*1000*/  LOP3.LUT R28, R18, 0xf, RZ, 0xc0, !PT ;  /* 0x0000000f121c7812 */ /* 0x000fe400078ec0ff */
[----:B------:R-:W-:Y:S01]  /*1010*/  SHF.R.U32.HI R21, RZ, 0x4, R18 ;  /* 0x00000004ff157819 */ /* 0x000fe20000011612 */
[----:B------:R-:W0:Y:S02]  /*1020*/  I2F.F16 R5, R5 ;  /* 0x0000000500057306 */ /* 0x000e240000200c00 */
[----:B------:R-:W-:Y:S01]  /*1030*/  IMAD.IADD R28, R28, 0x1, -R17 ;  /* 0x000000011c1c7824 */ /* 0x000fe200078e0a11 */
[----:B------:R-:W-:-:S05]  /*1040*/  LOP3.LUT R21, R21, 0xf, RZ, 0xc0, !PT ;  /* 0x0000000f15157812 */ /* 0x000fca00078ec0ff */
[----:B------:R-:W1:Y:S01]  /*1050*/  I2F.F16 R28, R28 ;  /* 0x0000001c001c7306 */ /* 0x000e620000200c00 */
[----:B------:R-:W-:Y:S01]  /*1060*/  IMAD.IADD R7, R21, 0x1, -R17 ;  /* 0x0000000115077824 */ /* 0x000fe200078e0a11 */
[----:B------:R-:W-:-:S06]  /*1070*/  SHF.R.U32.HI R21, RZ, 0x8, R18 ;  /* 0x00000008ff157819 */ /* 0x000fcc0000011612 */
[----:B------:R-:W5:Y:S01]  /*1080*/  I2F.F16 R7, R7 ;  /* 0x0000000700077306 */ /* 0x000f620000200c00 */
[----:B0-----:R-:W-:Y:S01]  /*1090*/  HFMA2 R19, R26.H0_H0, R5.H0_H0, R19.H0_H0 ;  /* 0x200000051a137231 */ /* 0x001fe20000040813 */
[----:B------:R-:W-:Y:S02]  /*10a0*/  LOP3.LUT R26, R21, 0xf, RZ, 0xc0, !PT ;  /* 0x0000000f151a7812 */ /* 0x000fe400078ec0ff */
[----:B------:R-:W-:Y:S01]  /*10b0*/  SHF.R.U32.HI R5, RZ, 0x14, R16 ;  /* 0x00000014ff057819 */ /* 0x000fe20000011610 */
[----:B-1----:R-:W-:Y:S01]  /*10c0*/  HMUL2 R21, R25.H0_H0, R28.H0_H0 ;  /* 0x2000001c19157232 */ /* 0x002fe20000000800 */
[----:B------:R-:W-:Y:S01]  /*10d0*/  SHF.R.U32.HI R28, RZ, 0xc, R18 ;  /* 0x0000000cff1c7819 */ /* 0x000fe20000011612 */
[--C-:B------:R-:W-:Y:S01]  /*10e0*/  IMAD.IADD R25, R26, 0x1, -R17.reuse ;  /* 0x000000011a197824 */ /* 0x100fe200078e0a11 */
[----:B------:R-:W-:Y:S02]  /*10f0*/  LOP3.LUT R26, R5, 0xf, RZ, 0xc0, !PT ;  /* 0x0000000f051a7812 */ /* 0x000fe400078ec0ff */
[----:B------:R-:W-:Y:S01]  /*1100*/  LOP3.LUT R28, R28, 0xf, RZ, 0xc0, !PT ;  /* 0x0000000f1c1c7812 */ /* 0x000fe200078ec0ff */
[----:B------:R-:W2:Y:S04]  /*1110*/  I2F.F16 R5, R25 ;  /* 0x0000001900057306 */ /* 0x000ea80000200c00 */
[----:B------:R-:W-:-:S04]  /*1120*/  IMAD.IADD R28, R28, 0x1, -R17 ;  /* 0x000000011c1c7824 */ /* 0x000fc800078e0a11 */
[----:B------:R-:W3:Y:S01]  /*1130*/  I2F.F16 R25, R28 ;  /* 0x0000001c00197306 */ /* 0x000ee20000200c00 */
[----:B------:R-:W-:Y:S02]  /*1140*/  IMAD.IADD R29, R9, 0x1, R6 ;  /* 0x00000001091d7824 */ /* 0x000fe400078e0206 */
[----:B------:R-:W-:Y:S01]  /*1150*/  IMAD.MOV.U32 R6, RZ, RZ, 0x2 ;  /* 0x00000002ff067424 */ /* 0x000fe200078e00ff */
[----:B-----5:R-:W-:Y:S01]  /*1160*/  HFMA2 R27, R27.H0_H0, R7.H0_H0, R21.H0_H0 ;  /* 0x200000071b1b7231 */ /* 0x020fe20000040815 */
[----:B------:R-:W-:Y:S01]  /*1170*/  IMAD.IADD R21, R26, 0x1, -R23 ;  /* 0x000000011a157824 */ /* 0x000fe200078e0a17 */
[----:B------:R-:W-:-:S05]  /*1180*/  SHF.R.U32.HI R26, RZ, 0x18, R16 ;  /* 0x00000018ff1a7819 */ /* 0x000fca0000011610 */
[----:B------:R-:W0:Y:S01]  /*1190*/  I2F.F16 R21, R21 ;  /* 0x0000001500157306 */ /* 0x000e220000200c00 */
[----:B------:R-:W-:Y:S01]  /*11a0*/  IMAD.IADD R7, R9, 0x1, R24 ;  /* 0x0000000109077824 */ /* 0x000fe200078e0218 */
[----:B------:R-:W-:Y:S01]  /*11b0*/  LOP3.LUT R26, R26, 0xf, RZ, 0xc0, !PT ;  /* 0x0000000f1a1a7812 */ /* 0x000fe200078ec0ff */
[----:B--2---:R-:W-:Y:S01]  /*11c0*/  HFMA2 R24, R4.H0_H0, R5.H0_H0, R27.H0_H0 ;  /* 0x2000000504187231 */ /* 0x004fe2000004081b */
[-C--:B------:R-:W-:Y:S01]  /*11d0*/  IMAD.WIDE R4, R29, R6.reuse, c[0x0][0x178] ;  /* 0x00005e001d047625 */ /* 0x080fe200078e0206 */
[----:B------:R-:W-:Y:S01]  /*11e0*/  LEA.HI R16, R16, -R23, RZ, 0x4 ;  /* 0x8000001710107211 */ /* 0x000fe200078f20ff */
[----:B------:R1:W2:Y:S02]  /*11f0*/  LDG.E.U16.CONSTANT R27, [R2.64+0x6] ;  /* 0x00000604021b7981 */ /* 0x0002a4000c1e9500 */
[----:B------:R-:W-:Y:S02]  /*1200*/  IMAD.WIDE R6, R7, R6, c[0x0][0x178] ;  /* 0x00005e0007067625 */ /* 0x000fe400078e0206 */
[----:B------:R4:W5:Y:S02]  /*1210*/  LDG.E.U16.CONSTANT R5, [R4.64] ;  /* 0x0000000404057981 */ /* 0x000964000c1e9500 */
[----:B------:R-:W-:Y:S01]  /*1220*/  IMAD.IADD R26, R26, 0x1, -R23 ;  /* 0x000000011a1a7824 */ /* 0x000fe200078e0a17 */
[----:B---3--:R-:W-:Y:S01]  /*1230*/  HFMA2 R20, R20.H0_H0, R25.H0_H0, R24.H0_H0 ;  /* 0x2000001914147231 */ /* 0x008fe20000040818 */
[----:B------:R1:W3:Y:S01]  /*1240*/  LDG.E.U16.CONSTANT R23, [R2.64+0x10] ;  /* 0x0000100402177981 */ /* 0x0002e2000c1e9500 */
[--C-:B------:R-:W-:Y:S01]  /*1250*/  SHF.R.U32.HI R24, RZ, 0x14, R18.reuse ;  /* 0x00000014ff187819 */ /* 0x100fe20000011612 */
[----:B0-----:R-:W-:Y:S01]  /*1260*/  HFMA2 R19, R22.H0_H0, R21.H0_H0, R19.H0_H0 ;  /* 0x2000001516137231 */ /* 0x001fe20000040813 */
[--C-:B------:R-:W-:Y:S01]  /*1270*/  SHF.R.U32.HI R21, RZ, 0x10, R18.reuse ;  /* 0x00000010ff157819 */ /* 0x100fe20000011612 */
[----:B------:R0:W2:Y:S01]  /*1280*/  LDG.E.U16.CONSTANT R6, [R6.64] ;  /* 0x0000000406067981 */ /* 0x0000a2000c1e9500 */
[----:B------:R-:W-:-:S03]  /*1290*/  SHF.R.U32.HI R25, RZ, 0x18, R18 ;  /* 0x00000018ff197819 */ /* 0x000fc60000011612 */
[----:B------:R1:W2:Y:S01]  /*12a0*/  LDG.E.U16.CONSTANT R22, [R2.64+0x4] ;  /* 0x0000040402167981 */ /* 0x0002a2000c1e9500 */
[----:B----4-:R-:W-:Y:S02]  /*12b0*/  LOP3.LUT R4, R21, 0xf, RZ, 0xc0, !PT ;  /* 0x0000000f15047812 */ /* 0x010fe400078ec0ff */
[----:B------:R-:W-:Y:S01]  /*12c0*/  LOP3.LUT R24, R24, 0xf, RZ, 0xc0, !PT ;  /* 0x0000000f18187812 */ /* 0x000fe200078ec0ff */
[----:B0-----:R1:W4:Y:S01]  /*12d0*/  LDG.E.U16.CONSTANT R7, [R2.64+0x12] ;  /* 0x0000120402077981 */ /* 0x001322000c1e9500 */
[----:B------:R-:W-:Y:S02]  /*12e0*/  LOP3.LUT R28, R25, 0xf, RZ, 0xc0, !PT ;  /* 0x0000000f191c7812 */ /* 0x000fe400078ec0ff */
[----:B------:R-:W-:Y:S02]  /*12f0*/  LEA.HI R25, R18, -R17, RZ, 0x4 ;  /* 0x8000001112197211 */ /* 0x000fe400078f20ff */
[----:B------:R1:W5:Y:S01]  /*1300*/  LDG.E.U16.CONSTANT R18, [R2.64+0x14] ;  /* 0x0000140402127981 */ /* 0x000362000c1e9500 */
[----:B------:R-:W-:-:S02]  /*1310*/  IMAD.IADD R4, R4, 0x1, -R17 ;  /* 0x0000000104047824 */ /* 0x000fc400078e0a11 */
[--C-:B------:R-:W-:Y:S02]  /*1320*/  IMAD.IADD R24, R24, 0x1, -R17.reuse ;  /* 0x0000000118187824 */ /* 0x100fe400078e0a11 */
[----:B------:R-:W-:Y:S02]  /*1330*/  IMAD.IADD R21, R28, 0x1, -R17 ;  /* 0x000000011c157824 */ /* 0x000fe400078e0a11 */
[----:B------:R1:W5:Y:S01]  /*1340*/  LDG.E.U16.CONSTANT R17, [R2.64+0x16] ;  /* 0x0000160402117981 */ /* 0x000362000c1e9500 */
[----:B------:R-:W3:Y:S08]  /*1350*/  I2F.F16 R4, R4 ;  /* 0x0000000400047306 */ /* 0x000ef00000200c00 */
[----:B------:R-:W2:Y:S08]  /*1360*/  I2F.F16 R26, R26 ;  /* 0x0000001a001a7306 */ /* 0x000eb00000200c00 */
[----:B------:R-:W4:Y:S01]  /*1370*/  I2F.F16 R24, R24 ;  /* 0x0000001800187306 */ /* 0x000f220000200c00 */
[----:B------:R-:W-:-:S07]  /*1380*/  IADD3 R15, R15, 0x10, RZ ;  /* 0x000000100f0f7810 */ /* 0x000fce0007ffe0ff */
[----:B------:R-:W0:Y:S08]  /*1390*/  I2F.F16 R16, R16 ;  /* 0x0000001000107306 */ /* 0x000e300000200c00 */
[----:B------:R-:W5:Y:S01]  /*13a0*/  I2F.F16 R21, R21 ;  /* 0x0000001500157306 */ /* 0x000f620000200c00 */
[----:B------:R-:W-:-:S07]  /*13b0*/  ISETP.GE.AND P0, PT, R15, R11, PT ;  /* 0x0000000b0f00720c */ /* 0x000fce0003f06270 */
[----:B------:R-:W0:Y:S01]  /*13c0*/  I2F.F16 R28, R25 ;  /* 0x00000019001c7306 */ /* 0x000e220000200c00 */
[----:B-1----:R-:W-:-:S05]  /*13d0*/  IADD3 R2, P1, R2, 0x20, RZ ;  /* 0x0000002002027810 */ /* 0x002fca0007f3e0ff */
[----:B------:R-:W-:Y:S01]  /*13e0*/  IMAD.X R3, RZ, RZ, R3, P1 ;  /* 0x000000ffff037224 */ /* 0x000fe200008e0603 */
[----:B---3--:R-:W-:Y:S02]  /*13f0*/  HFMA2 R20, R23.H0_H0, R4.H0_H0, R20.H0_H0 ;  /* 0x2000000417147231 */ /* 0x008fe40000040814 */
[----:B--2---:R-:W-:Y:S02]  /*1400*/  HFMA2 R19, R22.H0_H0, R26.H0_H0, R19.H0_H0 ;  /* 0x2000001a16137231 */ /* 0x004fe40000040813 */
[----:B----4-:R-:W-:Y:S02]  /*1410*/  HFMA2 R20, R7.H0_H0, R24.H0_H0, R20.H0_H0 ;  /* 0x2000001807147231 */ /* 0x010fe40000040814 */
[----:B0-----:R-:W-:Y:S02]  /*1420*/  HFMA2 R7, R27.H0_H0, R16.H0_H0, R19.H0_H0 ;  /* 0x200000101b077231 */ /* 0x001fe40000040813 */
[----:B-----5:R-:W-:Y:S02]  /*1430*/  HFMA2 R18, R18.H0_H0, R21.H0_H0, R20.H0_H0 ;  /* 0x2000001512127231 */ /* 0x020fe40000040814 */
[----:B------:R-:W-:-:S02]  /*1440*/  HFMA2 R5, R5.H0_H0, R7.H0_H0, R14.H0_H0 ;  /* 0x2000000705057231 */ /* 0x000fc4000004080e */
[----:B------:R-:W-:-:S04]  /*1450*/  HFMA2 R17, R17.H0_H0, R28.H0_H0, R18.H0_H0 ;  /* 0x2000001c11117231 */ /* 0x000fc80000040812 */
[----:B------:R-:W-:Y:S01]  /*1460*/  HFMA2 R14, R6.H0_H0, R17.H0_H0, R5.H0_H0 ;  /* 0x20000011060e7231 */ /* 0x000fe20000040805 */
[----:B------:R-:W-:Y:S05]  /*1470*/  @!P0 BRA `(.L_x_31) ;  /* 0xfffff50000008947 */ /* 0x000fea000383ffff */
.L_x_30:
[----:B------:R-:W-:Y:S05]  /*1480*/  BSYNC B0 ;  /* 0x0000000000007941 */ /* 0x000fea0003800000 */
.L_x_28:
[----:B0-----:R-:W-:Y:S01]  /*1490*/  IMAD.MOV.U32 R5, RZ, RZ, 0x2 ;  /* 0x00000002ff057424 */ /* 0x001fe200078e00ff */
[----:B------:R-:W-:Y:S01]  /*14a0*/  ULDC.64 UR4, c[0x0][0x118] ;  /* 0x0000460000047ab9 */ /* 0x000fe20000000a00 */
[----:B------:R-:W-:-:S04]  /*14b0*/  IMAD R4, R10, c[0x0][0x190], R9 ;  /* 0x000064000a047a24 */ /* 0x000fc800078e0209 */
        /* <DEDUP_REMOVED lines=8> */
.L_x_32:
[----:B-1----:R-:W-:-:S05]  /*1540*/  HADD2 R6, R7, R14.H0_H0 ;  /* 0x2000000e07067230 */ /* 0x002fca0000000000 */
[----:B------:R-:W-:-:S05]  /*1550*/  PRMT R9, R7, R0, R6 ;  /* 0x0000000007097216 */ /* 0x000fca0000000006 */
[----:B------:R-:W1:Y:S02]  /*1560*/  ATOM.E.CAS.STRONG.GPU PT, R6, [R2], R7, R9 ;  /* 0x000000070206738b */ /* 0x000e6400001ee109 */
[----:B-1----:R-:W-:Y:S01]  /*1570*/  ISETP.NE.U32.AND P0, PT, R6, R7, PT ;  /* 0x000000070600720c */ /* 0x002fe20003f05070 */
[----:B------:R-:W-:-:S12]  /*1580*/  IMAD.MOV.U32 R7, RZ, RZ, R6 ;  /* 0x000000ffff077224 */ /* 0x000fd800078e0006 */
[----:B------:R-:W-:Y:S05]  /*1590*/  @P0 BRA `(.L_x_32) ;  /* 0xffffffa000000947 */ /* 0x000fea000383ffff */
[----:B------:R-:W-:Y:S05]  /*15a0*/  EXIT ;  /* 0x000000000000794d */ /* 0x000fea0003800000 */
.L_x_33:
        /* <DEDUP_REMOVED lines=13> */
.L_x_59:


//--------------------- .text._Z16q4_matmul_kernelILb0ELb0ELb1EEvPK6__halfPKjPS0_S2_S4_iiiiiS4_b --------------------------
	.section	.text._Z16q4_matmul_kernelILb0ELb0ELb1EEvPK6__halfPKjPS0_S2_S4_iiiiiS4_b,"ax",@progbits
	.sectioninfo	@"SHI_REGISTERS=32"
	.align	128
        .global         _Z16q4_matmul_kernelILb0ELb0ELb1EEvPK6__halfPKjPS0_S2_S4_iiiiiS4_b
        .type           _Z16q4_matmul_kernelILb0ELb0ELb1EEvPK6__halfPKjPS0_S2_S4_iiiiiS4_b,@function
        .size           _Z16q4_matmul_kernelILb0ELb0ELb1EEvPK6__halfPKjPS0_S2_S4_iiiiiS4_b,(.L_x_60 - _Z16q4_matmul_kernelILb0ELb0ELb1EEvPK6__halfPKjPS0_S2_S4_iiiiiS4_b)
        .other          _Z16q4_matmul_kernelILb0ELb0ELb1EEvPK6__halfPKjPS0_S2_S4_iiiiiS4_b,@"STO_CUDA_ENTRY STV_DEFAULT"
_Z16q4_matmul_kernelILb0ELb0ELb1EEvPK6__halfPKjPS0_S2_S4_iiiiiS4_b:
.text._Z16q4_matmul_kernelILb0ELb0ELb1EEvPK6__halfPKjPS0_S2_S4_iiiiiS4_b:
[----:B------:R-:W-:Y:S02]  /*0000*/  IMAD.MOV.U32 R1, RZ, RZ, c[0x0][0x28] ;  /* 0x00000a00ff017624 */ /* 0x000fe400078e00ff */
[----:B------:R-:W0:Y:S01]  /*0010*/  S2R R5, SR_TID.X ;  /* 0x0000000000057919 */ /* 0x000e220000002100 */
[----:B------:R-:W1:Y:S01]  /*0020*/  S2UR UR5, SR_CTAID.Y ;  /* 0x00000000000579c3 */ /* 0x000e620000002600 */
[----:B------:R-:W-:Y:S01]  /*0030*/  ULDC.S8 UR4, c[0x0][0x1a8] ;  /* 0x00006a0000047ab9 */ /* 0x000fe20000000200 */
[----:B------:R-:W-:Y:S01]  /*0040*/  IMAD.MOV.U32 R13, RZ, RZ, 0x2 ;  /* 0x00000002ff0d7424 */ /* 0x000fe200078e00ff */
[----:B------:R-:W0:Y:S04]  /*0050*/  S2R R0, SR_CTAID.Z ;  /* 0x0000000000007919 */ /* 0x000e280000002700 */
[----:B------:R-:W1:Y:S04]  /*0060*/  S2R R7, SR_TID.Y ;  /* 0x0000000000077919 */ /* 0x000e680000002200 */
[----:B------:R-:W2:Y:S01]  /*0070*/  S2R R2, SR_CTAID.X ;  /* 0x0000000000027919 */ /* 0x000ea20000002500 */
[C---:B0-----:R-:W-:Y:S01]  /*0080*/  LOP3.LUT P0, RZ, R0.reuse, 0x1, R5, 0xf8, !PT ;  /* 0x0000000100ff7812 */ /* 0x041fe2000780f805 */
[----:B------:R-:W-:-:S03]  /*0090*/  IMAD R0, R0, c[0x0][0x198], RZ ;  /* 0x0000660000007a24 */ /* 0x000fc600078e02ff */
[----:B------:R-:W-:Y:S02]  /*00a0*/  ISETP.NE.OR P0, PT, RZ, UR4, P0 ;  /* 0x00000004ff007c0c */ /* 0x000fe40008705670 */
[----:B------:R-:W-:Y:S02]  /*00b0*/  IADD3 R3, R0, c[0x0][0x198], RZ ;  /* 0x0000660000037a10 */ /* 0x000fe40007ffe0ff */
[----:B-1----:R-:W-:Y:S01]  /*00c0*/  IADD3 R7, R7, UR5, RZ ;  /* 0x0000000507077c10 */ /* 0x002fe2000fffe0ff */
[--C-:B--2---:R-:W-:Y:S01]  /*00d0*/  IMAD R2, R2, 0x20, R5.reuse ;  /* 0x0000002002027824 */ /* 0x104fe200078e0205 */
[----:B------:R-:W-:Y:S01]  /*00e0*/  IMNMX.U32 R3, R3, c[0x0][0x18c], PT ;  /* 0x0000630003037a17 */ /* 0x000fe20003800000 */
[----:B------:R-:W-:Y:S01]  /*00f0*/  ULDC.64 UR4, c[0x0][0x118] ;  /* 0x0000460000047ab9 */ /* 0x000fe20000000a00 */
[----:B------:R-:W-:Y:S01]  /*0100*/  PRMT R5, RZ, 0x7610, R5 ;  /* 0x00007610ff057816 */ /* 0x000fe20000000005 */
[----:B------:R-:W-:Y:S02]  /*0110*/  IMAD R12, R7, c[0x0][0x190], R2 ;  /* 0x00006400070c7a24 */ /* 0x000fe400078e0202 */
[----:B------:R-:W-:-:S02]  /*0120*/  IMAD.IADD R6, R3, 0x1, -R0 ;  /* 0x0000000103067824 */ /* 0x000fc400078e0a00 */
        /* <DEDUP_REMOVED lines=15> */
[----:B------:R-:W-:Y:S04]  /*0220*/  BSSY B0, `(.L_x_34) ;  /* 0x0000095000007945 */ /* 0x000fe80003800000 */
[----:B------:R-:W-:-:S02]  /*0230*/  IADD3 R14, P0, R10, 0x10, RZ ;  /* 0x000000100a0e7810 */ /* 0x000fc40007f1e0ff */
[----:B------:R-:W-:Y:S02]  /*0240*/  LEA.HI R10, R3, R6, RZ, 0x3 ;  /* 0x00000006030a7211 */ /* 0x000fe400078f18ff */
[----:B------:R-:W-:Y:S01]  /*0250*/  SHF.R.S32.HI R3, RZ, 0x1f, R2 ;  /* 0x0000001fff037819 */ /* 0x000fe20000011402 */
[----:B------:R-:W-:Y:S01]  /*0260*/  IMAD.X R17, RZ, RZ, R11, P0 ;  /* 0x000000ffff117224 */ /* 0x000fe200000e060b */
[----:B------:R-:W-:Y:S02]  /*0270*/  ISETP.NE.AND P0, PT, RZ, c[0x0][0x194], PT ;  /* 0x00006500ff007a0c */ /* 0x000fe40003f05270 */
[----:B------:R-:W-:Y:S01]  /*0280*/  LEA.HI R3, R3, R2, RZ, 0x3 ;  /* 0x0000000203037211 */ /* 0x000fe200078f18ff */
[----:B0-----:R-:W0:Y:S03]  /*0290*/  MUFU.RCP R5, R5 ;  /* 0x0000000500057308 */ /* 0x001e260000001000 */
[----:B------:R-:W-:-:S02]  /*02a0*/  SHF.R.S32.HI R11, RZ, 0x3, R3 ;  /* 0x00000003ff0b7819 */ /* 0x000fc40000011403 */
[----:B0-----:R-:W-:Y:S02]  /*02b0*/  IADD3 R8, R5, 0xffffffe, RZ ;  /* 0x0ffffffe05087810 */ /* 0x001fe40007ffe0ff */
[----:B------:R-:W-:Y:S02]  /*02c0*/  PRMT R5, RZ, 0x7610, R5 ;  /* 0x00007610ff057816 */ /* 0x000fe40000000005 */
[----:B------:R0:W1:Y:S02]  /*02d0*/  F2I.FTZ.U32.TRUNC.NTZ R9, R8 ;  /* 0x0000000800097305 */ /* 0x000064000021f000 */
[----:B0-----:R-:W-:Y:S02]  /*02e0*/  IMAD.MOV.U32 R8, RZ, RZ, RZ ;  /* 0x000000ffff087224 */ /* 0x001fe400078e00ff */
[----:B-1----:R-:W-:-:S04]  /*02f0*/  IMAD.MOV R15, RZ, RZ, -R9 ;  /* 0x000000ffff0f7224 */ /* 0x002fc800078e0a09 */
[----:B------:R-:W-:-:S04]  /*0300*/  IMAD R15, R15, R4, RZ ;  /* 0x000000040f0f7224 */ /* 0x000fc800078e02ff */
[----:B------:R-:W-:Y:S01]  /*0310*/  IMAD.HI.U32 R6, R9, R15, R8 ;  /* 0x0000000f09067227 */ /* 0x000fe200078e0008 */
[----:B------:R-:W-:Y:S02]  /*0320*/  LOP3.LUT R15, R10, 0xfffffff8, RZ, 0xc0, !PT ;  /* 0xfffffff80a0f7812 */ /* 0x000fe400078ec0ff */
[----:B------:R-:W-:Y:S01]  /*0330*/  LOP3.LUT R8, RZ, c[0x0][0x194], RZ, 0x33, !PT ;  /* 0x00006500ff087a12 */ /* 0x000fe200078e33ff */
[----:B------:R-:W-:Y:S01]  /*0340*/  IMAD.SHL.U32 R9, R2, 0x4, RZ ;  /* 0x0000000402097824 */ /* 0x000fe200078e00ff */
[----:B------:R-:W-:Y:S01]  /*0350*/  SHF.R.S32.HI R10, RZ, 0x1f, R7 ;  /* 0x0000001fff0a7819 */ /* 0x000fe20000011407 */
[----:B------:R-:W-:-:S03]  /*0360*/  IMAD.IADD R3, R0, 0x1, R15 ;  /* 0x0000000100037824 */ /* 0x000fc600078e020f */
[----:B------:R-:W-:Y:S02]  /*0370*/  LOP3.LUT R9, R9, 0x1c, RZ, 0xc0, !PT ;  /* 0x0000001c09097812 */ /* 0x000fe400078ec0ff */
.L_x_35:
[----:B------:R-:W-:Y:S01]  /*0380*/  IMAD.MOV.U32 R15, RZ, RZ, R17 ;  /* 0x000000ffff0f7224 */ /* 0x000fe200078e0011 */
[----:B------:R-:W-:Y:S01]  /*0390*/  IABS R17, R0 ;  /* 0x0000000000117213 */ /* 0x000fe20000000000 */
[----:B------:R-:W-:Y:S01]  /*03a0*/  ULDC.64 UR4, c[0x0][0x118] ;  /* 0x0000460000047ab9 */ /* 0x000fe20000000a00 */
[----:B------:R-:W-:Y:S02]  /*03b0*/  IABS R22, c[0x0][0x194] ;  /* 0x0000650000167a13 */ /* 0x000fe40000000000 */
[----:B------:R-:W2:Y:S01]  /*03c0*/  LDG.E.CONSTANT R20, [R14.64+-0x10] ;  /* 0xfffff0040e147981 */ /* 0x000ea2000c1e9900 */
[----:B------:R-:W-:-:S03]  /*03d0*/  IMAD.HI.U32 R16, R6, R17, RZ ;  /* 0x0000001106107227 */ /* 0x000fc600078e00ff */
[----:B------:R-:W3:Y:S01]  /*03e0*/  LDG.E.CONSTANT R27, [R14.64+-0x4] ;  /* 0xfffffc040e1b7981 */ /* 0x000ee2000c1e9900 */
[----:B------:R-:W-:Y:S02]  /*03f0*/  IMAD.MOV R18, RZ, RZ, -R16 ;  /* 0x000000ffff127224 */ /* 0x000fe400078e0a10 */
[----:B------:R-:W-:Y:S01]  /*0400*/  IMAD.MOV.U32 R24, RZ, RZ, 0x4 ;  /* 0x00000004ff187424 */ /* 0x000fe200078e00ff */
[----:B------:R-:W4:Y:S01]  /*0410*/  LDG.E.CONSTANT R29, [R14.64+0x8] ;  /* 0x000008040e1d7981 */ /* 0x000f22000c1e9900 */
[----:B------:R-:W-:-:S03]  /*0420*/  IMAD R17, R22, R18, R17 ;  /* 0x0000001216117224 */ /* 0x000fc600078e0211 */
[----:B------:R-:W5:Y:S02]  /*0430*/  LDG.E.CONSTANT R18, [R14.64+-0xc] ;  /* 0xfffff4040e127981 */ /* 0x000f64000c1e9900 */
[----:B------:R-:W-:-:S13]  /*0440*/  ISETP.GT.U32.AND P2, PT, R4, R17, PT ;  /* 0x000000110400720c */ /* 0x000fda0003f44070 */
[----:B------:R-:W-:Y:S01]  /*0450*/  @!P2 IMAD.IADD R17, R17, 0x1, -R22 ;  /* 0x000000011111a824 */ /* 0x000fe200078e0a16 */
[----:B------:R-:W-:Y:S01]  /*0460*/  @!P2 IADD3 R16, R16, 0x1, RZ ;  /* 0x000000011010a810 */ /* 0x000fe20007ffe0ff */
[----:B------:R-:W3:Y:S03]  /*0470*/  LDG.E.CONSTANT R22, [R14.64+-0x8] ;  /* 0xfffff8040e167981 */ /* 0x000ee6000c1e9900 */
[----:B------:R-:W-:Y:S02]  /*0480*/  ISETP.GE.U32.AND P1, PT, R17, R4, PT ;  /* 0x000000041100720c */ /* 0x000fe40003f26070 */
[----:B------:R-:W-:-:S04]  /*0490*/  LOP3.LUT R17, R0, c[0x0][0x194], RZ, 0x3c, !PT ;  /* 0x0000650000117a12 */ /* 0x000fc800078e3cff */
[----:B------:R-:W-:-:S07]  /*04a0*/  ISETP.GE.AND P3, PT, R17, RZ, PT ;  /* 0x000000ff1100720c */ /* 0x000fce0003f66270 */
[----:B------:R-:W-:-:S06]  /*04b0*/  @P1 IADD3 R16, R16, 0x1, RZ ;  /* 0x0000000110101810 */ /* 0x000fcc0007ffe0ff */
[----:B------:R-:W-:-:S05]  /*04c0*/  @!P3 IMAD.MOV R16, RZ, RZ, -R16 ;  /* 0x000000ffff10b224 */ /* 0x000fca00078e0a10 */
[----:B------:R-:W-:-:S05]  /*04d0*/  SEL R23, R8, R16, !P0 ;  /* 0x0000001008177207 */ /* 0x000fca0004000000 */
[----:B------:R-:W-:Y:S01]  /*04e0*/  IMAD R23, R23, c[0x0][0x190], RZ ;  /* 0x0000640017177a24 */ /* 0x000fe200078e02ff */
[----:B------:R-:W-:-:S04]  /*04f0*/  SHF.R.S32.HI R17, RZ, 0x1f, R0 ;  /* 0x0000001fff117819 */ /* 0x000fc80000011400 */
[----:B------:R-:W-:-:S04]  /*0500*/  SHF.R.S32.HI R16, RZ, 0x1f, R23 ;  /* 0x0000001fff107819 */ /* 0x000fc80000011417 */
[----:B------:R-:W-:Y:S02]  /*0510*/  LEA.HI R16, R16, R23, RZ, 0x3 ;  /* 0x0000001710107211 */ /* 0x000fe400078f18ff */
[----:B------:R-:W-:Y:S02]  /*0520*/  LEA.HI R17, R17, R0, RZ, 0x3 ;  /* 0x0000000011117211 */ /* 0x000fe400078f18ff */
[----:B------:R-:W-:Y:S02]  /*0530*/  LEA.HI.SX32 R16, R16, R11, 0x1d ;  /* 0x0000000b10107211 */ /* 0x000fe400078feaff */
[----:B------:R-:W-:-:S03]  /*0540*/  SHF.R.S32.HI R19, RZ, 0x3, R17 ;  /* 0x00000003ff137819 */ /* 0x000fc60000011411 */
[----:B------:R-:W-:-:S04]  /*0550*/  IMAD.WIDE R16, R16, R24, c[0x0][0x180] ;  /* 0x0000600010107625 */ /* 0x000fc800078e0218 */
[----:B------:R-:W-:Y:S01]  /*0560*/  IMAD R19, R19, c[0x0][0x190], R2 ;  /* 0x0000640013137a24 */ /* 0x000fe200078e0202 */
[----:B------:R0:W4:Y:S03]  /*0570*/  LDG.E.CONSTANT R26, [R16.64] ;  /* 0x00000004101a7981 */ /* 0x000126000c1e9900 */
[----:B------:R-:W-:-:S06]  /*0580*/  IMAD.WIDE R24, R19, R24, c[0x0][0x168] ;  /* 0x00005a0013187625 */ /* 0x000fcc00078e0218 */
[----:B------:R1:W4:Y:S01]  /*0590*/  LDG.E.CONSTANT R24, [R24.64] ;  /* 0x0000000418187981 */ /* 0x000322000c1e9900 */
[----:B--2---:R-:W-:-:S05]  /*05a0*/  IADD3 R19, P1, R7, R20, RZ ;  /* 0x0000001407137210 */ /* 0x004fca0007f3e0ff */
[----:B------:R-:W-:Y:S01]  /*05b0*/  IMAD.X R28, RZ, RZ, R10, P1 ;  /* 0x000000ffff1c7224 */ /* 0x000fe200008e060a */
[----:B------:R-:W-:-:S04]  /*05c0*/  LEA R20, P1, R19, c[0x0][0x160], 0x1 ;  /* 0x0000580013147a11 */ /* 0x000fc800078208ff */
[----:B------:R-:W-:Y:S02]  /*05d0*/  LEA.HI.X R21, R19, c[0x0][0x164], R28, 0x1, P1 ;  /* 0x0000590013157a11 */ /* 0x000fe400008f0c1c */
[----:B-----5:R-:W-:-:S03]  /*05e0*/  IADD3 R19, P1, R7, R18, RZ ;  /* 0x0000001207137210 */ /* 0x020fc60007f3e0ff */
[----:B------:R2:W5:Y:S02]  /*05f0*/  LDG.E.U16.CONSTANT R20, [R20.64] ;  /* 0x0000000414147981 */ /* 0x000564000c1e9500 */
[----:B------:R-:W-:Y:S01]  /*0600*/  IMAD.X R28, RZ, RZ, R10, P1 ;  /* 0x000000ffff1c7224 */ /* 0x000fe200008e060a */
[----:B------:R-:W-:-:S04]  /*0610*/  LEA R18, P1, R19, c[0x0][0x160], 0x1 ;  /* 0x0000580013127a11 */ /* 0x000fc800078208ff */
[----:B------:R-:W-:Y:S02]  /*0620*/  LEA.HI.X R19, R19, c[0x0][0x164], R28, 0x1, P1 ;  /* 0x0000590013137a11 */ /* 0x000fe400008f0c1c */
[----:B------:R-:W5:Y:S04]  /*0630*/  LDG.E.CONSTANT R28, [R14.64+0x4] ;  /* 0x000004040e1c7981 */ /* 0x000f68000c1e9900 */
[----:B------:R1:W5:Y:S01]  /*0640*/  LDG.E.U16.CONSTANT R18, [R18.64] ;  /* 0x0000000412127981 */ /* 0x000362000c1e9500 */
[----:B---3--:R-:W-:-:S03]  /*0650*/  IADD3 R22, P1, R7, R22, RZ ;  /* 0x0000001607167210 */ /* 0x008fc60007f3e0ff */
[----:B--2---:R-:W2:Y:S02]  /*0660*/  LDG.E.CONSTANT R21, [R14.64] ;  /* 0x000000040e157981 */ /* 0x004ea4000c1e9900 */
[----:B0-----:R-:W-:Y:S01]  /*0670*/  IMAD.X R17, RZ, RZ, R10, P1 ;  /* 0x000000ffff117224 */ /* 0x001fe200008e060a */
[----:B------:R-:W-:-:S04]  /*0680*/  LEA R16, P1, R22, c[0x0][0x160], 0x1 ;  /* 0x0000580016107a11 */ /* 0x000fc800078208ff */
[----:B------:R-:W-:-:S05]  /*0690*/  LEA.HI.X R17, R22, c[0x0][0x164], R17, 0x1, P1 ;  /* 0x0000590016117a11 */ /* 0x000fca00008f0c11 */
[----:B------:R0:W3:Y:S01]  /*06a0*/  LDG.E.U16.CONSTANT R16, [R16.64] ;  /* 0x0000000410107981 */ /* 0x0000e2000c1e9500 */
[----:B----4-:R-:W-:-:S04]  /*06b0*/  SHF.R.U32.HI R26, RZ, R9, R26 ;  /* 0x00000009ff1a7219 */ /* 0x010fc8000001161a */
[----:B-1----:R-:W-:-:S04]  /*06c0*/  IADD3 R25, R26, 0x1, RZ ;  /* 0x000000011a197810 */ /* 0x002fc80007ffe0ff */
[----:B------:R-:W-:Y:S02]  /*06d0*/  LOP3.LUT R25, R25, 0xf, RZ, 0xc0, !PT ;  /* 0x0000000f19197812 */ /* 0x000fe400078ec0ff */
[----:B------:R-:W-:-:S05]  /*06e0*/  LOP3.LUT R22, R24, 0xf, RZ, 0xc0, !PT ;  /* 0x0000000f18167812 */ /* 0x000fca00078ec0ff */
[----:B------:R-:W-:Y:S02]  /*06f0*/  IMAD.IADD R19, R22, 0x1, -R25 ;  /* 0x0000000116137824 */ /* 0x000fe400078e0a19 */
[----:B------:R-:W4:Y:S01]  /*0700*/  LDG.E.CONSTANT R22, [R14.64+0xc] ;  /* 0x00000c040e167981 */ /* 0x000f22000c1e9900 */
[----:B------:R-:W-:-:S04]  /*0710*/  SHF.R.U32.HI R26, RZ, 0x4, R24 ;  /* 0x00000004ff1a7819 */ /* 0x000fc80000011618 */
[----:B------:R-:W-:Y:S01]  /*0720*/  LOP3.LUT R26, R26, 0xf, RZ, 0xc0, !PT ;  /* 0x0000000f1a1a7812 */ /* 0x000fe200078ec0ff */
[----:B------:R-:W5:Y:S04]  /*0730*/  I2F.F16 R19, R19 ;  /* 0x0000001300137306 */ /* 0x000f680000200c00 */
[----:B0-----:R-:W-:-:S06]  /*0740*/  IMAD.IADD R17, R26, 0x1, -R25 ;  /* 0x000000011a117824 */ /* 0x001fcc00078e0a19 */
[----:B------:R-:W0:Y:S01]  /*0750*/  I2F.F16 R17, R17 ;  /* 0x0000001100117306 */ /* 0x000e220000200c00 */
[----:B------:R-:W-:-:S05]  /*0760*/  IADD3 R27, P1, R7, R27, RZ ;  /* 0x0000001b071b7210 */ /* 0x000fca0007f3e0ff */
[----:B------:R-:W-:Y:S01]  /*0770*/  IMAD.X R26, RZ, RZ, R10, P1 ;  /* 0x000000ffff1a7224 */ /* 0x000fe200008e060a */
[----:B------:R-:W-:Y:S01]  /*0780*/  IADD3 R29, P2, R7, R29, RZ ;  /* 0x0000001d071d7210 */ /* 0x000fe20007f5e0ff */
[----:B------:R-:W-:Y:S01]  /*0790*/  IMAD.IADD R23, R2, 0x1, R23 ;  /* 0x0000000102177824 */ /* 0x000fe200078e0217 */
[----:B-----5:R-:W-:-:S04]  /*07a0*/  HMUL2 R20, R20.H0_H0, R19.H0_H0 ;  /* 0x2000001314147232 */ /* 0x020fc80000000800 */
[----:B0-----:R-:W-:Y:S01]  /*07b0*/  HFMA2 R20, R18.H0_H0, R17.H0_H0, R20.H0_H0 ;  /* 0x2000001112147231 */ /* 0x001fe20000040814 */
[----:B------:R-:W-:-:S04]  /*07c0*/  LEA R18, P1, R27, c[0x0][0x160], 0x1 ;  /* 0x000058001b127a11 */ /* 0x000fc800078208ff */
[----:B------:R-:W-:Y:S02]  /*07d0*/  LEA.HI.X R19, R27, c[0x0][0x164], R26, 0x1, P1 ;  /* 0x000059001b137a11 */ /* 0x000fe400008f0c1a */
[----:B------:R-:W-:-:S04]  /*07e0*/  SHF.R.U32.HI R26, RZ, 0x8, R24 ;  /* 0x00000008ff1a7819 */ /* 0x000fc80000011618 */
[----:B------:R-:W-:-:S05]  /*07f0*/  LOP3.LUT R26, R26, 0xf, RZ, 0xc0, !PT ;  /* 0x0000000f1a1a7812 */ /* 0x000fca00078ec0ff */
[----:B------:R-:W-:-:S04]  /*0800*/  IMAD.IADD R26, R26, 0x1, -R25 ;  /* 0x000000011a1a7824 */ /* 0x000fc800078e0a19 */
[----:B------:R0:W3:Y:S01]  /*0810*/  I2F.F16 R27, R26 ;  /* 0x0000001a001b7306 */ /* 0x0000e20000200c00 */
[----:B--2---:R-:W-:Y:S01]  /*0820*/  IADD3 R21, P1, R7, R21, RZ ;  /* 0x0000001507157210 */ /* 0x004fe20007f3e0ff */
[----:B0-----:R0:W2:Y:S01]  /*0830*/  LDG.E.U16.CONSTANT R26, [R18.64] ;  /* 0x00000004121a7981 */ /* 0x0010a2000c1e9500 */
[----:B---3--:R-:W-:-:S03]  /*0840*/  HFMA2 R27, R16.H0_H0, R27.H0_H0, R20.H0_H0 ;  /* 0x2000001b101b7231 */ /* 0x008fc60000040814 */
[----:B------:R-:W-:Y:S01]  /*0850*/  IMAD.X R16, RZ, RZ, R10, P1 ;  /* 0x000000ffff107224 */ /* 0x000fe200008e060a */
[----:B------:R-:W-:-:S04]  /*0860*/  LEA R20, P1, R21, c[0x0][0x160], 0x1 ;  /* 0x0000580015147a11 */ /* 0x000fc800078208ff */
[----:B------:R-:W-:Y:S02]  /*0870*/  LEA.HI.X R21, R21, c[0x0][0x164], R16, 0x1, P1 ;  /* 0x0000590015157a11 */ /* 0x000fe400008f0c10 */
[----:B------:R-:W-:Y:S01]  /*0880*/  IADD3 R17, P1, R7, R28, RZ ;  /* 0x0000001c07117210 */ /* 0x000fe20007f3e0ff */
[--C-:B0-----:R-:W-:Y:S02]  /*0890*/  IMAD.X R19, RZ, RZ, R10.reuse, P2 ;  /* 0x000000ffff137224 */ /* 0x101fe400010e060a */
[----:B------:R0:W3:Y:S02]  /*08a0*/  LDG.E.U16.CONSTANT R28, [R20.64] ;  /* 0x00000004141c7981 */ /* 0x0000e4000c1e9500 */
[----:B------:R-:W-:Y:S01]  /*08b0*/  IMAD.X R18, RZ, RZ, R10, P1 ;  /* 0x000000ffff127224 */ /* 0x000fe200008e060a */
[----:B------:R-:W-:-:S04]  /*08c0*/  LEA R16, P1, R17, c[0x0][0x160], 0x1 ;  /* 0x0000580011107a11 */ /* 0x000fc800078208ff */
[----:B------:R-:W-:Y:S02]  /*08d0*/  LEA.HI.X R17, R17, c[0x0][0x164], R18, 0x1, P1 ;  /* 0x0000590011117a11 */ /* 0x000fe400008f0c12 */
[----:B------:R-:W-:-:S03]  /*08e0*/  LEA R18, P1, R29, c[0x0][0x160], 0x1 ;  /* 0x000058001d127a11 */ /* 0x000fc600078208ff */
[----:B------:R1:W5:Y:S01]  /*08f0*/  LDG.E.U16.CONSTANT R16, [R16.64] ;  /* 0x0000000410107981 */ /* 0x000362000c1e9500 */
[----:B------:R-:W-:-:S05]  /*0900*/  LEA.HI.X R19, R29, c[0x0][0x164], R19, 0x1, P1 ;  /* 0x000059001d137a11 */ /* 0x000fca00008f0c13 */
[----:B------:R0:W5:Y:S01]  /*0910*/  LDG.E.U16.CONSTANT R18, [R18.64] ;  /* 0x0000000412127981 */ /* 0x000162000c1e9500 */
[----:B----4-:R-:W-:-:S05]  /*0920*/  IADD3 R22, P1, R7, R22, RZ ;  /* 0x0000001607167210 */ /* 0x010fca0007f3e0ff */
[----:B0-----:R-:W-:Y:S01]  /*0930*/  IMAD.X R21, RZ, RZ, R10, P1 ;  /* 0x000000ffff157224 */ /* 0x001fe200008e060a */
[----:B------:R-:W-:-:S04]  /*0940*/  LEA R20, P1, R22, c[0x0][0x160], 0x1 ;  /* 0x0000580016147a11 */ /* 0x000fc800078208ff */
[----:B------:R-:W-:Y:S01]  /*0950*/  LEA.HI.X R21, R22, c[0x0][0x164], R21, 0x1, P1 ;  /* 0x0000590016157a11 */ /* 0x000fe200008f0c15 */
[----:B------:R-:W-:-:S04]  /*0960*/  IMAD.MOV.U32 R22, RZ, RZ, 0x2 ;  /* 0x00000002ff167424 */ /* 0x000fc800078e00ff */
[----:B------:R-:W-:Y:S01]  /*0970*/  IMAD.WIDE R22, R23, R22, c[0x0][0x178] ;  /* 0x00005e0017167625 */ /* 0x000fe200078e0216 */
[----:B------:R0:W4:Y:S05]  /*0980*/  LDG.E.U16.CONSTANT R20, [R20.64] ;  /* 0x0000000414147981 */ /* 0x00012a000c1e9500 */
[----:B------:R0:W4:Y:S01]  /*0990*/  LDG.E.U16.CONSTANT R22, [R22.64] ;  /* 0x0000000416167981 */ /* 0x000122000c1e9500 */
[----:B-1----:R-:W-:-:S04]  /*09a0*/  SHF.R.U32.HI R17, RZ, 0xc, R24 ;  /* 0x0000000cff117819 */ /* 0x002fc80000011618 */
[----:B------:R-:W-:-:S05]  /*09b0*/  LOP3.LUT R17, R17, 0xf, RZ, 0xc0, !PT ;  /* 0x0000000f11117812 */ /* 0x000fca00078ec0ff */
[----:B------:R-:W-:-:S06]  /*09c0*/  IMAD.IADD R19, R17, 0x1, -R25 ;  /* 0x0000000111137824 */ /* 0x000fcc00078e0a19 */
[----:B------:R-:W2:Y:S01]  /*09d0*/  I2F.F16 R19, R19 ;  /* 0x0000001300137306 */ /* 0x000ea20000200c00 */
[----:B------:R-:W-:-:S04]  /*09e0*/  SHF.R.U32.HI R17, RZ, 0x10, R24 ;  /* 0x00000010ff117819 */ /* 0x000fc80000011618 */
[----:B------:R-:W-:Y:S02]  /*09f0*/  LOP3.LUT R17, R17, 0xf, RZ, 0xc0, !PT ;  /* 0x0000000f11117812 */ /* 0x000fe400078ec0ff */
[----:B0-----:R-:W-:-:S03]  /*0a00*/  SHF.R.U32.HI R21, RZ, 0x18, R24 ;  /* 0x00000018ff157819 */ /* 0x001fc60000011618 */
[----:B------:R-:W-:Y:S01]  /*0a10*/  IMAD.IADD R17, R17, 0x1, -R25 ;  /* 0x0000000111117824 */ /* 0x000fe200078e0a19 */
[----:B------:R-:W-:-:S05]  /*0a20*/  LOP3.LUT R21, R21, 0xf, RZ, 0xc0, !PT ;  /* 0x0000000f15157812 */ /* 0x000fca00078ec0ff */
[----:B------:R-:W3:Y:S01]  /*0a30*/  I2F.F16 R17, R17 ;  /* 0x0000001100117306 */ /* 0x000ee20000200c00 */
[----:B------:R-:W-:Y:S01]  /*0a40*/  IMAD.IADD R21, R21, 0x1, -R25 ;  /* 0x0000000115157824 */ /* 0x000fe200078e0a19 */
[----:B------:R-:W-:-:S06]  /*0a50*/  IADD3 R0, R0, 0x8, RZ ;  /* 0x0000000800007810 */ /* 0x000fcc0007ffe0ff */
[----:B------:R-:W-:Y:S01]  /*0a60*/  I2F.F16 R21, R21 ;  /* 0x0000001500157306 */ /* 0x000fe20000200c00 */
[----:B------:R-:W-:Y:S02]  /*0a70*/  ISETP.GE.AND P1, PT, R0, R3, PT ;  /* 0x000000030000720c */ /* 0x000fe40003f26270 */
[----:B------:R-:W-:Y:S01]  /*0a80*/  IADD3 R14, P2, R14, 0x20, RZ ;  /* 0x000000200e0e7810 */ /* 0x000fe20007f5e0ff */
[----:B--2---:R-:W-:Y:S01]  /*0a90*/  HFMA2 R26, R26.H0_H0, R19.H0_H0, R27.H0_H0 ;  /* 0x200000131a1a7231 */ /* 0x004fe2000004081b */
[----:B------:R-:W-:-:S04]  /*0aa0*/  SHF.R.U32.HI R27, RZ, 0x14, R24 ;  /* 0x00000014ff1b7819 */ /* 0x000fc80000011618 */
[----:B------:R-:W-:-:S05]  /*0ab0*/  LOP3.LUT R27, R27, 0xf, RZ, 0xc0, !PT ;  /* 0x0000000f1b1b7812 */ /* 0x000fca00078ec0ff */
[----:B------:R-:W-:-:S04]  /*0ac0*/  IMAD.IADD R27, R27, 0x1, -R25 ;  /* 0x000000011b1b7824 */ /* 0x000fc800078e0a19 */
[----:B------:R-:W5:Y:S01]  /*0ad0*/  I2F.F16 R19, R27 ;  /* 0x0000001b00137306 */ /* 0x000f620000200c00 */
[----:B------:R-:W-:Y:S01]  /*0ae0*/  LEA.HI R24, R24, -R25, RZ, 0x4 ;  /* 0x8000001918187211 */ /* 0x000fe200078f20ff */
[----:B---3--:R-:W-:-:S06]  /*0af0*/  HFMA2 R26, R28.H0_H0, R17.H0_H0, R26.H0_H0 ;  /* 0x200000111c1a7231 */ /* 0x008fcc000004081a */
[----:B------:R-:W4:Y:S01]  /*0b00*/  I2F.F16 R23, R24 ;  /* 0x0000001800177306 */ /* 0x000f220000200c00 */
[----:B-----5:R-:W-:-:S04]  /*0b10*/  HFMA2 R16, R16.H0_H0, R19.H0_H0, R26.H0_H0 ;  /* 0x2000001310107231 */ /* 0x020fc8000004081a */
[----:B------:R-:W-:Y:S01]  /*0b20*/  HFMA2 R16, R18.H0_H0, R21.H0_H0, R16.H0_H0 ;  /* 0x2000001512107231 */ /* 0x000fe20000040810 */
[----:B------:R-:W-:-:S03]  /*0b30*/  IMAD.X R17, RZ, RZ, R15, P2 ;  /* 0x000000ffff117224 */ /* 0x000fc600010e060f */
[----:B----4-:R-:W-:-:S04]  /*0b40*/  HFMA2 R16, R20.H0_H0, R23.H0_H0, R16.H0_H0 ;  /* 0x2000001714107231 */ /* 0x010fc80000040810 */
[----:B------:R-:W-:Y:S01]  /*0b50*/  HFMA2 R5, R22.H0_H0, R16.H0_H0, R5.H0_H0 ;  /* 0x2000001016057231 */ /* 0x000fe20000040805 */
[----:B------:R-:W-:Y:S05]  /*0b60*/  @!P1 BRA `(.L_x_35) ;  /* 0xfffff81000009947 */ /* 0x000fea000383ffff */
[----:B------:R-:W-:Y:S05]  /*0b70*/  BSYNC B0 ;  /* 0x0000000000007941 */ /* 0x000fea0003800000 */
.L_x_34:
[C---:B0-----:R-:W-:Y:S01]  /*0b80*/  LOP3.LUT R2, R12.reuse, 0xfffffffd, RZ, 0xc0, !PT ;  /* 0xfffffffd0c027812 */ /* 0x041fe200078ec0ff */
[----:B------:R-:W-:Y:S01]  /*0b90*/  IMAD.MOV.U32 R3, RZ, RZ, R13 ;  /* 0x000000ffff037224 */ /* 0x000fe200078e000d */
[----:B------:R-:W-:Y:S01]  /*0ba0*/  ULDC.64 UR4, c[0x0][0x118] ;  /* 0x0000460000047ab9 */ /* 0x000fe20000000a00 */
[----:B------:R-:W-:-:S03]  /*0bb0*/  LOP3.LUT R0, R12, 0x2, RZ, 0xc0, !PT ;  /* 0x000000020c007812 */ /* 0x000fc600078ec0ff */
[----:B------:R0:W1:Y:S01]  /*0bc0*/  LD.E R7, [R2.64] ;  /* 0x0000000402077980 */ /* 0x000062000c101900 */
[----:B------:R-:W-:Y:S01]  /*0bd0*/  ISETP.EQ.U32.AND P0, PT, R0, RZ, PT ;  /* 0x000000ff0000720c */ /* 0x000fe20003f02070 */
[----:B------:R-:W-:-:S05]  /*0be0*/  IMAD.MOV.U32 R0, RZ, RZ, 0x3254 ;  /* 0x00003254ff007424 */ /* 0x000fca00078e00ff */
[----:B------:R-:W-:Y:S02]  /*0bf0*/  SEL R0, R0, 0x7610, P0 ;  /* 0x0000761000007807 */ /* 0x000fe40000000000 */
.L_x_36:
[----:B-1----:R-:W-:-:S05]  /*0c00*/  HADD2 R4, R7, R5.H0_H0 ;  /* 0x2000000507047230 */ /* 0x002fca0000000000 */
[----:B------:R-:W-:-:S05]  /*0c10*/  PRMT R9, R7, R0, R4 ;  /* 0x0000000007097216 */ /* 0x000fca0000000004 */
[----:B------:R-:W1:Y:S02]  /*0c20*/  ATOM.E.CAS.STRONG.GPU PT, R4, [R2], R7, R9 ;  /* 0x000000070204738b */ /* 0x000e6400001ee109 */
[----:B-1----:R-:W-:Y:S01]  /*0c30*/  ISETP.NE.U32.AND P0, PT, R4, R7, PT ;  /* 0x000000070400720c */ /* 0x002fe20003f05070 */
[----:B------:R-:W-:-:S12]  /*0c40*/  IMAD.MOV.U32 R7, RZ, RZ, R4 ;  /* 0x000000ffff077224 */ /* 0x000fd800078e0004 */
[----:B------:R-:W-:Y:S05]  /*0c50*/  @P0 BRA `(.L_x_36) ;  /* 0xffffffa000000947 */ /* 0x000fea000383ffff */
[----:B------:R-:W-:Y:S05]  /*0c60*/  EXIT ;  /* 0x000000000000794d */ /* 0x000fea0003800000 */
.L_x_37:
        /* <DEDUP_REMOVED lines=9> */
.L_x_60:


//--------------------- .text._Z16q4_matmul_kernelILb0ELb1ELb0EEvPK6__halfPKjPS0_S2_S4_iiiiiS4_b --------------------------
	.section	.text._Z16q4_matmul_kernelILb0ELb1ELb0EEvPK6__halfPKjPS0_S2_S4_iiiiiS4_b,"ax",@progbits
	.sectioninfo	@"SHI_REGISTERS=32"
	.align	128
        .global         _Z16q4_matmul_kernelILb0ELb1ELb0EEvPK6__halfPKjPS0_S2_S4_iiiiiS4_b
        .type           _Z16q4_matmul_kernelILb0ELb1ELb0EEvPK6__halfPKjPS0_S2_S4_iiiiiS4_b,@function
        .size           _Z16q4_matmul_kernelILb0ELb1ELb0EEvPK6__halfPKjPS0_S2_S4_iiiiiS4_b,(.L_x_61 - _Z16q4_matmul_kernelILb0ELb1ELb0EEvPK6__halfPKjPS0_S2_S4_iiiiiS4_b)
        .other          _Z16q4_matmul_kernelILb0ELb1ELb0EEvPK6__halfPKjPS0_S2_S4_iiiiiS4_b,@"STO_CUDA_ENTRY STV_DEFAULT"
_Z16q4_matmul_kernelILb0ELb1ELb0EEvPK6__halfPKjPS0_S2_S4_iiiiiS4_b:
.text._Z16q4_matmul_kernelILb0ELb1ELb0EEvPK6__halfPKjPS0_S2_S4_iiiiiS4_b:
[----:B------:R-:W-:Y:S02]  /*0000*/  IMAD.MOV.U32 R1, RZ, RZ, c[0x0][0x28] ;  /* 0x00000a00ff017624 */ /* 0x000fe400078e00ff */
[----:B------:R-:W0:Y:S01]  /*0010*/  S2R R3, SR_TID.X ;  /* 0x0000000000037919 */ /* 0x000e220000002100 */
[----:B------:R-:W1:Y:S01]  /*0020*/  S2UR UR5, SR_CTAID.Y ;  /* 0x00000000000579c3 */ /* 0x000e620000002600 */
[----:B------:R-:W-:Y:S01]  /*0030*/  ULDC.S8 UR4, c[0x0][0x1a8] ;  /* 0x00006a0000047ab9 */ /* 0x000fe20000000200 */
[----:B------:R-:W-:Y:S01]  /*0040*/  PRMT R20, RZ, 0x7610, R20 ;  /* 0x00007610ff147816 */ /* 0x000fe20000000014 */
        /* <DEDUP_REMOVED lines=13> */
[----:B------:R-:W-:-:S04]  /*0120*/  @!P0 IMAD R4, R3, c[0x0][0x190], R0 ;  /* 0x0000640003048a24 */ /* 0x000fc800078e0200 */
[----:B------:R-:W-:-:S05]  /*0130*/  @!P0 IMAD.WIDE R4, R4, R5, c[0x0][0x170] ;  /* 0x00005c0004048625 */ /* 0x000fca00078e0205 */
[----:B------:R0:W-:Y:S01]  /*0140*/  @!P0 STG.E [R4.64], RZ ;  /* 0x000000ff04008986 */ /* 0x0001e2000c101904 */
[----:B------:R-:W-:Y:S03]  /*0150*/  @!P0 WARPSYNC 0xffffffff ;  /* 0xffffffff00008948 */ /* 0x000fe60003800000 */
[----:B------:R-:W-:Y:S01]  /*0160*/  @!P0 BAR.SYNC.DEFER_BLOCKING 0x0 ;  /* 0x0000000000008b1d */ /* 0x000fe20000010000 */
[----:B------:R-:W-:-:S13]  /*0170*/  ISETP.GE.AND P0, PT, R11, 0x8, PT ;  /* 0x000000080b00780c */ /* 0x000fda0003f06270 */
[----:B------:R-:W-:Y:S05]  /*0180*/  @!P0 BRA `(.L_x_38) ;  /* 0x00001c1000008947 */ /* 0x000fea0003800000 */
[----:B0-----:R-:W-:Y:S01]  /*0190*/  IMAD.MOV.U32 R7, RZ, RZ, c[0x0][0x194] ;  /* 0x00006500ff077624 */ /* 0x001fe200078e00ff */
[----:B------:R-:W-:Y:S04]  /*01a0*/  BSSY B0, `(.L_x_38) ;  /* 0x00001bf000007945 */ /* 0x000fe80003800000 */
[----:B------:R-:W-:-:S13]  /*01b0*/  ISETP.GE.AND P0, PT, R7, 0x8, PT ;  /* 0x000000080700780c */ /* 0x000fda0003f06270 */
[----:B------:R-:W-:Y:S05]  /*01c0*/  @!P0 BRA `(.L_x_39) ;  /* 0x00001bc000008947 */ /* 0x000fea0003800000 */
[----:B------:R-:W-:Y:S01]  /*01d0*/  IABS R10, c[0x0][0x194] ;  /* 0x00006500000a7a13 */ /* 0x000fe20000000000 */
[----:B------:R-:W-:Y:S01]  /*01e0*/  IMAD.MOV.U32 R14, RZ, RZ, c[0x0][0x190] ;  /* 0x00006400ff0e7624 */ /* 0x000fe200078e00ff */
[----:B------:R-:W-:Y:S02]  /*01f0*/  IABS R8, R2 ;  /* 0x0000000200087213 */ /* 0x000fe40000000000 */
[----:B------:R-:W0:Y:S01]  /*0200*/  I2F.RP R6, R10 ;  /* 0x0000000a00067306 */ /* 0x000e220000209400 */
[----:B------:R-:W-:Y:S02]  /*0210*/  ISETP.NE.AND P1, PT, RZ, c[0x0][0x194], PT ;  /* 0x00006500ff007a0c */ /* 0x000fe40003f25270 */
[----:B------:R-:W-:-:S05]  /*0220*/  PRMT R20, RZ, 0x7610, R20 ;  /* 0x00007610ff147816 */ /* 0x000fca0000000014 */
[----:B0-----:R-:W0:Y:S02]  /*0230*/  MUFU.RCP R6, R6 ;  /* 0x0000000600067308 */ /* 0x001e240000001000 */
[----:B0-----:R-:W-:Y:S02]  /*0240*/  IADD3 R4, R6, 0xffffffe, RZ ;  /* 0x0ffffffe06047810 */ /* 0x001fe40007ffe0ff */
[----:B------:R-:W-:-:S04]  /*0250*/  LOP3.LUT R6, R2, c[0x0][0x194], RZ, 0x3c, !PT ;  /* 0x0000650002067a12 */ /* 0x000fc800078e3cff */
[----:B------:R0:W1:Y:S01]  /*0260*/  F2I.FTZ.U32.TRUNC.NTZ R5, R4 ;  /* 0x0000000400057305 */ /* 0x000062000021f000 */
[----:B------:R-:W-:Y:S01]  /*0270*/  ISETP.GE.AND P3, PT, R6, RZ, PT ;  /* 0x000000ff0600720c */ /* 0x000fe20003f66270 */
[----:B------:R-:W-:Y:S02]  /*0280*/  IMAD.SHL.U32 R6, R0, 0x4, RZ ;  /* 0x0000000400067824 */ /* 0x000fe400078e00ff */
[----:B0-----:R-:W-:Y:S02]  /*0290*/  IMAD.MOV.U32 R4, RZ, RZ, RZ ;  /* 0x000000ffff047224 */ /* 0x001fe400078e00ff */
[----:B-1----:R-:W-:-:S04]  /*02a0*/  IMAD.MOV R9, RZ, RZ, -R5 ;  /* 0x000000ffff097224 */ /* 0x002fc800078e0a05 */
[----:B------:R-:W-:-:S04]  /*02b0*/  IMAD R9, R9, R10, RZ ;  /* 0x0000000a09097224 */ /* 0x000fc800078e02ff */
[----:B------:R-:W-:Y:S01]  /*02c0*/  IMAD.HI.U32 R5, R5, R9, R4 ;  /* 0x0000000905057227 */ /* 0x000fe200078e0004 */
[----:B------:R-:W-:-:S03]  /*02d0*/  SHF.R.S32.HI R4, RZ, 0x1f, R11 ;  /* 0x0000001fff047819 */ /* 0x000fc6000001140b */
[----:B------:R-:W-:-:S04]  /*02e0*/  IMAD.MOV.U32 R9, RZ, RZ, R8 ;  /* 0x000000ffff097224 */ /* 0x000fc800078e0008 */
[----:B------:R-:W-:-:S04]  /*02f0*/  IMAD.HI.U32 R8, R5, R9, RZ ;  /* 0x0000000905087227 */ /* 0x000fc800078e00ff */
[----:B------:R-:W-:-:S04]  /*0300*/  IMAD.MOV R5, RZ, RZ, -R8 ;  /* 0x000000ffff057224 */ /* 0x000fc800078e0a08 */
[----:B------:R-:W-:Y:S01]  /*0310*/  IMAD R5, R10, R5, R9 ;  /* 0x000000050a057224 */ /* 0x000fe200078e0209 */
[----:B------:R-:W-:Y:S02]  /*0320*/  LEA.HI R9, R4, R11, RZ, 0x3 ;  /* 0x0000000b04097211 */ /* 0x000fe400078f18ff */
[----:B------:R-:W-:Y:S02]  /*0330*/  SHF.R.S32.HI R4, RZ, 0x1f, R7 ;  /* 0x0000001fff047819 */ /* 0x000fe40000011407 */
[----:B------:R-:W-:Y:S02]  /*0340*/  ISETP.GT.U32.AND P2, PT, R10, R5, PT ;  /* 0x000000050a00720c */ /* 0x000fe40003f44070 */
[----:B------:R-:W-:Y:S02]  /*0350*/  LEA.HI R7, R4, c[0x0][0x194], RZ, 0x3 ;  /* 0x0000650004077a11 */ /* 0x000fe400078f18ff */
[----:B------:R-:W-:Y:S02]  /*0360*/  LOP3.LUT R11, R9, 0xfffffff8, RZ, 0xc0, !PT ;  /* 0xfffffff8090b7812 */ /* 0x000fe400078ec0ff */
[----:B------:R-:W-:-:S02]  /*0370*/  SHF.R.S32.HI R12, RZ, 0x3, R7 ;  /* 0x00000003ff0c7819 */ /* 0x000fc40000011407 */
[----:B------:R-:W-:Y:S01]  /*0380*/  LOP3.LUT R4, R6, 0x1c, RZ, 0xc0, !PT ;  /* 0x0000001c06047812 */ /* 0x000fe200078ec0ff */
[----:B------:R-:W-:Y:S01]  /*0390*/  IMAD.SHL.U32 R6, R14, 0x4, RZ ;  /* 0x000000040e067824 */ /* 0x000fe200078e00ff */
[----:B------:R-:W-:Y:S01]  /*03a0*/  LOP3.LUT R9, R12, 0x3, RZ, 0xc0, !PT ;  /* 0x000000030c097812 */ /* 0x000fe200078ec0ff */
[----:B------:R-:W-:Y:S02]  /*03b0*/  IMAD.IADD R11, R2, 0x1, R11 ;  /* 0x00000001020b7824 */ /* 0x000fe400078e020b */
[----:B------:R-:W-:Y:S01]  /*03c0*/  @!P2 IMAD.IADD R5, R5, 0x1, -R10 ;  /* 0x000000010505a824 */ /* 0x000fe200078e0a0a */
[----:B------:R-:W-:-:S04]  /*03d0*/  @!P2 IADD3 R8, R8, 0x1, RZ ;  /* 0x000000010808a810 */ /* 0x000fc80007ffe0ff */
[----:B------:R-:W-:Y:S02]  /*03e0*/  ISETP.GE.U32.AND P0, PT, R5, R10, PT ;  /* 0x0000000a0500720c */ /* 0x000fe40003f06070 */
[----:B------:R-:W-:-:S04]  /*03f0*/  SHF.R.S32.HI R5, RZ, 0x1f, R0 ;  /* 0x0000001fff057819 */ /* 0x000fc80000011400 */
[----:B------:R-:W-:Y:S02]  /*0400*/  LEA.HI R10, R5, R0, RZ, 0x3 ;  /* 0x00000000050a7211 */ /* 0x000fe400078f18ff */
[----:B------:R-:W-:Y:S02]  /*0410*/  SHF.R.S32.HI R5, RZ, 0x1f, R14 ;  /* 0x0000001fff057819 */ /* 0x000fe4000001140e */
[----:B------:R-:W-:Y:S02]  /*0420*/  SHF.R.S32.HI R7, RZ, 0x3, R10 ;  /* 0x00000003ff077819 */ /* 0x000fe4000001140a */
[C---:B------:R-:W-:Y:S01]  /*0430*/  IADD3 R10, R12.reuse, -0x1, RZ ;  /* 0xffffffff0c0a7810 */ /* 0x040fe20007ffe0ff */
[----:B------:R-:W-:Y:S01]  /*0440*/  IMAD.IADD R12, R12, 0x1, -R9 ;  /* 0x000000010c0c7824 */ /* 0x000fe200078e0a09 */
[----:B------:R-:W-:-:S05]  /*0450*/  @P0 IADD3 R8, R8, 0x1, RZ ;  /* 0x0000000108080810 */ /* 0x000fca0007ffe0ff */
[----:B------:R-:W-:Y:S01]  /*0460*/  IMAD.MOV.U32 R13, RZ, RZ, R8 ;  /* 0x000000ffff0d7224 */ /* 0x000fe200078e0008 */
[----:B------:R-:W-:-:S03]  /*0470*/  SHF.L.U64.HI R8, R14, 0x2, R5 ;  /* 0x000000020e087819 */ /* 0x000fc60000010205 */
[----:B------:R-:W-:Y:S01]  /*0480*/  @!P3 IMAD.MOV R13, RZ, RZ, -R13 ;  /* 0x000000ffff0db224 */ /* 0x000fe200078e0a0d */
[----:B------:R-:W-:-:S05]  /*0490*/  @!P1 LOP3.LUT R13, RZ, c[0x0][0x194], RZ, 0x33, !PT ;  /* 0x00006500ff0d9a12 */ /* 0x000fca00078e33ff */
.L_x_43:
        /* <DEDUP_REMOVED lines=19> */
[----:B------:R-:W-:-:S04]  /*05d0*/  IMAD.WIDE R22, R23, R22, c[0x0][0x168] ;  /* 0x00005a0017167625 */ /* 0x000fc800078e0216 */
[----:B------:R-:W-:Y:S01]  /*05e0*/  IMAD.MOV.U32 R21, RZ, RZ, R23 ;  /* 0x000000ffff157224 */ /* 0x000fe200078e0017 */
[----:B--2---:R-:W-:-:S04]  /*05f0*/  SHF.R.U32.HI R17, RZ, R4, R17 ;  /* 0x00000004ff117219 */ /* 0x004fc80000011611 */
[----:B------:R-:W-:-:S04]  /*0600*/  IADD3 R17, R17, 0x1, RZ ;  /* 0x0000000111117810 */ /* 0x000fc80007ffe0ff */
[----:B0-----:R-:W-:Y:S01]  /*0610*/  LOP3.LUT R19, R17, 0xf, RZ, 0xc0, !PT ;  /* 0x0000000f11137812 */ /* 0x001fe200078ec0ff */
[----:B------:R-:W-:Y:S05]  /*0620*/  @!P0 BRA `(.L_x_40) ;  /* 0x00000d4000008947 */ /* 0x000fea0003800000 */
[----:B------:R-:W-:Y:S01]  /*0630*/  BSSY B1, `(.L_x_40) ;  /* 0x00000d3000017945 */ /* 0x000fe20003800000 */
[----:B------:R-:W-:Y:S02]  /*0640*/  IMAD.MOV.U32 R24, RZ, RZ, R12 ;  /* 0x000000ffff187224 */ /* 0x000fe400078e000c */
.L_x_41:
[----:B------:R-:W-:Y:S01]  /*0650*/  IMAD.MOV.U32 R23, RZ, RZ, R21 ;  /* 0x000000ffff177224 */ /* 0x000fe200078e0015 */
[----:B------:R-:W-:Y:S02]  /*0660*/  ULDC.64 UR4, c[0x0][0x118] ;  /* 0x0000460000047ab9 */ /* 0x000fe40000000a00 */
[----:B------:R-:W2:Y:S04]  /*0670*/  LDG.E.U16.CONSTANT R28, [R14.64] ;  /* 0x000000040e1c7981 */ /* 0x000ea8000c1e9500 */
[----:B------:R-:W3:Y:S04]  /*0680*/  LDG.E.CONSTANT R26, [R22.64] ;  /* 0x00000004161a7981 */ /* 0x000ee8000c1e9900 */
[----:B------:R-:W4:Y:S04]  /*0690*/  LDG.E.U16.CONSTANT R17, [R14.64+0x2] ;  /* 0x000002040e117981 */ /* 0x000f28000c1e9500 */
[----:B------:R-:W2:Y:S01]  /*06a0*/  LDG.E.U16.CONSTANT R25, [R14.64+0x4] ;  /* 0x000004040e197981 */ /* 0x000ea2000c1e9500 */
[----:B---3--:R-:W-:-:S05]  /*06b0*/  LOP3.LUT R16, R26, 0xf, RZ, 0xc0, !PT ;  /* 0x0000000f1a107812 */ /* 0x008fca00078ec0ff */
[----:B------:R-:W-:Y:S02]  /*06c0*/  IMAD.IADD R27, R16, 0x1, -R19 ;  /* 0x00000001101b7824 */ /* 0x000fe400078e0a13 */
[----:B------:R-:W3:Y:S04]  /*06d0*/  LDG.E.U16.CONSTANT R16, [R14.64+0x6] ;  /* 0x000006040e107981 */ /* 0x000ee8000c1e9500 */
[----:B------:R-:W2:Y:S02]  /*06e0*/  I2F.F16 R27, R27 ;  /* 0x0000001b001b7306 */ /* 0x000ea40000200c00 */
[----:B--2---:R-:W-:Y:S01]  /*06f0*/  HMUL2 R23, R28.H0_H0, R27.H0_H0 ;  /* 0x2000001b1c177232 */ /* 0x004fe20000000800 */
[----:B------:R-:W-:Y:S01]  /*0700*/  SHF.R.U32.HI R28, RZ, 0x4, R26 ;  /* 0x00000004ff1c7819 */ /* 0x000fe2000001161a */
[----:B------:R-:W2:Y:S03]  /*0710*/  LDG.E.U16.CONSTANT R27, [R14.64+0xa] ;  /* 0x00000a040e1b7981 */ /* 0x000ea6000c1e9500 */
[----:B------:R-:W-:-:S05]  /*0720*/  LOP3.LUT R28, R28, 0xf, RZ, 0xc0, !PT ;  /* 0x0000000f1c1c7812 */ /* 0x000fca00078ec0ff */
[----:B------:R-:W-:-:S06]  /*0730*/  IMAD.IADD R28, R28, 0x1, -R19 ;  /* 0x000000011c1c7824 */ /* 0x000fcc00078e0a13 */
[----:B------:R-:W4:Y:S02]  /*0740*/  I2F.F16 R28, R28 ;  /* 0x0000001c001c7306 */ /* 0x000f240000200c00 */
[----:B----4-:R-:W-:Y:S02]  /*0750*/  HFMA2 R23, R17.H0_H0, R28.H0_H0, R23.H0_H0 ;  /* 0x2000001c11177231 */ /* 0x010fe40000040817 */
[----:B------:R-:W4:Y:S01]  /*0760*/  LDG.E.U16.CONSTANT R17, [R14.64+0x8] ;  /* 0x000008040e117981 */ /* 0x000f22000c1e9500 */
[--C-:B------:R-:W-:Y:S02]  /*0770*/  SHF.R.U32.HI R29, RZ, 0x8, R26.reuse ;  /* 0x00000008ff1d7819 */ /* 0x100fe4000001161a */
[----:B------:R-:W-:Y:S02]  /*0780*/  SHF.R.U32.HI R28, RZ, 0xc, R26 ;  /* 0x0000000cff1c7819 */ /* 0x000fe4000001161a */
[----:B------:R-:W-:Y:S02]  /*0790*/  LOP3.LUT R29, R29, 0xf, RZ, 0xc0, !PT ;  /* 0x0000000f1d1d7812 */ /* 0x000fe400078ec0ff */
[----:B------:R-:W-:-:S03]  /*07a0*/  LOP3.LUT R28, R28, 0xf, RZ, 0xc0, !PT ;  /* 0x0000000f1c1c7812 */ /* 0x000fc600078ec0ff */
[--C-:B------:R-:W-:Y:S02]  /*07b0*/  IMAD.IADD R29, R29, 0x1, -R19.reuse ;  /* 0x000000011d1d7824 */ /* 0x100fe400078e0a13 */
[----:B------:R-:W-:-:S04]  /*07c0*/  IMAD.IADD R28, R28, 0x1, -R19 ;  /* 0x000000011c1c7824 */ /* 0x000fc800078e0a13 */
[----:B------:R-:W0:Y:S08]  /*07d0*/  I2F.F16 R29, R29 ;  /* 0x0000001d001d7306 */ /* 0x000e300000200c00 */
[----:B------:R-:W3:Y:S01]  /*07e0*/  I2F.F16 R28, R28 ;  /* 0x0000001c001c7306 */ /* 0x000ee20000200c00 */
[----:B0-----:R-:W-:Y:S02]  /*07f0*/  HFMA2 R23, R25.H0_H0, R29.H0_H0, R23.H0_H0 ;  /* 0x2000001d19177231 */ /* 0x001fe40000040817 */
[----:B------:R-:W2:Y:S02]  /*0800*/  LDG.E.U16.CONSTANT R25, [R14.64+0xc] ;  /* 0x00000c040e197981 */ /* 0x000ea4000c1e9500 */
[----:B---3--:R-:W-:Y:S01]  /*0810*/  HFMA2 R16, R16.H0_H0, R28.H0_H0, R23.H0_H0 ;  /* 0x2000001c10107231 */ /* 0x008fe20000040817 */
[----:B------:R-:W-:-:S04]  /*0820*/  SHF.R.U32.HI R23, RZ, 0x10, R26 ;  /* 0x00000010ff177819 */ /* 0x000fc8000001161a */
[----:B------:R-:W-:-:S05]  /*0830*/  LOP3.LUT R23, R23, 0xf, RZ, 0xc0, !PT ;  /* 0x0000000f17177812 */ /* 0x000fca00078ec0ff */
[----:B------:R-:W-:Y:S02]  /*0840*/  IMAD.IADD R29, R23, 0x1, -R19 ;  /* 0x00000001171d7824 */ /* 0x000fe400078e0a13 */
[----:B------:R-:W3:Y:S04]  /*0850*/  LDG.E.U16.CONSTANT R23, [R14.64+0xe] ;  /* 0x00000e040e177981 */ /* 0x000ee8000c1e9500 */
[----:B------:R-:W4:Y:S02]  /*0860*/  I2F.F16 R29, R29 ;  /* 0x0000001d001d7306 */ /* 0x000f240000200c00 */
[----:B----4-:R-:W-:Y:S01]  /*0870*/  HFMA2 R16, R17.H0_H0, R29.H0_H0, R16.H0_H0 ;  /* 0x2000001d11107231 */ /* 0x010fe20000040810 */
[----:B------:R-:W-:-:S04]  /*0880*/  SHF.R.U32.HI R17, RZ, 0x14, R26 ;  /* 0x00000014ff117819 */ /* 0x000fc8000001161a */
[----:B------:R-:W-:-:S05]  /*0890*/  LOP3.LUT R17, R17, 0xf, RZ, 0xc0, !PT ;  /* 0x0000000f11117812 */ /* 0x000fca00078ec0ff */
[----:B------:R-:W-:-:S06]  /*08a0*/  IMAD.IADD R28, R17, 0x1, -R19 ;  /* 0x00000001111c7824 */ /* 0x000fcc00078e0a13 */
[----:B------:R-:W2:Y:S02]  /*08b0*/  I2F.F16 R28, R28 ;  /* 0x0000001c001c7306 */ /* 0x000ea40000200c00 */
[----:B--2---:R-:W-:Y:S01]  /*08c0*/  HFMA2 R27, R27.H0_H0, R28.H0_H0, R16.H0_H0 ;  /* 0x2000001c1b1b7231 */ /* 0x004fe20000040810 */
[----:B------:R-:W-:-:S04]  /*08d0*/  SHF.R.U32.HI R16, RZ, 0x18, R26 ;  /* 0x00000018ff107819 */ /* 0x000fc8000001161a */
[----:B------:R-:W-:-:S05]  /*08e0*/  LOP3.LUT R16, R16, 0xf, RZ, 0xc0, !PT ;  /* 0x0000000f10107812 */ /* 0x000fca00078ec0ff */
[----:B------:R-:W-:Y:S01]  /*08f0*/  IMAD.IADD R28, R16, 0x1, -R19 ;  /* 0x00000001101c7824 */ /* 0x000fe200078e0a13 */
[----:B------:R-:W-:-:S05]  /*0900*/  IADD3 R16, P0, R6, R22, RZ ;  /* 0x0000001606107210 */ /* 0x000fca0007f1e0ff */
[----:B------:R-:W-:-:S05]  /*0910*/  IMAD.X R17, R8, 0x1, R21, P0 ;  /* 0x0000000108117824 */ /* 0x000fca00000e0615 */
[----:B------:R-:W2:Y:S01]  /*0920*/  LDG.E.CONSTANT R22, [R16.64] ;  /* 0x0000000410167981 */ /* 0x000ea2000c1e9900 */
[----:B------:R-:W0:Y:S02]  /*0930*/  I2F.F16 R29, R28 ;  /* 0x0000001c001d7306 */ /* 0x000e240000200c00 */
[----:B0-----:R-:W-:Y:S02]  /*0940*/  HFMA2 R21, R25.H0_H0, R29.H0_H0, R27.H0_H0 ;  /* 0x2000001d19157231 */ /* 0x001fe4000004081b */
[----:B------:R-:W4:Y:S04]  /*0950*/  LDG.E.U16.CONSTANT R25, [R14.64+0x10] ;  /* 0x000010040e197981 */ /* 0x000f28000c1e9500 */
[----:B------:R-:W4:Y:S01]  /*0960*/  LDG.E.U16.CONSTANT R27, [R14.64+0x12] ;  /* 0x000012040e1b7981 */ /* 0x000f22000c1e9500 */
[----:B------:R-:W-:-:S04]  /*0970*/  LEA.HI R29, R26, -R19, RZ, 0x4 ;  /* 0x800000131a1d7211 */ /* 0x000fc800078f20ff */
[----:B------:R-:W3:Y:S02]  /*0980*/  I2F.F16 R26, R29 ;  /* 0x0000001d001a7306 */ /* 0x000ee40000200c00 */
[----:B---3--:R-:W-:Y:S02]  /*0990*/  HFMA2 R26, R23.H0_H0, R26.H0_H0, R21.H0_H0 ;  /* 0x2000001a171a7231 */ /* 0x008fe40000040815 */
[----:B------:R-:W3:Y:S01]  /*09a0*/  LDG.E.U16.CONSTANT R23, [R14.64+0x14] ;  /* 0x000014040e177981 */ /* 0x000ee2000c1e9500 */
[----:B--2---:R-:W-:-:S04]  /*09b0*/  SHF.R.U32.HI R21, RZ, 0x4, R22 ;  /* 0x00000004ff157819 */ /* 0x004fc80000011616 */
[----:B------:R-:W-:-:S05]  /*09c0*/  LOP3.LUT R28, R21, 0xf, RZ, 0xc0, !PT ;  /* 0x0000000f151c7812 */ /* 0x000fca00078ec0ff */
[----:B------:R-:W-:-:S06]  /*09d0*/  IMAD.IADD R21, R28, 0x1, -R19 ;  /* 0x000000011c157824 */ /* 0x000fcc00078e0a13 */
[----:B------:R-:W0:Y:S02]  /*09e0*/  I2F.F16 R21, R21 ;  /* 0x0000001500157306 */ /* 0x000e240000200c00 */
[----:B0-----:R-:W-:Y:S02]  /*09f0*/  PRMT R26, R26, 0x5410, R21 ;  /* 0x000054101a1a7816 */ /* 0x001fe40000000015 */
[----:B------:R-:W2:Y:S01]  /*0a00*/  LDG.E.U16.CONSTANT R21, [R14.64+0x16] ;  /* 0x000016040e157981 */ /* 0x000ea2000c1e9500 */
[----:B------:R-:W-:-:S05]  /*0a10*/  LOP3.LUT R28, R22, 0xf, RZ, 0xc0, !PT ;  /* 0x0000000f161c7812 */ /* 0x000fca00078ec0ff */
[----:B------:R-:W-:-:S06]  /*0a20*/  IMAD.IADD R28, R28, 0x1, -R19 ;  /* 0x000000011c1c7824 */ /* 0x000fcc00078e0a13 */
[----:B------:R-:W0:Y:S01]  /*0a30*/  I2F.F16 R28, R28 ;  /* 0x0000001c001c7306 */ /* 0x000e220000200c00 */
[----:B----45:R-:W-:Y:S01]  /*0a40*/  PRMT R27, R18, 0x5410, R27 ;  /* 0x00005410121b7816 */ /* 0x030fe2000000001b */
[----:B0-----:R-:W-:-:S05]  /*0a50*/  HMUL2 R25, R25.H0_H0, R28.H0_H0 ;  /* 0x2000001c19197232 */ /* 0x001fca0000000800 */
[----:B------:R-:W-:-:S06]  /*0a60*/  PRMT R20, R20, 0x5410, R25 ;  /* 0x0000541014147816 */ /* 0x000fcc0000000019 */
[----:B------:R-:W-:Y:S02]  /*0a70*/  HFMA2.MMA R20, R27, R26, R20 ;  /* 0x0000001a1b147235 */ /* 0x000fe40000000014 */
[----:B------:R-:W4:Y:S01]  /*0a80*/  LDG.E.U16.CONSTANT R26, [R14.64+0x18] ;  /* 0x000018040e1a7981 */ /* 0x000f22000c1e9500 */
[----:B------:R-:W-:-:S04]  /*0a90*/  SHF.R.U32.HI R25, RZ, 0x8, R22 ;  /* 0x00000008ff197819 */ /* 0x000fc80000011616 */
[----:B------:R-:W-:-:S05]  /*0aa0*/  LOP3.LUT R25, R25, 0xf, RZ, 0xc0, !PT ;  /* 0x0000000f19197812 */ /* 0x000fca00078ec0ff */
[----:B------:R-:W-:Y:S02]  /*0ab0*/  IMAD.IADD R29, R25, 0x1, -R19 ;  /* 0x00000001191d7824 */ /* 0x000fe400078e0a13 */
[----:B------:R-:W4:Y:S01]  /*0ac0*/  LDG.E.U16.CONSTANT R25, [R14.64+0x1a] ;  /* 0x00001a040e197981 */ /* 0x000f22000c1e9500 */
[----:B------:R-:W-:-:S04]  /*0ad0*/  SHF.R.U32.HI R27, RZ, 0xc, R22 ;  /* 0x0000000cff1b7819 */ /* 0x000fc80000011616 */
[----:B------:R-:W-:Y:S01]  /*0ae0*/  LOP3.LUT R28, R27, 0xf, RZ, 0xc0, !PT ;  /* 0x0000000f1b1c7812 */ /* 0x000fe200078ec0ff */
[----:B------:R-:W3:Y:S04]  /*0af0*/  I2F.F16 R29, R29 ;  /* 0x0000001d001d7306 */ /* 0x000ee80000200c00 */
[----:B------:R-:W-:-:S06]  /*0b00*/  IMAD.IADD R28, R28, 0x1, -R19 ;  /* 0x000000011c1c7824 */ /* 0x000fcc00078e0a13 */
[----:B------:R-:W2:Y:S01]  /*0b10*/  I2F.F16 R28, R28 ;  /* 0x0000001c001c7306 */ /* 0x000ea20000200c00 */
[----:B---3--:R-:W-:-:S04]  /*0b20*/  HFMA2 R23, R23.H0_H0, R29.H0_H0, R20.H1_H1 ;  /* 0x2000001d17177231 */ /* 0x008fc80000060814 */
[----:B--2---:R-:W-:Y:S02]  /*0b30*/  HFMA2 R27, R21.H0_H0, R28.H0_H0, R23.H0_H0 ;  /* 0x2000001c151b7231 */ /* 0x004fe40000040817 */
[----:B------:R-:W2:Y:S01]  /*0b40*/  LDG.E.U16.CONSTANT R23, [R14.64+0x1c] ;  /* 0x00001c040e177981 */ /* 0x000ea2000c1e9500 */
[----:B------:R-:W-:Y:S02]  /*0b50*/  SHF.R.U32.HI R28, RZ, 0x10, R22 ;  /* 0x00000010ff1c7819 */ /* 0x000fe40000011616 */
[----:B------:R-:W-:Y:S01]  /*0b60*/  IADD3 R16, P0, R6, R16, RZ ;  /* 0x0000001006107210 */ /* 0x000fe20007f1e0ff */
[----:B------:R-:W3:Y:S01]  /*0b70*/  LDG.E.U16.CONSTANT R21, [R14.64+0x1e] ;  /* 0x00001e040e157981 */ /* 0x000ee2000c1e9500 */
[----:B------:R-:W-:-:S05]  /*0b80*/  LOP3.LUT R29, R28, 0xf, RZ, 0xc0, !PT ;  /* 0x0000000f1c1d7812 */ /* 0x000fca00078ec0ff */
[----:B------:R-:W-:-:S06]  /*0b90*/  IMAD.IADD R29, R29, 0x1, -R19 ;  /* 0x000000011d1d7824 */ /* 0x000fcc00078e0a13 */
[----:B------:R-:W4:Y:S02]  /*0ba0*/  I2F.F16 R29, R29 ;  /* 0x0000001d001d7306 */ /* 0x000f240000200c00 */
[----:B----4-:R-:W-:Y:S01]  /*0bb0*/  HFMA2 R26, R26.H0_H0, R29.H0_H0, R27.H0_H0 ;  /* 0x2000001d1a1a7231 */ /* 0x010fe2000004081b */
[----:B------:R-:W-:-:S04]  /*0bc0*/  SHF.R.U32.HI R27, RZ, 0x14, R22 ;  /* 0x00000014ff1b7819 */ /* 0x000fc80000011616 */
[----:B------:R-:W-:-:S05]  /*0bd0*/  LOP3.LUT R27, R27, 0xf, RZ, 0xc0, !PT ;  /* 0x0000000f1b1b7812 */ /* 0x000fca00078ec0ff */
[----:B------:R-:W-:-:S04]  /*0be0*/  IMAD.IADD R28, R27, 0x1, -R19 ;  /* 0x000000011b1c7824 */ /* 0x000fc800078e0a13 */
[----:B------:R-:W0:Y:S01]  /*0bf0*/  I2F.F16 R27, R28 ;  /* 0x0000001c001b7306 */ /* 0x000e220000200c00 */
[----:B------:R-:W-:Y:S01]  /*0c00*/  IMAD.X R17, R8, 0x1, R17, P0 ;  /* 0x0000000108117824 */ /* 0x000fe200000e0611 */
[----:B0-----:R-:W-:-:S04]  /*0c10*/  HFMA2 R27, R25.H0_H0, R27.H0_H0, R26.H0_H0 ;  /* 0x2000001b191b7231 */ /* 0x001fc8000004081a */
[----:B------:R-:W4:Y:S01]  /*0c20*/  LDG.E.CONSTANT R26, [R16.64] ;  /* 0x00000004101a7981 */ /* 0x000f22000c1e9900 */
[----:B------:R-:W-:-:S03]  /*0c30*/  SHF.R.U32.HI R29, RZ, 0x18, R22 ;  /* 0x00000018ff1d7819 */ /* 0x000fc60000011616 */
[----:B------:R-:W4:Y:S01]  /*0c40*/  LDG.E.U16.CONSTANT R25, [R14.64+0x20] ;  /* 0x000020040e197981 */ /* 0x000f22000c1e9500 */
[----:B------:R-:W-:-:S05]  /*0c50*/  LOP3.LUT R29, R29, 0xf, RZ, 0xc0, !PT ;  /* 0x0000000f1d1d7812 */ /* 0x000fca00078ec0ff */
[----:B------:R-:W-:-:S06]  /*0c60*/  IMAD.IADD R29, R29, 0x1, -R19 ;  /* 0x000000011d1d7824 */ /* 0x000fcc00078e0a13 */
[----:B------:R-:W2:Y:S02]  /*0c70*/  I2F.F16 R29, R29 ;  /* 0x0000001d001d7306 */ /* 0x000ea40000200c00 */
[----:B--2---:R-:W-:Y:S02]  /*0c80*/  HFMA2 R27, R23.H0_H0, R29.H0_H0, R27.H0_H0 ;  /* 0x2000001d171b7231 */ /* 0x004fe4000004081b */
[----:B------:R-:W2:Y:S01]  /*0c90*/  LDG.E.U16.CONSTANT R23, [R14.64+0x22] ;  /* 0x000022040e177981 */ /* 0x000ea2000c1e9500 */
[----:B------:R-:W-:-:S06]  /*0ca0*/  LEA.HI R22, R22, -R19, RZ, 0x4 ;  /* 0x8000001316167211 */ /* 0x000fcc00078f20ff */
[----:B------:R-:W3:Y:S02]  /*0cb0*/  I2F.F16 R22, R22 ;  /* 0x0000001600167306 */ /* 0x000ee40000200c00 */
[----:B---3--:R-:W-:Y:S02]  /*0cc0*/  HFMA2 R21, R21.H0_H0, R22.H0_H0, R27.H0_H0 ;  /* 0x2000001615157231 */ /* 0x008fe4000004081b */
[----:B------:R-:W3:Y:S01]  /*0cd0*/  LDG.E.U16.CONSTANT R27, [R14.64+0x24] ;  /* 0x000024040e1b7981 */ /* 0x000ee2000c1e9500 */
[----:B----4-:R-:W-:-:S04]  /*0ce0*/  SHF.R.U32.HI R29, RZ, 0x4, R26 ;  /* 0x00000004ff1d7819 */ /* 0x010fc8000001161a */
[----:B------:R-:W-:-:S05]  /*0cf0*/  LOP3.LUT R29, R29, 0xf, RZ, 0xc0, !PT ;  /* 0x0000000f1d1d7812 */ /* 0x000fca00078ec0ff */
[----:B------:R-:W-:-:S06]  /*0d00*/  IMAD.IADD R29, R29, 0x1, -R19 ;  /* 0x000000011d1d7824 */ /* 0x000fcc00078e0a13 */
[----:B------:R-:W0:Y:S01]  /*0d10*/  I2F.F16 R29, R29 ;  /* 0x0000001d001d7306 */ /* 0x000e220000200c00 */
[----:B------:R-:W-:-:S05]  /*0d20*/  LOP3.LUT R28, R26, 0xf, RZ, 0xc0, !PT ;  /* 0x0000000f1a1c7812 */ /* 0x000fca00078ec0ff */
[----:B------:R-:W-:-:S06]  /*0d30*/  IMAD.IADD R28, R28, 0x1, -R19 ;  /* 0x000000011c1c7824 */ /* 0x000fcc00078e0a13 */
[----:B------:R-:W1:Y:S01]  /*0d40*/  I2F.F16 R28, R28 ;  /* 0x0000001c001c7306 */ /* 0x000e620000200c00 */
[----:B0-----:R-:W-:Y:S02]  /*0d50*/  PRMT R29, R21, 0x5410, R29 ;  /* 0x00005410151d7816 */ /* 0x001fe4000000001d */
[----:B------:R-:W4:Y:S01]  /*0d60*/  LDG.E.U16.CONSTANT R21, [R14.64+0x26] ;  /* 0x000026040e157981 */ /* 0x000f22000c1e9500 */
[----:B-1----:R-:W-:-:S05]  /*0d70*/  HMUL2 R25, R25.H0_H0, R28.H0_H0 ;  /* 0x2000001c19197232 */ /* 0x002fca0000000800 */
[----:B------:R-:W-:Y:S02]  /*0d80*/  PRMT R25, R20, 0x5410, R25 ;  /* 0x0000541014197816 */ /* 0x000fe40000000019 */
[----:B------:R-:W-:-:S04]  /*0d90*/  SHF.R.U32.HI R22, RZ, 0x8, R26 ;  /* 0x00000008ff167819 */ /* 0x000fc8000001161a */
[----:B------:R-:W-:-:S05]  /*0da0*/  LOP3.LUT R22, R22, 0xf, RZ, 0xc0, !PT ;  /* 0x0000000f16167812 */ /* 0x000fca00078ec0ff */
[----:B------:R-:W-:Y:S02]  /*0db0*/  IMAD.IADD R28, R22, 0x1, -R19 ;  /* 0x00000001161c7824 */ /* 0x000fe400078e0a13 */
[----:B------:R-:W4:Y:S01]  /*0dc0*/  LDG.E.U16.CONSTANT R22, [R14.64+0x2c] ;  /* 0x00002c040e167981 */ /* 0x000f22000c1e9500 */
[----:B--2---:R-:W-:-:S03]  /*0dd0*/  PRMT R20, R18, 0x5410, R23 ;  /* 0x0000541012147816 */ /* 0x004fc60000000017 */
[----:B------:R-:W2:Y:S03]  /*0de0*/  LDG.E.U16.CONSTANT R23, [R14.64+0x2a] ;  /* 0x00002a040e177981 */ /* 0x000ea6000c1e9500 */
[----:B------:R-:W-:Y:S02]  /*0df0*/  HFMA2.MMA R20, R20, R29, R25 ;  /* 0x0000001d14147235 */ /* 0x000fe40000000019 */
[----:B------:R-:W2:Y:S01]  /*0e00*/  LDG.E.U16.CONSTANT R25, [R14.64+0x28] ;  /* 0x000028040e197981 */ /* 0x000ea2000c1e9500 */
[----:B------:R-:W-:-:S04]  /*0e10*/  SHF.R.U32.HI R29, RZ, 0xc, R26 ;  /* 0x0000000cff1d7819 */ /* 0x000fc8000001161a */
[----:B------:R-:W-:Y:S01]  /*0e20*/  LOP3.LUT R29, R29, 0xf, RZ, 0xc0, !PT ;  /* 0x0000000f1d1d7812 */ /* 0x000fe200078ec0ff */
[----:B------:R-:W3:Y:S04]  /*0e30*/  I2F.F16 R28, R28 ;  /* 0x0000001c001c7306 */ /* 0x000ee80000200c00 */
[----:B------:R-:W-:-:S06]  /*0e40*/  IMAD.IADD R29, R29, 0x1, -R19 ;  /* 0x000000011d1d7824 */ /* 0x000fcc00078e0a13 */
[----:B------:R-:W4:Y:S01]  /*0e50*/  I2F.F16 R29, R29 ;  /* 0x0000001d001d7306 */ /* 0x000f220000200c00 */
[----:B---3--:R-:W-:Y:S01]  /*0e60*/  HFMA2 R27, R27.H0_H0, R28.H0_H0, R20.H1_H1 ;  /* 0x2000001c1b1b7231 */ /* 0x008fe20000060814 */
[----:B------:R-:W-:-:S05]  /*0e70*/  IADD3 R16, P0, R6, R16, RZ ;  /* 0x0000001006107210 */ /* 0x000fca0007f1e0ff */
[----:B------:R-:W-:Y:S01]  /*0e80*/  IMAD.X R17, R8, 0x1, R17, P0 ;  /* 0x0000000108117824 */ /* 0x000fe200000e0611 */
[----:B----4-:R-:W-:Y:S01]  /*0e90*/  HFMA2 R21, R21.H0_H0, R29.H0_H0, R27.H0_H0 ;  /* 0x2000001d15157231 */ /* 0x010fe2000004081b */
[----:B------:R-:W-:-:S04]  /*0ea0*/  SHF.R.U32.HI R27, RZ, 0x10, R26 ;  /* 0x00000010ff1b7819 */ /* 0x000fc8000001161a */
[----:B------:R-:W-:-:S05]  /*0eb0*/  LOP3.LUT R27, R27, 0xf, RZ, 0xc0, !PT ;  /* 0x0000000f1b1b7812 */ /* 0x000fca00078ec0ff */
[----:B------:R-:W-:-:S04]  /*0ec0*/  IMAD.IADD R27, R27, 0x1, -R19 ;  /* 0x000000011b1b7824 */ /* 0x000fc800078e0a13 */
[----:B------:R0:W2:Y:S02]  /*0ed0*/  I2F.F16 R28, R27 ;  /* 0x0000001b001c7306 */ /* 0x0000a40000200c00 */
[----:B0-----:R-:W3:Y:S01]  /*0ee0*/  LDG.E.U16.CONSTANT R27, [R14.64+0x32] ;  /* 0x000032040e1b7981 */ /* 0x001ee2000c1e9500 */
[----:B--2---:R-:W-:Y:S01]  /*0ef0*/  HFMA2 R21, R25.H0_H0, R28.H0_H0, R21.H0_H0 ;  /* 0x2000001c19157231 */ /* 0x004fe20000040815 */
[----:B------:R-:W-:-:S04]  /*0f00*/  SHF.R.U32.HI R25, RZ, 0x14, R26 ;  /* 0x00000014ff197819 */ /* 0x000fc8000001161a */
[----:B------:R-:W-:Y:S02]  /*0f10*/  LOP3.LUT R28, R25, 0xf, RZ, 0xc0, !PT ;  /* 0x0000000f191c7812 */ /* 0x000fe400078ec0ff */
[----:B------:R-:W-:-:S03]  /*0f20*/  SHF.R.U32.HI R25, RZ, 0x18, R26 ;  /* 0x00000018ff197819 */ /* 0x000fc6000001161a */
[----:B------:R-:W-:Y:S01]  /*0f30*/  IMAD.IADD R28, R28, 0x1, -R19 ;  /* 0x000000011c1c7824 */ /* 0x000fe200078e0a13 */
[----:B------:R-:W-:-:S05]  /*0f40*/  LOP3.LUT R25, R25, 0xf, RZ, 0xc0, !PT ;  /* 0x0000000f19197812 */ /* 0x000fca00078ec0ff */
[----:B------:R-:W0:Y:S01]  /*0f50*/  I2F.F16 R28, R28 ;  /* 0x0000001c001c7306 */ /* 0x000e220000200c00 */
[----:B------:R-:W-:-:S07]  /*0f60*/  IMAD.IADD R29, R25, 0x1, -R19 ;  /* 0x00000001191d7824 */ /* 0x000fce00078e0a13 */
[----:B------:R-:W1:Y:S01]  /*0f70*/  I2F.F16 R25, R29 ;  /* 0x0000001d00197306 */ /* 0x000e620000200c00 */
[----:B0-----:R-:W-:Y:S02]  /*0f80*/  HFMA2 R21, R23.H0_H0, R28.H0_H0, R21.H0_H0 ;  /* 0x2000001c17157231 */ /* 0x001fe40000040815 */
[----:B------:R-:W2:Y:S02]  /*0f90*/  LDG.E.U16.CONSTANT R23, [R14.64+0x2e] ;  /* 0x00002e040e177981 */ /* 0x000ea4000c1e9500 */
[----:B-1----:R-:W-:Y:S02]  /*0fa0*/  HFMA2 R21, R22.H0_H0, R25.H0_H0, R21.H0_H0 ;  /* 0x2000001916157231 */ /* 0x002fe40000040815 */
[----:B------:R-:W4:Y:S04]  /*0fb0*/  LDG.E.CONSTANT R22, [R16.64] ;  /* 0x0000000410167981 */ /* 0x000f28000c1e9900 */
[----:B------:R-:W3:Y:S01]  /*0fc0*/  LDG.E.U16.CONSTANT R25, [R14.64+0x30] ;  /* 0x000030040e197981 */ /* 0x000ee2000c1e9500 */
[----:B------:R-:W-:-:S04]  /*0fd0*/  LEA.HI R28, R26, -R19, RZ, 0x4 ;  /* 0x800000131a1c7211 */ /* 0x000fc800078f20ff */
[----:B------:R-:W2:Y:S02]  /*0fe0*/  I2F.F16 R26, R28 ;  /* 0x0000001c001a7306 */ /* 0x000ea40000200c00 */
[----:B--2---:R-:W-:Y:S02]  /*0ff0*/  HFMA2 R26, R23.H0_H0, R26.H0_H0, R21.H0_H0 ;  /* 0x2000001a171a7231 */ /* 0x004fe40000040815 */
[----:B------:R-:W2:Y:S01]  /*1000*/  LDG.E.U16.CONSTANT R23, [R14.64+0x34] ;  /* 0x000034040e177981 */ /* 0x000ea2000c1e9500 */
[----:B----4-:R-:W-:-:S04]  /*1010*/  SHF.R.U32.HI R21, RZ, 0x4, R22 ;  /* 0x00000004ff157819 */ /* 0x010fc80000011616 */
[----:B------:R-:W-:-:S05]  /*1020*/  LOP3.LUT R21, R21, 0xf, RZ, 0xc0, !PT ;  /* 0x0000000f15157812 */ /* 0x000fca00078ec0ff */
[----:B------:R-:W-:-:S06]  /*1030*/  IMAD.IADD R21, R21, 0x1, -R19 ;  /* 0x0000000115157824 */ /* 0x000fcc00078e0a13 */
[----:B------:R-:W0:Y:S02]  /*1040*/  I2F.F16 R21, R21 ;  /* 0x0000001500157306 */ /* 0x000e240000200c00 */
[----:B0-----:R-:W-:Y:S02]  /*1050*/  PRMT R26, R26, 0x5410, R21 ;  /* 0x000054101a1a7816 */ /* 0x001fe40000000015 */
[----:B------:R-:W4:Y:S01]  /*1060*/  LDG.E.U16.CONSTANT R21, [R14.64+0x36] ;  /* 0x000036040e157981 */ /* 0x000f22000c1e9500 */
[----:B------:R-:W-:-:S05]  /*1070*/  LOP3.LUT R29, R22, 0xf, RZ, 0xc0, !PT ;  /* 0x0000000f161d7812 */ /* 0x000fca00078ec0ff */
[----:B------:R-:W-:-:S04]  /*1080*/  IMAD.IADD R29, R29, 0x1, -R19 ;  /* 0x000000011d1d7824 */ /* 0x000fc800078e0a13 */
[----:B------:R-:W0:Y:S01]  /*1090*/  I2F.F16 R28, R29 ;  /* 0x0000001d001c7306 */ /* 0x000e220000200c00 */
[----:B---3--:R-:W-:Y:S01]  /*10a0*/  PRMT R27, R18, 0x5410, R27 ;  /* 0x00005410121b7816 */ /* 0x008fe2000000001b */
[----:B0-----:R-:W-:-:S05]  /*10b0*/  HMUL2 R25, R25.H0_H0, R28.H0_H0 ;  /* 0x2000001c19197232 */ /* 0x001fca0000000800 */
[----:B------:R-:W-:Y:S02]  /*10c0*/  PRMT R20, R20, 0x5410, R25 ;  /* 0x0000541014147816 */ /* 0x000fe40000000019 */
[----:B------:R-:W3:Y:S04]  /*10d0*/  LDG.E.U16.CONSTANT R25, [R14.64+0x38] ;  /* 0x000038040e197981 */ /* 0x000ee8000c1e9500 */
[----:B------:R-:W-:Y:S01]  /*10e0*/  HFMA2.MMA R20, R27, R26, R20 ;  /* 0x0000001a1b147235 */ /* 0x000fe20000000014 */
[----:B------:R-:W-:-:S04]  /*10f0*/  SHF.R.U32.HI R26, RZ, 0x8, R22 ;  /* 0x00000008ff1a7819 */ /* 0x000fc80000011616 */
[----:B------:R-:W-:-:S05]  /*1100*/  LOP3.LUT R26, R26, 0xf, RZ, 0xc0, !PT ;  /* 0x0000000f1a1a7812 */ /* 0x000fca00078ec0ff */
[----:B------:R-:W-:-:S04]  /*1110*/  IMAD.IADD R28, R26, 0x1, -R19 ;  /* 0x000000011a1c7824 */ /* 0x000fc800078e0a13 */
[----:B------:R-:W2:Y:S01]  /*1120*/  I2F.F16 R26, R28 ;  /* 0x0000001c001a7306 */ /* 0x000ea20000200c00 */
[----:B------:R-:W-:-:S04]  /*1130*/  SHF.R.U32.HI R27, RZ, 0xc, R22 ;  /* 0x0000000cff1b7819 */ /* 0x000fc80000011616 */
[----:B------:R-:W-:-:S05]  /*1140*/  LOP3.LUT R27, R27, 0xf, RZ, 0xc0, !PT ;  /* 0x0000000f1b1b7812 */ /* 0x000fca00078ec0ff */
[----:B------:R-:W-:-:S04]  /*1150*/  IMAD.IADD R29, R27, 0x1, -R19 ;  /* 0x000000011b1d7824 */ /* 0x000fc800078e0a13 */
[----:B------:R-:W4:Y:S01]  /*1160*/  I2F.F16 R27, R29 ;  /* 0x0000001d001b7306 */ /* 0x000f220000200c00 */
[----:B--2---:R-:W-:Y:S02]  /*1170*/  HFMA2 R26, R23.H0_H0, R26.H0_H0, R20.H1_H1 ;  /* 0x2000001a171a7231 */ /* 0x004fe40000060814 */
[----:B------:R0:W2:Y:S02]  /*1180*/  LDG.E.U16.CONSTANT R23, [R14.64+0x3a] ;  /* 0x00003a040e177981 */ /* 0x0000a4000c1e9500 */
[----:B----4-:R-:W-:Y:S02]  /*1190*/  HFMA2 R27, R21.H0_H0, R27.H0_H0, R26.H0_H0 ;  /* 0x2000001b151b7231 */ /* 0x010fe4000004081a */
[----:B------:R0:W4:Y:S04]  /*11a0*/  LDG.E.U16.CONSTANT R26, [R14.64+0x3c] ;  /* 0x00003c040e1a7981 */ /* 0x000128000c1e9500 */
[----:B------:R0:W4:Y:S01]  /*11b0*/  LDG.E.U16.CONSTANT R21, [R14.64+0x3e] ;  /* 0x00003e040e157981 */ /* 0x000122000c1e9500 */
[----:B------:R-:W-:-:S04]  /*11c0*/  SHF.R.U32.HI R28, RZ, 0x10, R22 ;  /* 0x00000010ff1c7819 */ /* 0x000fc80000011616 */
[----:B------:R-:W-:-:S05]  /*11d0*/  LOP3.LUT R28, R28, 0xf, RZ, 0xc0, !PT ;  /* 0x0000000f1c1c7812 */ /* 0x000fca00078ec0ff */
[----:B------:R-:W-:-:S06]  /*11e0*/  IMAD.IADD R28, R28, 0x1, -R19 ;  /* 0x000000011c1c7824 */ /* 0x000fcc00078e0a13 */
[----:B------:R-:W3:Y:S02]  /*11f0*/  I2F.F16 R28, R28 ;  /* 0x0000001c001c7306 */ /* 0x000ee40000200c00 */
[----:B---3--:R-:W-:Y:S01]  /*1200*/  HFMA2 R25, R25.H0_H0, R28.H0_H0, R27.H0_H0 ;  /* 0x2000001c19197231 */ /* 0x008fe2000004081b */
[----:B------:R-:W-:-:S04]  /*1210*/  SHF.R.U32.HI R27, RZ, 0x14, R22 ;  /* 0x00000014ff1b7819 */ /* 0x000fc80000011616 */
[----:B------:R-:W-:-:S05]  /*1220*/  LOP3.LUT R27, R27, 0xf, RZ, 0xc0, !PT ;  /* 0x0000000f1b1b7812 */ /* 0x000fca00078ec0ff */
[----:B------:R-:W-:-:S06]  /*1230*/  IMAD.IADD R27, R27, 0x1, -R19 ;  /* 0x000000011b1b7824 */ /* 0x000fcc00078e0a13 */
[----:B------:R-:W2:Y:S01]  /*1240*/  I2F.F16 R27, R27 ;  /* 0x0000001b001b7306 */ /* 0x000ea20000200c00 */
[----:B------:R-:W-:Y:S02]  /*1250*/  LEA.HI R28, R22, -R19, RZ, 0x4 ;  /* 0x80000013161c7211 */ /* 0x000fe400078f20ff */
[----:B------:R-:W-:-:S05]  /*1260*/  IADD3 R24, R24, -0x4, RZ ;  /* 0xfffffffc18187810 */ /* 0x000fca0007ffe0ff */
[----:B------:R-:W-:Y:S01]  /*1270*/  I2F.F16 R28, R28 ;  /* 0x0000001c001c7306 */ /* 0x000fe20000200c00 */
[----:B------:R-:W-:Y:S02]  /*1280*/  ISETP.NE.AND P0, PT, R24, RZ, PT ;  /* 0x000000ff1800720c */ /* 0x000fe40003f05270 */
[----:B0-----:R-:W-:-:S05]  /*1290*/  IADD3 R14, P2, R14, 0x40, RZ ;  /* 0x000000400e0e7810 */ /* 0x001fca0007f5e0ff */
[----:B------:R-:W-:Y:S01]  /*12a0*/  IMAD.X R15, RZ, RZ, R15, P2 ;  /* 0x000000ffff0f7224 */ /* 0x000fe200010e060f */
[----:B--2---:R-:W-:Y:S01]  /*12b0*/  HFMA2 R23, R23.H0_H0, R27.H0_H0, R25.H0_H0 ;  /* 0x2000001b17177231 */ /* 0x004fe20000040819 */
[----:B------:R-:W-:-:S04]  /*12c0*/  SHF.R.U32.HI R25, RZ, 0x18, R22 ;  /* 0x00000018ff197819 */ /* 0x000fc80000011616 */
[----:B------:R-:W-:-:S05]  /*12d0*/  LOP3.LUT R25, R25, 0xf, RZ, 0xc0, !PT ;  /* 0x0000000f19197812 */ /* 0x000fca00078ec0ff */
[----:B------:R-:W-:-:S06]  /*12e0*/  IMAD.IADD R25, R25, 0x1, -R19 ;  /* 0x0000000119197824 */ /* 0x000fcc00078e0a13 */
[----:B------:R-:W4:Y:S01]  /*12f0*/  I2F.F16 R25, R25 ;  /* 0x0000001900197306 */ /* 0x000f220000200c00 */
[----:B------:R-:W-:Y:S01]  /*1300*/  IADD3 R22, P1, R6, R16, RZ ;  /* 0x0000001006167210 */ /* 0x000fe20007f3e0ff */
[----:B----4-:R-:W-:-:S04]  /*1310*/  HFMA2 R23, R26.H0_H0, R25.H0_H0, R23.H0_H0 ;  /* 0x200000191a177231 */ /* 0x010fc80000040817 */
[----:B------:R-:W-:-:S04]  /*1320*/  HFMA2 R21, R21.H0_H0, R28.H0_H0, R23.H0_H0 ;  /* 0x2000001c15157231 */ /* 0x000fc80000040817 */
[----:B------:R-:W-:Y:S01]  /*1330*/  HFMA2 R20, R18.H0_H0, R21.H0_H0, R20.H0_H0 ;  /* 0x2000001512147231 */ /* 0x000fe20000040814 */
[----:B------:R-:W-:Y:S01]  /*1340*/  IMAD.X R21, R8, 0x1, R17, P1 ;  /* 0x0000000108157824 */ /* 0x000fe200008e0611 */
[----:B------:R-:W-:Y:S05]  /*1350*/  @P0 BRA `(.L_x_41) ;  /* 0xfffff2f000000947 */ /* 0x000fea000383ffff */
[----:B------:R-:W-:Y:S05]  /*1360*/  BSYNC B1 ;  /* 0x0000000000017941 */ /* 0x000fea0003800000 */
.L_x_40:
[----:B------:R-:W-:-:S13]  /*1370*/  ISETP.NE.AND P0, PT, R9, RZ, PT ;  /* 0x000000ff0900720c */ /* 0x000fda0003f05270 */
[----:B------:R-:W-:Y:S05]  /*1380*/  @!P0 BRA `(.L_x_42) ;  /* 0x000009b000008947 */ /* 0x000fea0003800000 */
[----:B------:R-:W-:Y:S01]  /*1390*/  IMAD.MOV.U32 R16, RZ, RZ, R22 ;  /* 0x000000ffff107224 */ /* 0x000fe200078e0016 */
[----:B------:R-:W-:Y:S01]  /*13a0*/  ULDC.64 UR4, c[0x0][0x118] ;  /* 0x0000460000047ab9 */ /* 0x000fe20000000a00 */
[----:B------:R-:W-:Y:S01]  /*13b0*/  IMAD.MOV.U32 R17, RZ, RZ, R21 ;  /* 0x000000ffff117224 */ /* 0x000fe200078e0015 */
[----:B------:R-:W2:Y:S04]  /*13c0*/  LDG.E.U16.CONSTANT R27, [R14.64] ;  /* 0x000000040e1b7981 */ /* 0x000ea8000c1e9500 */
[----:B------:R-:W3:Y:S04]  /*13d0*/  LDG.E.CONSTANT R16, [R16.64] ;  /* 0x0000000410107981 */ /* 0x000ee8000c1e9900 */
[----:B------:R-:W4:Y:S04]  /*13e0*/  LDG.E.U16.CONSTANT R25, [R14.64+0x2] ;  /* 0x000002040e197981 */ /* 0x000f28000c1e9500 */
[----:B------:R-:W2:Y:S04]  /*13f0*/  LDG.E.U16.CONSTANT R24, [R14.64+0x4] ;  /* 0x000004040e187981 */ /* 0x000ea8000c1e9500 */
[----:B------:R-:W2:Y:S01]  /*1400*/  LDG.E.U16.CONSTANT R23, [R14.64+0x6] ;  /* 0x000006040e177981 */ /* 0x000ea2000c1e9500 */
[----:B---3--:R-:W-:-:S05]  /*1410*/  LOP3.LUT R26, R16, 0xf, RZ, 0xc0, !PT ;  /* 0x0000000f101a7812 */ /* 0x008fca00078ec0ff */
[----:B------:R-:W-:-:S06]  /*1420*/  IMAD.IADD R26, R26, 0x1, -R19 ;  /* 0x000000011a1a7824 */ /* 0x000fcc00078e0a13 */
[----:B------:R-:W2:Y:S02]  /*1430*/  I2F.F16 R26, R26 ;  /* 0x0000001a001a7306 */ /* 0x000ea40000200c00 */
[----:B--2---:R-:W-:Y:S01]  /*1440*/  HMUL2 R17, R27.H0_H0, R26.H0_H0 ;  /* 0x2000001a1b117232 */ /* 0x004fe20000000800 */
[----:B------:R-:W-:-:S04]  /*1450*/  SHF.R.U32.HI R27, RZ, 0x4, R16 ;  /* 0x00000004ff1b7819 */ /* 0x000fc80000011610 */
[----:B------:R-:W-:-:S05]  /*1460*/  LOP3.LUT R28, R27, 0xf, RZ, 0xc0, !PT ;  /* 0x0000000f1b1c7812 */ /* 0x000fca00078ec0ff */
[----:B------:R-:W-:-:S06]  /*1470*/  IMAD.IADD R28, R28, 0x1, -R19 ;  /* 0x000000011c1c7824 */ /* 0x000fcc00078e0a13 */
[----:B------:R-:W4:Y:S01]  /*1480*/  I2F.F16 R28, R28 ;  /* 0x0000001c001c7306 */ /* 0x000f220000200c00 */
[----:B------:R-:W-:-:S04]  /*1490*/  SHF.R.U32.HI R27, RZ, 0x8, R16 ;  /* 0x00000008ff1b7819 */ /* 0x000fc80000011610 */
[----:B------:R-:W-:Y:S02]  /*14a0*/  LOP3.LUT R27, R27, 0xf, RZ, 0xc0, !PT ;  /* 0x0000000f1b1b7812 */ /* 0x000fe400078ec0ff */
[----:B------:R-:W-:Y:S01]  /*14b0*/  SHF.R.U32.HI R29, RZ, 0xc, R16 ;  /* 0x0000000cff1d7819 */ /* 0x000fe20000011610 */
[----:B----4-:R-:W-:Y:S02]  /*14c0*/  HFMA2 R17, R25.H0_H0, R28.H0_H0, R17.H0_H0 ;  /* 0x2000001c19117231 */ /* 0x010fe40000040811 */
[----:B------:R-:W2:Y:S01]  /*14d0*/  LDG.E.U16.CONSTANT R25, [R14.64+0x8] ;  /* 0x000008040e197981 */ /* 0x000ea2000c1e9500 */
[----:B------:R-:W-:Y:S01]  /*14e0*/  IMAD.IADD R27, R27, 0x1, -R19 ;  /* 0x000000011b1b7824 */ /* 0x000fe200078e0a13 */
[----:B------:R-:W-:-:S05]  /*14f0*/  LOP3.LUT R26, R29, 0xf, RZ, 0xc0, !PT ;  /* 0x0000000f1d1a7812 */ /* 0x000fca00078ec0ff */
[----:B------:R-:W0:Y:S01]  /*1500*/  I2F.F16 R27, R27 ;  /* 0x0000001b001b7306 */ /* 0x000e220000200c00 */
[----:B------:R-:W-:-:S07]  /*1510*/  IMAD.IADD R29, R26, 0x1, -R19 ;  /* 0x000000011a1d7824 */ /* 0x000fce00078e0a13 */
[----:B------:R-:W1:Y:S01]  /*1520*/  I2F.F16 R26, R29 ;  /* 0x0000001d001a7306 */ /* 0x000e620000200c00 */
[----:B0-----:R-:W-:Y:S02]  /*1530*/  HFMA2 R24, R24.H0_H0, R27.H0_H0, R17.H0_H0 ;  /* 0x2000001b18187231 */ /* 0x001fe40000040811 */
[----:B------:R-:W3:Y:S02]  /*1540*/  LDG.E.U16.CONSTANT R17, [R14.64+0xa] ;  /* 0x00000a040e117981 */ /* 0x000ee4000c1e9500 */
[----:B-1----:R-:W-:Y:S02]  /*1550*/  HFMA2 R26, R23.H0_H0, R26.H0_H0, R24.H0_H0 ;  /* 0x2000001a171a7231 */ /* 0x002fe40000040818 */
[----:B------:R-:W4:Y:S04]  /*1560*/  LDG.E.U16.CONSTANT R24, [R14.64+0xc] ;  /* 0x00000c040e187981 */ /* 0x000f28000c1e9500 */
[----:B------:R-:W4:Y:S01]  /*1570*/  LDG.E.U16.CONSTANT R23, [R14.64+0xe] ;  /* 0x00000e040e177981 */ /* 0x000f22000c1e9500 */
[----:B------:R-:W-:-:S04]  /*1580*/  SHF.R.U32.HI R28, RZ, 0x10, R16 ;  /* 0x00000010ff1c7819 */ /* 0x000fc80000011610 */
[----:B------:R-:W-:-:S05]  /*1590*/  LOP3.LUT R28, R28, 0xf, RZ, 0xc0, !PT ;  /* 0x0000000f1c1c7812 */ /* 0x000fca00078ec0ff */
[----:B------:R-:W-:-:S06]  /*15a0*/  IMAD.IADD R28, R28, 0x1, -R19 ;  /* 0x000000011c1c7824 */ /* 0x000fcc00078e0a13 */
[----:B------:R-:W2:Y:S01]  /*15b0*/  I2F.F16 R28, R28 ;  /* 0x0000001c001c7306 */ /* 0x000ea20000200c00 */
[----:B------:R-:W-:-:S04]  /*15c0*/  SHF.R.U32.HI R27, RZ, 0x18, R16 ;  /* 0x00000018ff1b7819 */ /* 0x000fc80000011610 */
[----:B------:R-:W-:-:S05]  /*15d0*/  LOP3.LUT R27, R27, 0xf, RZ, 0xc0, !PT ;  /* 0x0000000f1b1b7812 */ /* 0x000fca00078ec0ff */
[----:B------:R-:W-:-:S06]  /*15e0*/  IMAD.IADD R27, R27, 0x1, -R19 ;  /* 0x000000011b1b7824 */ /* 0x000fcc00078e0a13 */
[----:B------:R-:W-:Y:S01]  /*15f0*/  I2F.F16 R27, R27 ;  /* 0x0000001b001b7306 */ /* 0x000fe20000200c00 */
[----:B------:R-:W-:Y:S01]  /*1600*/  ISETP.NE.AND P0, PT, R9, 0x1, PT ;  /* 0x000000010900780c */ /* 0x000fe20003f05270 */
[----:B--2---:R-:W-:Y:S01]  /*1610*/  HFMA2 R25, R25.H0_H0, R28.H0_H0, R26.H0_H0 ;  /* 0x2000001c19197231 */ /* 0x004fe2000004081a */
[----:B------:R-:W-:-:S04]  /*1620*/  SHF.R.U32.HI R26, RZ, 0x14, R16 ;  /* 0x00000014ff1a7819 */ /* 0x000fc80000011610 */
[----:B------:R-:W-:-:S05]  /*1630*/  LOP3.LUT R26, R26, 0xf, RZ, 0xc0, !PT ;  /* 0x0000000f1a1a7812 */ /* 0x000fca00078ec0ff */
[----:B------:R-:W-:Y:S01]  /*1640*/  IMAD.IADD R26, R26, 0x1, -R19 ;  /* 0x000000011a1a7824 */ /* 0x000fe200078e0a13 */
[----:B------:R-:W-:-:S05]  /*1650*/  LEA.HI R16, R16, -R19, RZ, 0x4 ;  /* 0x8000001310107211 */ /* 0x000fca00078f20ff */
[----:B------:R-:W3:Y:S08]  /*1660*/  I2F.F16 R26, R26 ;  /* 0x0000001a001a7306 */ /* 0x000ef00000200c00 */
[----:B------:R-:W0:Y:S01]  /*1670*/  I2F.F16 R16, R16 ;  /* 0x0000001000107306 */ /* 0x000e220000200c00 */
[----:B---3--:R-:W-:-:S04]  /*1680*/  HFMA2 R17, R17.H0_H0, R26.H0_H0, R25.H0_H0 ;  /* 0x2000001a11117231 */ /* 0x008fc80000040819 */
[----:B----4-:R-:W-:-:S04]  /*1690*/  HFMA2 R17, R24.H0_H0, R27.H0_H0, R17.H0_H0 ;  /* 0x2000001b18117231 */ /* 0x010fc80000040811 */
[----:B0-----:R-:W-:-:S04]  /*16a0*/  HFMA2 R17, R23.H0_H0, R16.H0_H0, R17.H0_H0 ;  /* 0x2000001017117231 */ /* 0x001fc80000040811 */
[----:B-----5:R-:W-:Y:S01]  /*16b0*/  HFMA2 R20, R18.H0_H0, R17.H0_H0, R20.H0_H0 ;  /* 0x2000001112147231 */ /* 0x020fe20000040814 */
[----:B------:R-:W-:Y:S05]  /*16c0*/  @!P0 BRA `(.L_x_42) ;  /* 0x0000067000008947 */ /* 0x000fea0003800000 */
[----:B------:R-:W-:Y:S01]  /*16d0*/  IADD3 R16, P0, R6, R22, RZ ;  /* 0x0000001606107210 */ /* 0x000fe20007f1e0ff */
[----:B------:R-:W-:Y:S02]  /*16e0*/  ULDC.64 UR4, c[0x0][0x118] ;  /* 0x0000460000047ab9 */ /* 0x000fe40000000a00 */
[----:B------:R-:W2:Y:S02]  /*16f0*/  LDG.E.U16.CONSTANT R27, [R14.64+0x10] ;  /* 0x000010040e1b7981 */ /* 0x000ea4000c1e9500 */
[----:B------:R-:W-:Y:S02]  /*1700*/  IMAD.X R17, R8, 0x1, R21, P0 ;  /* 0x0000000108117824 */ /* 0x000fe400000e0615 */
[----:B------:R-:W3:Y:S04]  /*1710*/  LDG.E.U16.CONSTANT R25, [R14.64+0x12] ;  /* 0x000012040e197981 */ /* 0x000ee8000c1e9500 */
[----:B------:R-:W4:Y:S04]  /*1720*/  LDG.E.CONSTANT R16, [R16.64] ;  /* 0x0000000410107981 */ /* 0x000f28000c1e9900 */
[----:B------:R-:W5:Y:S04]  /*1730*/  LDG.E.U16.CONSTANT R24, [R14.64+0x14] ;  /* 0x000014040e187981 */ /* 0x000f68000c1e9500 */
[----:B------:R-:W2:Y:S01]  /*1740*/  LDG.E.U16.CONSTANT R23, [R14.64+0x16] ;  /* 0x000016040e177981 */ /* 0x000ea2000c1e9500 */
[----:B----4-:R-:W-:-:S05]  /*1750*/  LOP3.LUT R26, R16, 0xf, RZ, 0xc0, !PT ;  /* 0x0000000f101a7812 */ /* 0x010fca00078ec0ff */
[----:B------:R-:W-:-:S06]  /*1760*/  IMAD.IADD R26, R26, 0x1, -R19 ;  /* 0x000000011a1a7824 */ /* 0x000fcc00078e0a13 */
[----:B------:R-:W2:Y:S02]  /*1770*/  I2F.F16 R26, R26 ;  /* 0x0000001a001a7306 */ /* 0x000ea40000200c00 */
[----:B--2---:R-:W-:Y:S01]  /*1780*/  HMUL2 R17, R27.H0_H0, R26.H0_H0 ;  /* 0x2000001a1b117232 */ /* 0x004fe20000000800 */
[----:B------:R-:W-:-:S04]  /*1790*/  SHF.R.U32.HI R27, RZ, 0x4, R16 ;  /* 0x00000004ff1b7819 */ /* 0x000fc80000011610 */
[----:B------:R-:W-:-:S05]  /*17a0*/  LOP3.LUT R28, R27, 0xf, RZ, 0xc0, !PT ;  /* 0x0000000f1b1c7812 */ /* 0x000fca00078ec0ff */
[----:B------:R-:W-:-:S06]  /*17b0*/  IMAD.IADD R28, R28, 0x1, -R19 ;  /* 0x000000011c1c7824 */ /* 0x000fcc00078e0a13 */
[----:B------:R-:W3:Y:S01]  /*17c0*/  I2F.F16 R28, R28 ;  /* 0x0000001c001c7306 */ /* 0x000ee20000200c00 */
[----:B------:R-:W-:-:S04]  /*17d0*/  SHF.R.U32.HI R27, RZ, 0x8, R16 ;  /* 0x00000008ff1b7819 */ /* 0x000fc80000011610 */
[----:B------:R-:W-:Y:S02]  /*17e0*/  LOP3.LUT R27, R27, 0xf, RZ, 0xc0, !PT ;  /* 0x0000000f1b1b7812 */ /* 0x000fe400078ec0ff */
[----:B------:R-:W-:Y:S01]  /*17f0*/  SHF.R.U32.HI R29, RZ, 0xc, R16 ;  /* 0x0000000cff1d7819 */ /* 0x000fe20000011610 */
[----:B---3--:R-:W-:Y:S02]  /*1800*/  HFMA2 R17, R25.H0_H0, R28.H0_H0, R17.H0_H0 ;  /* 0x2000001c19117231 */ /* 0x008fe40000040811 */
[----:B------:R-:W2:Y:S01]  /*1810*/  LDG.E.U16.CONSTANT R25, [R14.64+0x18] ;  /* 0x000018040e197981 */ /* 0x000ea2000c1e9500 */
[----:B------:R-:W-:Y:S01]  /*1820*/  IMAD.IADD R27, R27, 0x1, -R19 ;  /* 0x000000011b1b7824 */ /* 0x000fe200078e0a13 */
[----:B------:R-:W-:-:S05]  /*1830*/  LOP3.LUT R26, R29, 0xf, RZ, 0xc0, !PT ;  /* 0x0000000f1d1a7812 */ /* 0x000fca00078ec0ff */
[----:B------:R-:W5:Y:S01]  /*1840*/  I2F.F16 R27, R27 ;  /* 0x0000001b001b7306 */ /* 0x000f620000200c00 */
[----:B------:R-:W-:-:S07]  /*1850*/  IMAD.IADD R29, R26, 0x1, -R19 ;  /* 0x000000011a1d7824 */ /* 0x000fce00078e0a13 */
[----:B------:R-:W0:Y:S01]  /*1860*/  I2F.F16 R26, R29 ;  /* 0x0000001d001a7306 */ /* 0x000e220000200c00 */
[----:B-----5:R-:W-:Y:S02]  /*1870*/  HFMA2 R24, R24.H0_H0, R27.H0_H0, R17.H0_H0 ;  /* 0x2000001b18187231 */ /* 0x020fe40000040811 */
[----:B------:R-:W3:Y:S02]  /*1880*/  LDG.E.U16.CONSTANT R17, [R14.64+0x1a] ;  /* 0x00001a040e117981 */ /* 0x000ee4000c1e9500 */
[----:B0-----:R-:W-:Y:S02]  /*1890*/  HFMA2 R26, R23.H0_H0, R26.H0_H0, R24.H0_H0 ;  /* 0x2000001a171a7231 */ /* 0x001fe40000040818 */
[----:B------:R-:W4:Y:S04]  /*18a0*/  LDG.E.U16.CONSTANT R24, [R14.64+0x1c] ;  /* 0x00001c040e187981 */ /* 0x000f28000c1e9500 */
[----:B------:R-:W5:Y:S01]  /*18b0*/  LDG.E.U16.CONSTANT R23, [R14.64+0x1e] ;  /* 0x00001e040e177981 */ /* 0x000f62000c1e9500 */
        /* <DEDUP_REMOVED lines=15> */
[----:B------:R-:W5:Y:S01]  /*19b0*/  I2F.F16 R16, R16 ;  /* 0x0000001000107306 */ /* 0x000f620000200c00 */
[----:B---3--:R-:W-:-:S04]  /*19c0*/  HFMA2 R17, R17.H0_H0, R26.H0_H0, R25.H0_H0 ;  /* 0x2000001a11117231 */ /* 0x008fc80000040819 */
[----:B----4-:R-:W-:-:S04]  /*19d0*/  HFMA2 R17, R24.H0_H0, R27.H0_H0, R17.H0_H0 ;  /* 0x2000001b18117231 */ /* 0x010fc80000040811 */
[----:B-----5:R-:W-:-:S04]  /*19e0*/  HFMA2 R17, R23.H0_H0, R16.H0_H0, R17.H0_H0 ;  /* 0x2000001017117231 */ /* 0x020fc80000040811 */
[----:B------:R-:W-:Y:S01]  /*19f0*/  HFMA2 R20, R18.H0_H0, R17.H0_H0, R20.H0_H0 ;  /* 0x2000001112147231 */ /* 0x000fe20000040814 */
[----:B------:R-:W-:Y:S05]  /*1a00*/  @!P0 BRA `(.L_x_42) ;  /* 0x0000033000008947 */ /* 0x000fea0003800000 */
[----:B------:R-:W-:Y:S01]  /*1a10*/  IMAD.MOV.U32 R24, RZ, RZ, c[0x0][0x190] ;  /* 0x00006400ff187624 */ /* 0x000fe200078e00ff */
[----:B------:R-:W-:Y:S02]  /*1a20*/  ULDC.64 UR4, c[0x0][0x118] ;  /* 0x0000460000047ab9 */ /* 0x000fe40000000a00 */
[----:B------:R-:W2:Y:S02]  /*1a30*/  LDG.E.U16.CONSTANT R23, [R14.64+0x22] ;  /* 0x000022040e177981 */ /* 0x000ea4000c1e9500 */
[----:B------:R-:W-:-:S04]  /*1a40*/  LEA R16, P0, R24, R22, 0x3 ;  /* 0x0000001618107211 */ /* 0x000fc800078018ff */
[----:B------:R-:W-:Y:S02]  /*1a50*/  LEA.HI.X R17, R24, R21, R5, 0x3, P0 ;  /* 0x0000001518117211 */ /* 0x000fe400000f1c05 */
[----:B------:R-:W3:Y:S04]  /*1a60*/  LDG.E.U16.CONSTANT R24, [R14.64+0x20] ;  /* 0x000020040e187981 */ /* 0x000ee8000c1e9500 */
[----:B------:R-:W4:Y:S04]  /*1a70*/  LDG.E.CONSTANT R22, [R16.64] ;  /* 0x0000000410167981 */ /* 0x000f28000c1e9900 */
[----:B------:R-:W5:Y:S01]  /*1a80*/  LDG.E.U16.CONSTANT R21, [R14.64+0x24] ;  /* 0x000024040e157981 */ /* 0x000f62000c1e9500 */
[----:B----4-:R-:W-:-:S02]  /*1a90*/  LOP3.LUT R26, R22, 0xf, RZ, 0xc0, !PT ;  /* 0x0000000f161a7812 */ /* 0x010fc400078ec0ff */
[----:B------:R-:W-:-:S03]  /*1aa0*/  SHF.R.U32.HI R27, RZ, 0x4, R22 ;  /* 0x00000004ff1b7819 */ /* 0x000fc60000011616 */
[----:B------:R-:W-:Y:S01]  /*1ab0*/  IMAD.IADD R25, R26, 0x1, -R19 ;  /* 0x000000011a197824 */ /* 0x000fe200078e0a13 */
[----:B------:R-:W-:Y:S02]  /*1ac0*/  LOP3.LUT R26, R27, 0xf, RZ, 0xc0, !PT ;  /* 0x0000000f1b1a7812 */ /* 0x000fe400078ec0ff */
[----:B------:R-:W-:-:S03]  /*1ad0*/  SHF.R.U32.HI R27, RZ, 0x8, R22 ;  /* 0x00000008ff1b7819 */ /* 0x000fc60000011616 */
[----:B------:R-:W-:Y:S01]  /*1ae0*/  IMAD.IADD R26, R26, 0x1, -R19 ;  /* 0x000000011a1a7824 */ /* 0x000fe200078e0a13 */
[----:B------:R-:W3:Y:S01]  /*1af0*/  I2F.F16 R25, R25 ;  /* 0x0000001900197306 */ /* 0x000ee20000200c00 */
[----:B------:R-:W-:-:S05]  /*1b00*/  LOP3.LUT R16, R27, 0xf, RZ, 0xc0, !PT ;  /* 0x0000000f1b107812 */ /* 0x000fca00078ec0ff */
[----:B------:R-:W-:Y:S02]  /*1b10*/  IMAD.IADD R27, R16, 0x1, -R19 ;  /* 0x00000001101b7824 */ /* 0x000fe400078e0a13 */
[----:B------:R-:W2:Y:S01]  /*1b20*/  I2F.F16 R26, R26 ;  /* 0x0000001a001a7306 */ /* 0x000ea20000200c00 */
[----:B------:R-:W4:Y:S07]  /*1b30*/  LDG.E.U16.CONSTANT R16, [R14.64+0x26] ;  /* 0x000026040e107981 */ /* 0x000f2e000c1e9500 */
[----:B------:R-:W5:Y:S01]  /*1b40*/  I2F.F16 R28, R27 ;  /* 0x0000001b001c7306 */ /* 0x000f620000200c00 */
[----:B---3--:R-:W-:Y:S01]  /*1b50*/  HMUL2 R24, R24.H0_H0, R25.H0_H0 ;  /* 0x2000001918187232 */ /* 0x008fe20000000800 */
[----:B------:R-:W-:-:S03]  /*1b60*/  SHF.R.U32.HI R25, RZ, 0x14, R22 ;  /* 0x00000014ff197819 */ /* 0x000fc60000011616 */
[----:B--2---:R-:W-:Y:S01]  /*1b70*/  HFMA2 R17, R23.H0_H0, R26.H0_H0, R24.H0_H0 ;  /* 0x2000001a17117231 */ /* 0x004fe20000040818 */
[--C-:B------:R-:W-:Y:S02]  /*1b80*/  SHF.R.U32.HI R24, RZ, 0x10, R22.reuse ;  /* 0x00000010ff187819 */ /* 0x100fe40000011616 */
[--C-:B------:R-:W-:Y:S02]  /*1b90*/  SHF.R.U32.HI R23, RZ, 0xc, R22.reuse ;  /* 0x0000000cff177819 */ /* 0x100fe40000011616 */
[----:B------:R-:W-:Y:S02]  /*1ba0*/  SHF.R.U32.HI R29, RZ, 0x18, R22 ;  /* 0x00000018ff1d7819 */ /* 0x000fe40000011616 */
[----:B------:R-:W-:Y:S01]  /*1bb0*/  LOP3.LUT R24, R24, 0xf, RZ, 0xc0, !PT ;  /* 0x0000000f18187812 */ /* 0x000fe200078ec0ff */
[----:B-----5:R-:W-:Y:S01]  /*1bc0*/  HFMA2 R17, R21.H0_H0, R28.H0_H0, R17.H0_H0 ;  /* 0x2000001c15117231 */ /* 0x020fe20000040811 */
[----:B------:R-:W-:Y:S02]  /*1bd0*/  LEA.HI R21, R22, -R19, RZ, 0x4 ;  /* 0x8000001316157211 */ /* 0x000fe400078f20ff */
[----:B------:R-:W2:Y:S01]  /*1be0*/  LDG.E.U16.CONSTANT R22, [R14.64+0x28] ;  /* 0x000028040e167981 */ /* 0x000ea2000c1e9500 */
[----:B------:R-:W-:Y:S01]  /*1bf0*/  LOP3.LUT R26, R25, 0xf, RZ, 0xc0, !PT ;  /* 0x0000000f191a7812 */ /* 0x000fe200078ec0ff */
[--C-:B------:R-:W-:Y:S01]  /*1c00*/  IMAD.IADD R27, R24, 0x1, -R19.reuse ;  /* 0x00000001181b7824 */ /* 0x100fe200078e0a13 */
[----:B------:R-:W-:Y:S01]  /*1c10*/  LOP3.LUT R28, R23, 0xf, RZ, 0xc0, !PT ;  /* 0x0000000f171c7812 */ /* 0x000fe200078ec0ff */
[----:B------:R-:W3:Y:S01]  /*1c20*/  LDG.E.U16.CONSTANT R24, [R14.64+0x2a] ;  /* 0x00002a040e187981 */ /* 0x000ee2000c1e9500 */
[----:B------:R-:W-:Y:S01]  /*1c30*/  LOP3.LUT R25, R29, 0xf, RZ, 0xc0, !PT ;  /* 0x0000000f1d197812 */ /* 0x000fe200078ec0ff */
[----:B------:R-:W-:-:S02]  /*1c40*/  IMAD.IADD R23, R26, 0x1, -R19 ;  /* 0x000000011a177824 */ /* 0x000fc400078e0a13 */
[--C-:B------:R-:W-:Y:S01]  /*1c50*/  IMAD.IADD R28, R28, 0x1, -R19.reuse ;  /* 0x000000011c1c7824 */ /* 0x100fe200078e0a13 */
[----:B------:R-:W5:Y:S01]  /*1c60*/  LDG.E.U16.CONSTANT R26, [R14.64+0x2e] ;  /* 0x00002e040e1a7981 */ /* 0x000f62000c1e9500 */
[----:B------:R-:W-:-:S03]  /*1c70*/  IMAD.IADD R25, R25, 0x1, -R19 ;  /* 0x0000000119197824 */ /* 0x000fc600078e0a13 */
[----:B------:R-:W5:Y:S01]  /*1c80*/  LDG.E.U16.CONSTANT R19, [R14.64+0x2c] ;  /* 0x00002c040e137981 */ /* 0x000f62000c1e9500 */
[----:B------:R-:W4:Y:S08]  /*1c90*/  I2F.F16 R28, R28 ;  /* 0x0000001c001c7306 */ /* 0x000f300000200c00 */
[----:B------:R-:W2:Y:S08]  /*1ca0*/  I2F.F16 R27, R27 ;  /* 0x0000001b001b7306 */ /* 0x000eb00000200c00 */
[----:B------:R-:W3:Y:S08]  /*1cb0*/  I2F.F16 R23, R23 ;  /* 0x0000001700177306 */ /* 0x000ef00000200c00 */
[----:B------:R-:W5:Y:S08]  /*1cc0*/  I2F.F16 R25, R25 ;  /* 0x0000001900197306 */ /* 0x000f700000200c00 */
[----:B------:R-:W0:Y:S01]  /*1cd0*/  I2F.F16 R21, R21 ;  /* 0x0000001500157306 */ /* 0x000e220000200c00 */
[----:B----4-:R-:W-:-:S04]  /*1ce0*/  HFMA2 R16, R16.H0_H0, R28.H0_H0, R17.H0_H0 ;  /* 0x2000001c10107231 */ /* 0x010fc80000040811 */
[----:B--2---:R-:W-:-:S04]  /*1cf0*/  HFMA2 R16, R22.H0_H0, R27.H0_H0, R16.H0_H0 ;  /* 0x2000001b16107231 */ /* 0x004fc80000040810 */
[----:B---3--:R-:W-:-:S04]  /*1d00*/  HFMA2 R16, R24.H0_H0, R23.H0_H0, R16.H0_H0 ;  /* 0x2000001718107231 */ /* 0x008fc80000040810 */
[----:B-----5:R-:W-:-:S04]  /*1d10*/  HFMA2 R16, R19.H0_H0, R25.H0_H0, R16.H0_H0 ;  /* 0x2000001913107231 */ /* 0x020fc80000040810 */
[----:B0-----:R-:W-:-:S04]  /*1d20*/  HFMA2 R16, R26.H0_H0, R21.H0_H0, R16.H0_H0 ;  /* 0x200000151a107231 */ /* 0x001fc80000040810 */
[----:B------:R-:W-:Y:S02]  /*1d30*/  HFMA2 R20, R18.H0_H0, R16.H0_H0, R20.H0_H0 ;  /* 0x2000001012147231 */ /* 0x000fe40000040814 */
.L_x_42:
[----:B------:R-:W-:Y:S02]  /*1d40*/  IADD3 R2, R2, c[0x0][0x194], RZ ;  /* 0x0000650002027a10 */ /* 0x000fe40007ffe0ff */
[----:B------:R-:W-:Y:S02]  /*1d50*/  IADD3 R13, R13, 0x1, RZ ;  /* 0x000000010d0d7810 */ /* 0x000fe40007ffe0ff */
[----:B------:R-:W-:-:S13]  /*1d60*/  ISETP.GE.AND P0, PT, R2, R11, PT ;  /* 0x0000000b0200720c */ /* 0x000fda0003f06270 */
[----:B------:R-:W-:Y:S01]  /*1d70*/  @P0 CALL.REL.NOINC `(.L_x_39) ;  /* 0x0000001000000944 */ /* 0x000fe20003c00000 */
[----:B------:R-:W-:Y:S05]  /*1d80*/  BRA `(.L_x_43) ;  /* 0xffffe71000007947 */ /* 0x000fea000383ffff */
.L_x_39:
[----:B------:R-:W-:Y:S05]  /*1d90*/  BSYNC B0 ;  /* 0x0000000000007941 */ /* 0x000fea0003800000 */
.L_x_38:
        /* <DEDUP_REMOVED lines=11> */
.L_x_44:
[----:B-1----:R-:W-:-:S05]  /*1e50*/  HADD2 R6, R7, R20.H0_H0 ;  /* 0x2000001407067230 */ /* 0x002fca0000000000 */
[----:B------:R-:W-:-:S05]  /*1e60*/  PRMT R9, R7, R0, R6 ;  /* 0x0000000007097216 */ /* 0x000fca0000000006 */
[----:B------:R-:W1:Y:S02]  /*1e70*/  ATOM.E.CAS.STRONG.GPU PT, R6, [R2], R7, R9 ;  /* 0x000000070206738b */ /* 0x000e6400001ee109 */
[----:B-1----:R-:W-:Y:S01]  /*1e80*/  ISETP.NE.U32.AND P0, PT, R6, R7, PT ;  /* 0x000000070600720c */ /* 0x002fe20003f05070 */
[----:B------:R-:W-:-:S12]  /*1e90*/  IMAD.MOV.U32 R7, RZ, RZ, R6 ;  /* 0x000000ffff077224 */ /* 0x000fd800078e0006 */
[----:B------:R-:W-:Y:S05]  /*1ea0*/  @P0 BRA `(.L_x_44) ;  /* 0xffffffa000000947 */ /* 0x000fea000383ffff */
[----:B------:R-:W-:Y:S05]  /*1eb0*/  EXIT ;  /* 0x000000000000794d */ /* 0x000fea0003800000 */
.L_x_45:
        /* <DEDUP_REMOVED lines=12> */
.L_x_61:


//--------------------- .text._Z16q4_matmul_kernelILb0ELb1ELb1EEvPK6__halfPKjPS0_S2_S4_iiiiiS4_b --------------------------
	.section	.text._Z16q4_matmul_kernelILb0ELb1ELb1EEvPK6__halfPKjPS0_S2_S4_iiiiiS4_b,"ax",@progbits
	.sectioninfo	@"SHI_REGISTERS=32"
	.align	128
        .global         _Z16q4_matmul_kernelILb0ELb1ELb1EEvPK6__halfPKjPS0_S2_S4_iiiiiS4_b
        .type           _Z16q4_matmul_kernelILb0ELb1ELb1EEvPK6__halfPKjPS0_S2_S4_iiiiiS4_b,@function
        .size           _Z16q4_matmul_kernelILb0ELb1ELb1EEvPK6__halfPKjPS0_S2_S4_iiiiiS4_b,(.L_x_62 - _Z16q4_matmul_kernelILb0ELb1ELb1EEvPK6__halfPKjPS0_S2_S4_iiiiiS4_b)
        .other          _Z16q4_matmul_kernelILb0ELb1ELb1EEvPK6__halfPKjPS0_S2_S4_iiiiiS4_b,@"STO_CUDA_ENTRY STV_DEFAULT"
_Z16q4_matmul_kernelILb0ELb1ELb1EEvPK6__halfPKjPS0_S2_S4_iiiiiS4_b:
.text._Z16q4_matmul_kernelILb0ELb1ELb1EEvPK6__halfPKjPS0_S2_S4_iiiiiS4_b:
        /* <DEDUP_REMOVED lines=29> */
[----:B------:R-:W-:Y:S02]  /*01d0*/  IABS R10, c[0x0][0x194] ;  /* 0x00006500000a7a13 */ /* 0x000fe40000000000 */
[----:B------:R-:W-:Y:S02]  /*01e0*/  IABS R8, R2 ;  /* 0x0000000200087213 */ /* 0x000fe40000000000 */
[----:B------:R-:W0:Y:S01]  /*01f0*/  I2F.RP R7, R10 ;  /* 0x0000000a00077306 */ /* 0x000e220000209400 */
[----:B------:R-:W-:Y:S02]  /*0200*/  ISETP.NE.AND P3, PT, RZ, c[0x0][0x194], PT ;  /* 0x00006500ff007a0c */ /* 0x000fe40003f65270 */
[----:B------:R-:W-:Y:S02]  /*0210*/  SHF.R.S32.HI R11, RZ, 0x1f, R0 ;  /* 0x0000001fff0b7819 */ /* 0x000fe40000011400 */
[----:B------:R-:W-:-:S03]  /*0220*/  PRMT R19, RZ, 0x7610, R19 ;  /* 0x00007610ff137816 */ /* 0x000fc60000000013 */
[----:B0-----:R-:W0:Y:S02]  /*0230*/  MUFU.RCP R7, R7 ;  /* 0x0000000700077308 */ /* 0x001e240000001000 */
[----:B0-----:R-:W-:Y:S02]  /*0240*/  IADD3 R4, R7, 0xffffffe, RZ ;  /* 0x0ffffffe07047810 */ /* 0x001fe40007ffe0ff */
[----:B------:R-:W-:-:S04]  /*0250*/  LOP3.LUT R7, R2, c[0x0][0x194], RZ, 0x3c, !PT ;  /* 0x0000650002077a12 */ /* 0x000fc800078e3cff */
[----:B------:R0:W1:Y:S01]  /*0260*/  F2I.FTZ.U32.TRUNC.NTZ R5, R4 ;  /* 0x0000000400057305 */ /* 0x000062000021f000 */
[----:B------:R-:W-:Y:S01]  /*0270*/  ISETP.GE.AND P2, PT, R7, RZ, PT ;  /* 0x000000ff0700720c */ /* 0x000fe20003f46270 */
[----:B------:R-:W-:Y:S02]  /*0280*/  IMAD R7, R3, c[0x0][0x18c], RZ ;  /* 0x0000630003077a24 */ /* 0x000fe400078e02ff */
[----:B0-----:R-:W-:Y:S02]  /*0290*/  IMAD.MOV.U32 R4, RZ, RZ, RZ ;  /* 0x000000ffff047224 */ /* 0x001fe400078e00ff */
[----:B-1----:R-:W-:-:S04]  /*02a0*/  IMAD.MOV R9, RZ, RZ, -R5 ;  /* 0x000000ffff097224 */ /* 0x002fc800078e0a05 */
[----:B------:R-:W-:-:S04]  /*02b0*/  IMAD R9, R9, R10, RZ ;  /* 0x0000000a09097224 */ /* 0x000fc800078e02ff */
[----:B------:R-:W-:Y:S01]  /*02c0*/  IMAD.HI.U32 R5, R5, R9, R4 ;  /* 0x0000000905057227 */ /* 0x000fe200078e0004 */
[----:B------:R-:W-:Y:S02]  /*02d0*/  SHF.R.S32.HI R4, RZ, 0x1f, R6 ;  /* 0x0000001fff047819 */ /* 0x000fe40000011406 */
[----:B------:R-:W-:Y:S01]  /*02e0*/  LOP3.LUT R6, R6, 0xfffffff8, RZ, 0xc0, !PT ;  /* 0xfffffff806067812 */ /* 0x000fe200078ec0ff */
[----:B------:R-:W-:Y:S01]  /*02f0*/  IMAD.MOV.U32 R9, RZ, RZ, R8 ;  /* 0x000000ffff097224 */ /* 0x000fe200078e0008 */
[----:B------:R-:W-:-:S03]  /*0300*/  LEA.HI R4, R4, c[0x0][0x194], RZ, 0x3 ;  /* 0x0000650004047a11 */ /* 0x000fc600078f18ff */
[----:B------:R-:W-:Y:S01]  /*0310*/  IMAD.HI.U32 R8, R5, R9, RZ ;  /* 0x0000000905087227 */ /* 0x000fe200078e00ff */
[----:B------:R-:W-:-:S03]  /*0320*/  SHF.R.S32.HI R4, RZ, 0x3, R4 ;  /* 0x00000003ff047819 */ /* 0x000fc60000011404 */
[----:B------:R-:W-:-:S04]  /*0330*/  IMAD.MOV R5, RZ, RZ, -R8 ;  /* 0x000000ffff057224 */ /* 0x000fc800078e0a08 */
[----:B------:R-:W-:-:S05]  /*0340*/  IMAD R5, R10, R5, R9 ;  /* 0x000000050a057224 */ /* 0x000fca00078e0209 */
[----:B------:R-:W-:-:S13]  /*0350*/  ISETP.GT.U32.AND P0, PT, R10, R5, PT ;  /* 0x000000050a00720c */ /* 0x000fda0003f04070 */
[----:B------:R-:W-:Y:S01]  /*0360*/  @!P0 IMAD.IADD R5, R5, 0x1, -R10 ;  /* 0x0000000105058824 */ /* 0x000fe200078e0a0a */
[----:B------:R-:W-:Y:S02]  /*0370*/  @!P0 IADD3 R8, R8, 0x1, RZ ;  /* 0x0000000108088810 */ /* 0x000fe40007ffe0ff */
[----:B------:R-:W-:Y:S02]  /*0380*/  LOP3.LUT P0, RZ, R4, 0x1, RZ, 0xc0, !PT ;  /* 0x0000000104ff7812 */ /* 0x000fe4000780c0ff */
[----:B------:R-:W-:Y:S02]  /*0390*/  ISETP.GE.U32.AND P1, PT, R5, R10, PT ;  /* 0x0000000a0500720c */ /* 0x000fe40003f26070 */
[----:B------:R-:W-:Y:S02]  /*03a0*/  SHF.R.S32.HI R5, RZ, 0x1f, R12 ;  /* 0x0000001fff057819 */ /* 0x000fe4000001140c */
[----:B------:R-:W-:Y:S02]  /*03b0*/  LEA.HI R10, R11, R0, RZ, 0x3 ;  /* 0x000000000b0a7211 */ /* 0x000fe400078f18ff */
[----:B------:R-:W-:-:S02]  /*03c0*/  LEA.HI R9, R5, R12, RZ, 0x3 ;  /* 0x0000000c05097211 */ /* 0x000fc400078f18ff */
[C---:B------:R-:W-:Y:S02]  /*03d0*/  LOP3.LUT R5, R4.reuse, 0x1, RZ, 0xc0, !PT ;  /* 0x0000000104057812 */ /* 0x040fe400078ec0ff */
[----:B------:R-:W-:Y:S02]  /*03e0*/  LOP3.LUT R11, R9, 0xfffffff8, RZ, 0xc0, !PT ;  /* 0xfffffff8090b7812 */ /* 0x000fe400078ec0ff */
[----:B------:R-:W-:Y:S01]  /*03f0*/  SHF.R.S32.HI R9, RZ, 0x1f, R7 ;  /* 0x0000001fff097819 */ /* 0x000fe20000011407 */
[----:B------:R-:W-:Y:S01]  /*0400*/  IMAD.IADD R5, R4, 0x1, -R5 ;  /* 0x0000000104057824 */ /* 0x000fe200078e0a05 */
[----:B------:R-:W-:Y:S01]  /*0410*/  @P1 IADD3 R8, R8, 0x1, RZ ;  /* 0x0000000108081810 */ /* 0x000fe20007ffe0ff */
[----:B------:R-:W-:Y:S01]  /*0420*/  IMAD.IADD R11, R2, 0x1, R11 ;  /* 0x00000001020b7824 */ /* 0x000fe200078e020b */
[----:B------:R-:W-:-:S03]  /*0430*/  SHF.R.S32.HI R10, RZ, 0x3, R10 ;  /* 0x00000003ff0a7819 */ /* 0x000fc6000001140a */
[----:B------:R-:W-:Y:S02]  /*0440*/  IMAD.MOV.U32 R4, RZ, RZ, R8 ;  /* 0x000000ffff047224 */ /* 0x000fe400078e0008 */
[----:B------:R-:W-:Y:S02]  /*0450*/  IMAD.SHL.U32 R8, R0, 0x4, RZ ;  /* 0x0000000400087824 */ /* 0x000fe400078e00ff */
[----:B------:R-:W-:Y:S01]  /*0460*/  @!P2 IMAD.MOV R4, RZ, RZ, -R4 ;  /* 0x000000ffff04a224 */ /* 0x000fe200078e0a04 */
[----:B------:R-:W-:Y:S02]  /*0470*/  @!P3 LOP3.LUT R4, RZ, c[0x0][0x194], RZ, 0x33, !PT ;  /* 0x00006500ff04ba12 */ /* 0x000fe400078e33ff */
[----:B------:R-:W-:-:S03]  /*0480*/  LOP3.LUT R8, R8, 0x1c, RZ, 0xc0, !PT ;  /* 0x0000001c08087812 */ /* 0x000fc600078ec0ff */
.L_x_52:
[----:B------:R-:W-:Y:S01]  /*0490*/  IMAD R13, R4, c[0x0][0x190], RZ ;  /* 0x00006400040d7a24 */ /* 0x000fe200078e02ff */
[----:B------:R-:W-:Y:S01]  /*04a0*/  ULDC.64 UR4, c[0x0][0x118] ;  /* 0x0000460000047ab9 */ /* 0x000fe20000000a00 */
[----:B------:R-:W-:-:S03]  /*04b0*/  IMAD.MOV.U32 R27, RZ, RZ, 0x4 ;  /* 0x00000004ff1b7424 */ /* 0x000fc600078e00ff */
[----:B------:R-:W-:-:S04]  /*04c0*/  SHF.R.S32.HI R12, RZ, 0x1f, R13 ;  /* 0x0000001fff0c7819 */ /* 0x000fc8000001140d */
[----:B------:R-:W-:-:S04]  /*04d0*/  LEA.HI R15, R12, R13, RZ, 0x3 ;  /* 0x0000000d0c0f7211 */ /* 0x000fc800078f18ff */
[----:B------:R-:W-:-:S05]  /*04e0*/  LEA.HI.SX32 R14, R15, R10, 0x1d ;  /* 0x0000000a0f0e7211 */ /* 0x000fca00078feaff */
[----:B------:R-:W-:-:S06]  /*04f0*/  IMAD.WIDE R14, R14, R27, c[0x0][0x180] ;  /* 0x000060000e0e7625 */ /* 0x000fcc00078e021b */
[----:B------:R0:W2:Y:S01]  /*0500*/  LDG.E.CONSTANT R15, [R14.64] ;  /* 0x000000040e0f7981 */ /* 0x0000a2000c1e9900 */
[----:B------:R-:W-:Y:S01]  /*0510*/  IMAD.IADD R16, R0, 0x1, R13 ;  /* 0x0000000100107824 */ /* 0x000fe200078e020d */
[----:B------:R-:W-:Y:S01]  /*0520*/  SHF.R.S32.HI R13, RZ, 0x1f, R2 ;  /* 0x0000001fff0d7819 */ /* 0x000fe20000011402 */
[----:B------:R-:W-:Y:S01]  /*0530*/  IMAD.MOV.U32 R17, RZ, RZ, 0x2 ;  /* 0x00000002ff117424 */ /* 0x000fe200078e00ff */
[----:B------:R-:W-:Y:S02]  /*0540*/  ISETP.NE.AND P1, PT, R6, 0x8, PT ;  /* 0x000000080600780c */ /* 0x000fe40003f25270 */
[----:B------:R-:W-:Y:S01]  /*0550*/  LEA.HI R13, R13, R2, RZ, 0x3 ;  /* 0x000000020d0d7211 */ /* 0x000fe200078f18ff */
[----:B------:R-:W-:-:S03]  /*0560*/  IMAD.WIDE R16, R16, R17, c[0x0][0x178] ;  /* 0x00005e0010107625 */ /* 0x000fc600078e0211 */
[----:B------:R-:W-:Y:S02]  /*0570*/  SHF.R.S32.HI R21, RZ, 0x3, R13 ;  /* 0x00000003ff157819 */ /* 0x000fe4000001140d */
[----:B-----5:R1:W5:Y:S01]  /*0580*/  LDG.E.U16.CONSTANT R18, [R16.64] ;  /* 0x0000000410127981 */ /* 0x020362000c1e9500 */
[----:B------:R-:W-:-:S04]  /*0590*/  IMAD.WIDE R12, R2, R27, c[0x0][0x1a0] ;  /* 0x00006800020c7625 */ /* 0x000fc800078e021b */
[----:B0-----:R-:W-:Y:S01]  /*05a0*/  IMAD R14, R21, c[0x0][0x190], R0 ;  /* 0x00006400150e7a24 */ /* 0x001fe200078e0200 */
[----:B--2---:R-:W-:-:S03]  /*05b0*/  SHF.R.U32.HI R20, RZ, R8, R15 ;  /* 0x00000008ff147219 */ /* 0x004fc6000001160f */
[----:B------:R-:W-:Y:S01]  /*05c0*/  IMAD.WIDE R14, R14, R27, c[0x0][0x168] ;  /* 0x00005a000e0e7625 */ /* 0x000fe200078e021b */
[----:B------:R-:W-:-:S04]  /*05d0*/  IADD3 R20, R20, 0x1, RZ ;  /* 0x0000000114147810 */ /* 0x000fc80007ffe0ff */
[----:B------:R-:W-:Y:S01]  /*05e0*/  LOP3.LUT R25, R20, 0xf, RZ, 0xc0, !PT ;  /* 0x0000000f14197812 */ /* 0x000fe200078ec0ff */
[----:B------:R-:W-:Y:S05]  /*05f0*/  @!P1 BRA `(.L_x_48) ;  /* 0x00000c0000009947 */ /* 0x000fea0003800000 */
[----:B-1----:R-:W-:Y:S01]  /*0600*/  BSSY B1, `(.L_x_49) ;  /* 0x00000bd000017945 */ /* 0x002fe20003800000 */
[----:B------:R-:W-:Y:S02]  /*0610*/  IMAD.MOV.U32 R16, RZ, RZ, R12 ;  /* 0x000000ffff107224 */ /* 0x000fe400078e000c */
[----:B------:R-:W-:Y:S02]  /*0620*/  IMAD.MOV.U32 R17, RZ, RZ, R13 ;  /* 0x000000ffff117224 */ /* 0x000fe400078e000d */
[----:B------:R-:W-:Y:S02]  /*0630*/  IMAD.MOV.U32 R24, RZ, RZ, R5 ;  /* 0x000000ffff187224 */ /* 0x000fe400078e0005 */
.L_x_50:
[----:B------:R-:W-:Y:S02]  /*0640*/  ULDC.64 UR4, c[0x0][0x118] ;  /* 0x0000460000047ab9 */ /* 0x000fe40000000a00 */
[----:B------:R-:W2:Y:S04]  /*0650*/  LDG.E.CONSTANT R20, [R16.64] ;  /* 0x0000000410147981 */ /* 0x000ea8000c1e9900 */
[----:B------:R-:W3:Y:S04]  /*0660*/  LDG.E.CONSTANT R26, [R16.64+0x4] ;  /* 0x00000404101a7981 */ /* 0x000ee8000c1e9900 */
[----:B------:R-:W4:Y:S04]  /*0670*/  LDG.E.CONSTANT R12, [R16.64+0x8] ;  /* 0x00000804100c7981 */ /* 0x000f28000c1e9900 */
[----:B------:R-:W3:Y:S01]  /*0680*/  LDG.E.CONSTANT R28, [R14.64] ;  /* 0x000000040e1c7981 */ /* 0x000ee2000c1e9900 */
[----:B--2---:R-:W-:-:S05]  /*0690*/  IADD3 R20, P1, R7, R20, RZ ;  /* 0x0000001407147210 */ /* 0x004fca0007f3e0ff */
[----:B------:R-:W-:Y:S01]  /*06a0*/  IMAD.X R13, RZ, RZ, R9, P1 ;  /* 0x000000ffff0d7224 */ /* 0x000fe200008e0609 */
[----:B------:R-:W-:-:S04]  /*06b0*/  LEA R22, P1, R20, c[0x0][0x160], 0x1 ;  /* 0x0000580014167a11 */ /* 0x000fc800078208ff */
[----:B------:R-:W-:-:S05]  /*06c0*/  LEA.HI.X R23, R20, c[0x0][0x164], R13, 0x1, P1 ;  /* 0x0000590014177a11 */ /* 0x000fca00008f0c0d */
[----:B------:R0:W2:Y:S01]  /*06d0*/  LDG.E.U16.CONSTANT R22, [R22.64] ;  /* 0x0000000416167981 */ /* 0x0000a2000c1e9500 */
[----:B---3--:R-:W-:-:S05]  /*06e0*/  IADD3 R26, P1, R7, R26, RZ ;  /* 0x0000001a071a7210 */ /* 0x008fca0007f3e0ff */
[----:B------:R-:W-:Y:S01]  /*06f0*/  IMAD.X R13, RZ, RZ, R9, P1 ;  /* 0x000000ffff0d7224 */ /* 0x000fe200008e0609 */
[----:B------:R-:W-:-:S04]  /*0700*/  LEA R20, P1, R26, c[0x0][0x160], 0x1 ;  /* 0x000058001a147a11 */ /* 0x000fc800078208ff */
[----:B------:R-:W-:Y:S02]  /*0710*/  LEA.HI.X R21, R26, c[0x0][0x164], R13, 0x1, P1 ;  /* 0x000059001a157a11 */ /* 0x000fe400008f0c0d */
[----:B----4-:R-:W-:-:S03]  /*0720*/  IADD3 R13, P1, R7, R12, RZ ;  /* 0x0000000c070d7210 */ /* 0x010fc60007f3e0ff */
[----:B------:R2:W3:Y:S02]  /*0730*/  LDG.E.U16.CONSTANT R20, [R20.64] ;  /* 0x0000000414147981 */ /* 0x0004e4000c1e9500 */
[----:B------:R-:W-:Y:S01]  /*0740*/  IMAD.X R26, RZ, RZ, R9, P1 ;  /* 0x000000ffff1a7224 */ /* 0x000fe200008e0609 */
[----:B------:R-:W-:-:S04]  /*0750*/  LEA R12, P1, R13, c[0x0][0x160], 0x1 ;  /* 0x000058000d0c7a11 */ /* 0x000fc800078208ff */
[----:B------:R-:W-:Y:S02]  /*0760*/  LEA.HI.X R13, R13, c[0x0][0x164], R26, 0x1, P1 ;  /* 0x000059000d0d7a11 */ /* 0x000fe400008f0c1a */
[----:B------:R-:W4:Y:S01]  /*0770*/  LDG.E.CONSTANT R26, [R16.64+0xc] ;  /* 0x00000c04101a7981 */ /* 0x000f22000c1e9900 */
[----:B0-----:R-:W-:-:S03]  /*0780*/  LOP3.LUT R23, R28, 0xf, RZ, 0xc0, !PT ;  /* 0x0000000f1c177812 */ /* 0x001fc600078ec0ff */
[----:B------:R3:W4:Y:S02]  /*0790*/  LDG.E.U16.CONSTANT R12, [R12.64] ;  /* 0x000000040c0c7981 */ /* 0x000724000c1e9500 */
[----:B------:R-:W-:-:S06]  /*07a0*/  IMAD.IADD R23, R23, 0x1, -R25 ;  /* 0x0000000117177824 */ /* 0x000fcc00078e0a19 */
[----:B------:R-:W2:Y:S01]  /*07b0*/  I2F.F16 R23, R23 ;  /* 0x0000001700177306 */ /* 0x000ea20000200c00 */
[----:B------:R-:W-:-:S04]  /*07c0*/  SHF.R.U32.HI R29, RZ, 0x4, R28 ;  /* 0x00000004ff1d7819 */ /* 0x000fc8000001161c */
[----:B------:R-:W-:-:S05]  /*07d0*/  LOP3.LUT R29, R29, 0xf, RZ, 0xc0, !PT ;  /* 0x0000000f1d1d7812 */ /* 0x000fca00078ec0ff */
[----:B------:R-:W-:-:S06]  /*07e0*/  IMAD.IADD R29, R29, 0x1, -R25 ;  /* 0x000000011d1d7824 */ /* 0x000fcc00078e0a19 */
[----:B------:R-:W3:Y:S01]  /*07f0*/  I2F.F16 R29, R29 ;  /* 0x0000001d001d7306 */ /* 0x000ee20000200c00 */
[----:B--2---:R-:W-:Y:S02]  /*0800*/  HMUL2 R21, R22.H0_H0, R23.H0_H0 ;  /* 0x2000001716157232 */ /* 0x004fe40000000800 */
[----:B------:R-:W2:Y:S02]  /*0810*/  LDG.E.CONSTANT R22, [R16.64+0x10] ;  /* 0x0000100410167981 */ /* 0x000ea4000c1e9900 */
[----:B---3--:R-:W-:Y:S01]  /*0820*/  HFMA2 R13, R20.H0_H0, R29.H0_H0, R21.H0_H0 ;  /* 0x2000001d140d7231 */ /* 0x008fe20000040815 */
[----:B----4-:R-:W-:-:S05]  /*0830*/  IADD3 R26, P1, R7, R26, RZ ;  /* 0x0000001a071a7210 */ /* 0x010fca0007f3e0ff */
[----:B------:R-:W-:Y:S01]  /*0840*/  IMAD.X R21, RZ, RZ, R9, P1 ;  /* 0x000000ffff157224 */ /* 0x000fe200008e0609 */
[----:B------:R-:W-:-:S04]  /*0850*/  LEA R20, P1, R26, c[0x0][0x160], 0x1 ;  /* 0x000058001a147a11 */ /* 0x000fc800078208ff */
[----:B------:R-:W-:Y:S02]  /*0860*/  LEA.HI.X R21, R26, c[0x0][0x164], R21, 0x1, P1 ;  /* 0x000059001a157a11 */ /* 0x000fe400008f0c15 */
[----:B------:R-:W3:Y:S04]  /*0870*/  LDG.E.CONSTANT R26, [R16.64+0x14] ;  /* 0x00001404101a7981 */ /* 0x000ee8000c1e9900 */
[----:B------:R0:W4:Y:S01]  /*0880*/  LDG.E.U16.CONSTANT R20, [R20.64] ;  /* 0x0000000414147981 */ /* 0x000122000c1e9500 */
[----:B------:R-:W-:-:S04]  /*0890*/  SHF.R.U32.HI R23, RZ, 0x8, R28 ;  /* 0x00000008ff177819 */ /* 0x000fc8000001161c */
[----:B------:R-:W-:-:S05]  /*08a0*/  LOP3.LUT R23, R23, 0xf, RZ, 0xc0, !PT ;  /* 0x0000000f17177812 */ /* 0x000fca00078ec0ff */
[----:B------:R-:W-:-:S06]  /*08b0*/  IMAD.IADD R23, R23, 0x1, -R25 ;  /* 0x0000000117177824 */ /* 0x000fcc00078e0a19 */
[----:B------:R-:W0:Y:S02]  /*08c0*/  I2F.F16 R23, R23 ;  /* 0x0000001700177306 */ /* 0x000e240000200c00 */
[----:B0-----:R-:W-:Y:S01]  /*08d0*/  HFMA2 R21, R12.H0_H0, R23.H0_H0, R13.H0_H0 ;  /* 0x200000170c157231 */ /* 0x001fe2000004080d */
[----:B------:R-:W-:-:S04]  /*08e0*/  SHF.R.U32.HI R29, RZ, 0xc, R28 ;  /* 0x0000000cff1d7819 */ /* 0x000fc8000001161c */
[----:B------:R-:W-:-:S05]  /*08f0*/  LOP3.LUT R29, R29, 0xf, RZ, 0xc0, !PT ;  /* 0x0000000f1d1d7812 */ /* 0x000fca00078ec0ff */
[----:B------:R-:W-:-:S06]  /*0900*/  IMAD.IADD R29, R29, 0x1, -R25 ;  /* 0x000000011d1d7824 */ /* 0x000fcc00078e0a19 */
[----:B------:R-:W4:Y:S01]  /*0910*/  I2F.F16 R29, R29 ;  /* 0x0000001d001d7306 */ /* 0x000f220000200c00 */
[----:B--2---:R-:W-:-:S05]  /*0920*/  IADD3 R22, P1, R7, R22, RZ ;  /* 0x0000001607167210 */ /* 0x004fca0007f3e0ff */
[----:B------:R-:W-:Y:S01]  /*0930*/  IMAD.X R13, RZ, RZ, R9, P1 ;  /* 0x000000ffff0d7224 */ /* 0x000fe200008e0609 */
[----:B------:R-:W-:-:S04]  /*0940*/  LEA R12, P1, R22, c[0x0][0x160], 0x1 ;  /* 0x00005800160c7a11 */ /* 0x000fc800078208ff */
[----:B------:R-:W-:Y:S02]  /*0950*/  LEA.HI.X R13, R22, c[0x0][0x164], R13, 0x1, P1 ;  /* 0x00005900160d7a11 */ /* 0x000fe400008f0c0d */
[----:B------:R-:W2:Y:S04]  /*0960*/  LDG.E.CONSTANT R22, [R16.64+0x18] ;  /* 0x0000180410167981 */ /* 0x000ea8000c1e9900 */
[----:B------:R4:W2:Y:S01]  /*0970*/  LDG.E.U16.CONSTANT R12, [R12.64] ;  /* 0x000000040c0c7981 */ /* 0x0008a2000c1e9500 */
[----:B---3--:R-:W-:Y:S01]  /*0980*/  IADD3 R26, P1, R7, R26, RZ ;  /* 0x0000001a071a7210 */ /* 0x008fe20007f3e0ff */
[----:B----4-:R-:W-:-:S04]  /*0990*/  HFMA2 R13, R20.H0_H0, R29.H0_H0, R21.H0_H0 ;  /* 0x2000001d140d7231 */ /* 0x010fc80000040815 */
[----:B------:R-:W-:Y:S01]  /*09a0*/  IMAD.X R21, RZ, RZ, R9, P1 ;  /* 0x000000ffff157224 */ /* 0x000fe200008e0609 */
[----:B------:R-:W-:-:S04]  /*09b0*/  LEA R20, P1, R26, c[0x0][0x160], 0x1 ;  /* 0x000058001a147a11 */ /* 0x000fc800078208ff */
[----:B------:R-:W-:Y:S02]  /*09c0*/  LEA.HI.X R21, R26, c[0x0][0x164], R21, 0x1, P1 ;  /* 0x000059001a157a11 */ /* 0x000fe400008f0c15 */
[----:B------:R-:W3:Y:S04]  /*09d0*/  LDG.E.CONSTANT R26, [R16.64+0x1c] ;  /* 0x00001c04101a7981 */ /* 0x000ee8000c1e9900 */
[----:B------:R0:W4:Y:S01]  /*09e0*/  LDG.E.U16.CONSTANT R21, [R20.64] ;  /* 0x0000000414157981 */ /* 0x000122000c1e9500 */
[----:B------:R-:W-:-:S04]  /*09f0*/  SHF.R.U32.HI R23, RZ, 0x10, R28 ;  /* 0x00000010ff177819 */ /* 0x000fc8000001161c */
[----:B------:R-:W-:-:S05]  /*0a00*/  LOP3.LUT R23, R23, 0xf, RZ, 0xc0, !PT ;  /* 0x0000000f17177812 */ /* 0x000fca00078ec0ff */
[----:B------:R-:W-:Y:S01]  /*0a10*/  IMAD.IADD R29, R23, 0x1, -R25 ;  /* 0x00000001171d7824 */ /* 0x000fe200078e0a19 */
[----:B0-----:R-:W4:Y:S03]  /*0a20*/  LDG.E.CONSTANT R20, [R16.64+0x20] ;  /* 0x0000200410147981 */ /* 0x001f26000c1e9900 */
[----:B------:R-:W0:Y:S01]  /*0a30*/  I2F.F16 R23, R29 ;  /* 0x0000001d00177306 */ /* 0x000e220000200c00 */
[----:B--2---:R-:W-:Y:S01]  /*0a40*/  IADD3 R22, P1, R7, R22, RZ ;  /* 0x0000001607167210 */ /* 0x004fe20007f3e0ff */
[----:B0-----:R-:W-:-:S04]  /*0a50*/  HFMA2 R23, R12.H0_H0, R23.H0_H0, R13.H0_H0 ;  /* 0x200000170c177231 */ /* 0x001fc8000004080d */
[----:B------:R-:W-:Y:S01]  /*0a60*/  IMAD.X R13, RZ, RZ, R9, P1 ;  /* 0x000000ffff0d7224 */ /* 0x000fe200008e0609 */
[----:B------:R-:W-:-:S04]  /*0a70*/  LEA R12, P1, R22, c[0x0][0x160], 0x1 ;  /* 0x00005800160c7a11 */ /* 0x000fc800078208ff */
[----:B------:R-:W-:-:S06]  /*0a80*/  LEA.HI.X R13, R22, c[0x0][0x164], R13, 0x1, P1 ;  /* 0x00005900160d7a11 */ /* 0x000fcc00008f0c0d */
[----:B------:R0:W2:Y:S01]  /*0a90*/  LDG.E.U16.CONSTANT R13, [R12.64] ;  /* 0x000000040c0d7981 */ /* 0x0000a2000c1e9500 */
[----:B------:R-:W-:-:S04]  /*0aa0*/  SHF.R.U32.HI R22, RZ, 0x14, R28 ;  /* 0x00000014ff167819 */ /* 0x000fc8000001161c */
[----:B------:R-:W-:-:S05]  /*0ab0*/  LOP3.LUT R22, R22, 0xf, RZ, 0xc0, !PT ;  /* 0x0000000f16167812 */ /* 0x000fca00078ec0ff */
[----:B------:R-:W-:Y:S01]  /*0ac0*/  IMAD.IADD R29, R22, 0x1, -R25 ;  /* 0x00000001161d7824 */ /* 0x000fe200078e0a19 */
[----:B0-----:R-:W2:Y:S03]  /*0ad0*/  LDG.E.CONSTANT R12, [R16.64+0x24] ;  /* 0x00002404100c7981 */ /* 0x001ea6000c1e9900 */
[----:B------:R-:W4:Y:S01]  /*0ae0*/  I2F.F16 R22, R29 ;  /* 0x0000001d00167306 */ /* 0x000f220000200c00 */
[----:B---3--:R-:W-:Y:S01]  /*0af0*/  IADD3 R26, P1, R7, R26, RZ ;  /* 0x0000001a071a7210 */ /* 0x008fe20007f3e0ff */
[----:B----4-:R-:W-:-:S04]  /*0b00*/  HFMA2 R21, R21.H0_H0, R22.H0_H0, R23.H0_H0 ;  /* 0x2000001615157231 */ /* 0x010fc80000040817 */
[----:B------:R-:W-:Y:S01]  /*0b10*/  IMAD.X R23, RZ, RZ, R9, P1 ;  /* 0x000000ffff177224 */ /* 0x000fe200008e0609 */
[----:B------:R-:W-:-:S04]  /*0b20*/  LEA R22, P1, R26, c[0x0][0x160], 0x1 ;  /* 0x000058001a167a11 */ /* 0x000fc800078208ff */
[----:B------:R-:W-:-:S05]  /*0b30*/  LEA.HI.X R23, R26, c[0x0][0x164], R23, 0x1, P1 ;  /* 0x000059001a177a11 */ /* 0x000fca00008f0c17 */
[----:B------:R0:W3:Y:S02]  /*0b40*/  LDG.E.U16.CONSTANT R26, [R22.64] ;  /* 0x00000004161a7981 */ /* 0x0000e4000c1e9500 */
[----:B0-----:R-:W-:-:S04]  /*0b50*/  SHF.R.U32.HI R22, RZ, 0x18, R28 ;  /* 0x00000018ff167819 */ /* 0x001fc8000001161c */
[----:B------:R-:W-:-:S05]  /*0b60*/  LOP3.LUT R22, R22, 0xf, RZ, 0xc0, !PT ;  /* 0x0000000f16167812 */ /* 0x000fca00078ec0ff */
[----:B------:R-:W-:-:S06]  /*0b70*/  IMAD.IADD R29, R22, 0x1, -R25 ;  /* 0x00000001161d7824 */ /* 0x000fcc00078e0a19 */
[----:B------:R-:W2:Y:S01]  /*0b80*/  I2F.F16 R29, R29 ;  /* 0x0000001d001d7306 */ /* 0x000ea20000200c00 */
[----:B------:R-:W-:Y:S01]  /*0b90*/  LEA.HI R28, R28, -R25, RZ, 0x4 ;  /* 0x800000191c1c7211 */ /* 0x000fe200078f20ff */
[----:B--2---:R-:W-:Y:S01]  /*0ba0*/  HFMA2 R13, R13.H0_H0, R29.H0_H0, R21.H0_H0 ;  /* 0x2000001d0d0d7231 */ /* 0x004fe20000040815 */
[----:B------:R-:W-:-:S05]  /*0bb0*/  IADD3 R21, P1, R7, R20, RZ ;  /* 0x0000001407157210 */ /* 0x000fca0007f3e0ff */
[----:B------:R-:W-:Y:S01]  /*0bc0*/  IMAD.X R22, RZ, RZ, R9, P1 ;  /* 0x000000ffff167224 */ /* 0x000fe200008e0609 */
[----:B------:R-:W-:-:S04]  /*0bd0*/  LEA R20, P1, R21, c[0x0][0x160], 0x1 ;  /* 0x0000580015147a11 */ /* 0x000fc800078208ff */
[----:B------:R-:W-:Y:S01]  /*0be0*/  LEA.HI.X R21, R21, c[0x0][0x164], R22, 0x1, P1 ;  /* 0x0000590015157a11 */ /* 0x000fe200008f0c16 */
[----:B------:R-:W-:-:S04]  /*0bf0*/  IMAD.WIDE R22, R27, c[0x0][0x190], R14 ;  /* 0x000064001b167a25 */ /* 0x000fc800078e020e */
[----:B------:R0:W2:Y:S04]  /*0c00*/  LDG.E.U16.CONSTANT R20, [R20.64] ;  /* 0x0000000414147981 */ /* 0x0000a8000c1e9500 */
[----:B------:R-:W4:Y:S01]  /*0c10*/  LDG.E.CONSTANT R22, [R22.64] ;  /* 0x0000000416167981 */ /* 0x000f22000c1e9900 */
[----:B0-----:R0:W3:Y:S03]  /*0c20*/  I2F.F16 R21, R28 ;  /* 0x0000001c00157306 */ /* 0x0010e60000200c00 */
[----:B0-----:R-:W2:Y:S01]  /*0c30*/  LDG.E.CONSTANT R28, [R16.64+0x28] ;  /* 0x00002804101c7981 */ /* 0x001ea2000c1e9900 */
[----:B---3--:R-:W-:Y:S01]  /*0c40*/  HFMA2 R21, R26.H0_H0, R21.H0_H0, R13.H0_H0 ;  /* 0x200000151a157231 */ /* 0x008fe2000004080d */
[----:B------:R-:W-:-:S05]  /*0c50*/  IADD3 R13, P1, R7, R12, RZ ;  /* 0x0000000c070d7210 */ /* 0x000fca0007f3e0ff */
[----:B------:R-:W-:Y:S01]  /*0c60*/  IMAD.X R26, RZ, RZ, R9, P1 ;  /* 0x000000ffff1a7224 */ /* 0x000fe200008e0609 */
[----:B------:R-:W-:-:S04]  /*0c70*/  LEA R12, P1, R13, c[0x0][0x160], 0x1 ;  /* 0x000058000d0c7a11 */ /* 0x000fc800078208ff */
[----:B------:R-:W-:Y:S02]  /*0c80*/  LEA.HI.X R13, R13, c[0x0][0x164], R26, 0x1, P1 ;  /* 0x000059000d0d7a11 */ /* 0x000fe400008f0c1a */
[----:B------:R-:W3:Y:S04]  /*0c90*/  LDG.E.CONSTANT R26, [R16.64+0x2c] ;  /* 0x00002c04101a7981 */ /* 0x000ee8000c1e9900 */
[----:B------:R0:W3:Y:S01]  /*0ca0*/  LDG.E.U16.CONSTANT R13, [R12.64] ;  /* 0x000000040c0d7981 */ /* 0x0000e2000c1e9500 */
[----:B----4-:R-:W-:-:S05]  /*0cb0*/  LOP3.LUT R23, R22, 0xf, RZ, 0xc0, !PT ;  /* 0x0000000f16177812 */ /* 0x010fca00078ec0ff */
[----:B------:R-:W-:-:S04]  /*0cc0*/  IMAD.IADD R29, R23, 0x1, -R25 ;  /* 0x00000001171d7824 */ /* 0x000fc800078e0a19 */
[----:B------:R-:W2:Y:S02]  /*0cd0*/  I2F.F16 R23, R29 ;  /* 0x0000001d00177306 */ /* 0x000ea40000200c00 */
[----:B--2---:R-:W-:Y:S01]  /*0ce0*/  HMUL2 R23, R20.H0_H0, R23.H0_H0 ;  /* 0x2000001714177232 */ /* 0x004fe20000000800 */
[----:B------:R-:W-:-:S04]  /*0cf0*/  SHF.R.U32.HI R20, RZ, 0x4, R22 ;  /* 0x00000004ff147819 */ /* 0x000fc80000011616 */
[----:B------:R-:W-:-:S05]  /*0d00*/  LOP3.LUT R20, R20, 0xf, RZ, 0xc0, !PT ;  /* 0x0000000f14147812 */ /* 0x000fca00078ec0ff */
[----:B0-----:R-:W-:-:S04]  /*0d10*/  IMAD.IADD R12, R20, 0x1, -R25 ;  /* 0x00000001140c7824 */ /* 0x001fc800078e0a19 */
[----:B------:R-:W0:Y:S01]  /*0d20*/  I2F.F16 R20, R12 ;  /* 0x0000000c00147306 */ /* 0x000e220000200c00 */
[----:B------:R-:W-:Y:S02]  /*0d30*/  IADD3 R28, P1, R7, R28, RZ ;  /* 0x0000001c071c7210 */ /* 0x000fe40007f3e0ff */
[----:B0-----:R-:W-:-:S03]  /*0d40*/  PRMT R12, R21, 0x5410, R20 ;  /* 0x00005410150c7816 */ /* 0x001fc60000000014 */
[----:B------:R-:W-:Y:S01]  /*0d50*/  IMAD.X R21, RZ, RZ, R9, P1 ;  /* 0x000000ffff157224 */ /* 0x000fe200008e0609 */
[----:B------:R-:W-:-:S04]  /*0d60*/  LEA R20, P1, R28, c[0x0][0x160], 0x1 ;  /* 0x000058001c147a11 */ /* 0x000fc800078208ff */
[----:B------:R-:W-:Y:S02]  /*0d70*/  LEA.HI.X R21, R28, c[0x0][0x164], R21, 0x1, P1 ;  /* 0x000059001c157a11 */ /* 0x000fe400008f0c15 */
[----:B------:R-:W2:Y:S04]  /*0d80*/  LDG.E.CONSTANT R28, [R16.64+0x30] ;  /* 0x00003004101c7981 */ /* 0x000ea8000c1e9900 */
[----:B------:R0:W4:Y:S01]  /*0d90*/  LDG.E.U16.CONSTANT R20, [R20.64] ;  /* 0x0000000414147981 */ /* 0x000122000c1e9500 */
[----:B------:R-:W-:Y:S02]  /*0da0*/  PRMT R19, R19, 0x5410, R23 ;  /* 0x0000541013137816 */ /* 0x000fe40000000017 */
[----:B---3-5:R-:W-:Y:S02]  /*0db0*/  PRMT R13, R18, 0x5410, R13 ;  /* 0x00005410120d7816 */ /* 0x028fe4000000000d */
[----:B------:R-:W-:-:S04]  /*0dc0*/  IADD3 R26, P1, R7, R26, RZ ;  /* 0x0000001a071a7210 */ /* 0x000fc80007f3e0ff */
[----:B------:R-:W-:Y:S01]  /*0dd0*/  HFMA2.MMA R19, R13, R12, R19 ;  /* 0x0000000c0d137235 */ /* 0x000fe20000000013 */
[----:B------:R-:W-:Y:S01]  /*0de0*/  IMAD.X R13, RZ, RZ, R9, P1 ;  /* 0x000000ffff0d7224 */ /* 0x000fe200008e0609 */
[----:B------:R-:W-:-:S04]  /*0df0*/  LEA R12, P1, R26, c[0x0][0x160], 0x1 ;  /* 0x000058001a0c7a11 */ /* 0x000fc800078208ff */
[----:B------:R-:W-:Y:S02]  /*0e00*/  LEA.HI.X R13, R26, c[0x0][0x164], R13, 0x1, P1 ;  /* 0x000059001a0d7a11 */ /* 0x000fe400008f0c0d */
[----:B------:R-:W3:Y:S04]  /*0e10*/  LDG.E.CONSTANT R26, [R16.64+0x34] ;  /* 0x00003404101a7981 */ /* 0x000ee8000c1e9900 */
[----:B------:R4:W3:Y:S01]  /*0e20*/  LDG.E.U16.CONSTANT R12, [R12.64] ;  /* 0x000000040c0c7981 */ /* 0x0008e2000c1e9500 */
[----:B0-----:R-:W-:-:S04]  /*0e30*/  SHF.R.U32.HI R21, RZ, 0x8, R22 ;  /* 0x00000008ff157819 */ /* 0x001fc80000011616 */
[----:B------:R-:W-:-:S05]  /*0e40*/  LOP3.LUT R21, R21, 0xf, RZ, 0xc0, !PT ;  /* 0x0000000f15157812 */ /* 0x000fca00078ec0ff */
[----:B------:R-:W-:-:S06]  /*0e50*/  IMAD.IADD R23, R21, 0x1, -R25 ;  /* 0x0000000115177824 */ /* 0x000fcc00078e0a19 */
[----:B------:R-:W4:Y:S01]  /*0e60*/  I2F.F16 R23, R23 ;  /* 0x0000001700177306 */ /* 0x000f220000200c00 */
[----:B--2---:R-:W-:Y:S01]  /*0e70*/  IADD3 R28, P1, R7, R28, RZ ;  /* 0x0000001c071c7210 */ /* 0x004fe20007f3e0ff */
[----:B----4-:R-:W-:-:S04]  /*0e80*/  HFMA2 R13, R20.H0_H0, R23.H0_H0, R19.H1_H1 ;  /* 0x20000017140d7231 */ /* 0x010fc80000060813 */
[----:B------:R-:W-:Y:S01]  /*0e90*/  IMAD.X R21, RZ, RZ, R9, P1 ;  /* 0x000000ffff157224 */ /* 0x000fe200008e0609 */
[----:B------:R-:W-:-:S04]  /*0ea0*/  LEA R20, P1, R28, c[0x0][0x160], 0x1 ;  /* 0x000058001c147a11 */ /* 0x000fc800078208ff */
[----:B------:R-:W-:Y:S02]  /*0eb0*/  LEA.HI.X R21, R28, c[0x0][0x164], R21, 0x1, P1 ;  /* 0x000059001c157a11 */ /* 0x000fe400008f0c15 */
[----:B------:R-:W-:-:S03]  /*0ec0*/  SHF.R.U32.HI R28, RZ, 0xc, R22 ;  /* 0x0000000cff1c7819 */ /* 0x000fc60000011616 */
[----:B------:R0:W2:Y:S01]  /*0ed0*/  LDG.E.U16.CONSTANT R20, [R20.64] ;  /* 0x0000000414147981 */ /* 0x0000a2000c1e9500 */
[----:B------:R-:W-:-:S05]  /*0ee0*/  LOP3.LUT R28, R28, 0xf, RZ, 0xc0, !PT ;  /* 0x0000000f1c1c7812 */ /* 0x000fca00078ec0ff */
[----:B------:R-:W-:Y:S01]  /*0ef0*/  IMAD.IADD R29, R28, 0x1, -R25 ;  /* 0x000000011c1d7824 */ /* 0x000fe200078e0a19 */
[----:B---3--:R-:W-:Y:S01]  /*0f00*/  IADD3 R26, P1, R7, R26, RZ ;  /* 0x0000001a071a7210 */ /* 0x008fe20007f3e0ff */
[----:B------:R-:W3:Y:S04]  /*0f10*/  LDG.E.CONSTANT R28, [R16.64+0x38] ;  /* 0x00003804101c7981 */ /* 0x000ee8000c1e9900 */
[----:B------:R-:W0:Y:S02]  /*0f20*/  I2F.F16 R29, R29 ;  /* 0x0000001d001d7306 */ /* 0x000e240000200c00 */
[----:B0-----:R-:W-:Y:S01]  /*0f30*/  HFMA2 R21, R12.H0_H0, R29.H0_H0, R13.H0_H0 ;  /* 0x2000001d0c157231 */ /* 0x001fe2000004080d */
[----:B------:R-:W-:Y:S01]  /*0f40*/  IMAD.X R13, RZ, RZ, R9, P1 ;  /* 0x000000ffff0d7224 */ /* 0x000fe200008e0609 */
[----:B------:R-:W-:-:S04]  /*0f50*/  LEA R12, P1, R26, c[0x0][0x160], 0x1 ;  /* 0x000058001a0c7a11 */ /* 0x000fc800078208ff */
[----:B------:R-:W-:Y:S02]  /*0f60*/  LEA.HI.X R13, R26, c[0x0][0x164], R13, 0x1, P1 ;  /* 0x000059001a0d7a11 */ /* 0x000fe400008f0c0d */
[----:B------:R-:W4:Y:S04]  /*0f70*/  LDG.E.CONSTANT R26, [R16.64+0x3c] ;  /* 0x00003c04101a7981 */ /* 0x000f28000c1e9900 */
[----:B------:R0:W4:Y:S02]  /*0f80*/  LDG.E.U16.CONSTANT R23, [R12.64] ;  /* 0x000000040c177981 */ /* 0x000124000c1e9500 */
[----:B0-----:R-:W-:-:S04]  /*0f90*/  SHF.R.U32.HI R12, RZ, 0x10, R22 ;  /* 0x00000010ff0c7819 */ /* 0x001fc80000011616 */
[----:B------:R-:W-:-:S05]  /*0fa0*/  LOP3.LUT R12, R12, 0xf, RZ, 0xc0, !PT ;  /* 0x0000000f0c0c7812 */ /* 0x000fca00078ec0ff */
[----:B------:R-:W-:-:S06]  /*0fb0*/  IMAD.IADD R29, R12, 0x1, -R25 ;  /* 0x000000010c1d7824 */ /* 0x000fcc00078e0a19 */
[----:B------:R-:W2:Y:S02]  /*0fc0*/  I2F.F16 R29, R29 ;  /* 0x0000001d001d7306 */ /* 0x000ea40000200c00 */
[----:B--2---:R-:W-:Y:S01]  /*0fd0*/  HFMA2 R20, R20.H0_H0, R29.H0_H0, R21.H0_H0 ;  /* 0x2000001d14147231 */ /* 0x004fe20000040815 */
[----:B------:R-:W-:-:S04]  /*0fe0*/  SHF.R.U32.HI R21, RZ, 0x14, R22 ;  /* 0x00000014ff157819 */ /* 0x000fc80000011616 */
[----:B------:R-:W-:-:S05]  /*0ff0*/  LOP3.LUT R21, R21, 0xf, RZ, 0xc0, !PT ;  /* 0x0000000f15157812 */ /* 0x000fca00078ec0ff */
[----:B------:R-:W-:-:S04]  /*1000*/  IMAD.IADD R29, R21, 0x1, -R25 ;  /* 0x00000001151d7824 */ /* 0x000fc800078e0a19 */
[----:B------:R-:W0:Y:S01]  /*1010*/  I2F.F16 R21, R29 ;  /* 0x0000001d00157306 */ /* 0x000e220000200c00 */
[----:B---3--:R-:W-:-:S05]  /*1020*/  IADD3 R28, P1, R7, R28, RZ ;  /* 0x0000001c071c7210 */ /* 0x008fca0007f3e0ff */
[----:B------:R-:W-:Y:S01]  /*1030*/  IMAD.X R13, RZ, RZ, R9, P1 ;  /* 0x000000ffff0d7224 */ /* 0x000fe200008e0609 */
[----:B----4-:R-:W-:Y:S01]  /*1040*/  IADD3 R26, P2, R7, R26, RZ ;  /* 0x0000001a071a7210 */ /* 0x010fe20007f5e0ff */
[----:B0-----:R-:W-:Y:S01]  /*1050*/  HFMA2 R23, R23.H0_H0, R21.H0_H0, R20.H0_H0 ;  /* 0x2000001517177231 */ /* 0x001fe20000040814 */
[----:B------:R-:W-:-:S04]  /*1060*/  LEA R20, P1, R28, c[0x0][0x160], 0x1 ;  /* 0x000058001c147a11 */ /* 0x000fc800078208ff */
[----:B------:R-:W-:Y:S01]  /*1070*/  LEA.HI.X R21, R28, c[0x0][0x164], R13, 0x1, P1 ;  /* 0x000059001c157a11 */ /* 0x000fe200008f0c0d */
[----:B------:R-:W-:Y:S01]  /*1080*/  IMAD.X R13, RZ, RZ, R9, P2 ;  /* 0x000000ffff0d7224 */ /* 0x000fe200010e0609 */
[----:B------:R-:W-:-:S03]  /*1090*/  LEA R12, P1, R26, c[0x0][0x160], 0x1 ;  /* 0x000058001a0c7a11 */ /* 0x000fc600078208ff */
[----:B------:R-:W2:Y:S01]  /*10a0*/  LDG.E.U16.CONSTANT R20, [R20.64] ;  /* 0x0000000414147981 */ /* 0x000ea2000c1e9500 */
[----:B------:R-:W-:-:S05]  /*10b0*/  LEA.HI.X R13, R26, c[0x0][0x164], R13, 0x1, P1 ;  /* 0x000059001a0d7a11 */ /* 0x000fca00008f0c0d */
[----:B------:R-:W3:Y:S01]  /*10c0*/  LDG.E.U16.CONSTANT R12, [R12.64] ;  /* 0x000000040c0c7981 */ /* 0x000ee2000c1e9500 */
[----:B------:R-:W-:-:S04]  /*10d0*/  SHF.R.U32.HI R26, RZ, 0x18, R22 ;  /* 0x00000018ff1a7819 */ /* 0x000fc80000011616 */
[----:B------:R-:W-:-:S05]  /*10e0*/  LOP3.LUT R26, R26, 0xf, RZ, 0xc0, !PT ;  /* 0x0000000f1a1a7812 */ /* 0x000fca00078ec0ff */
[----:B------:R-:W-:Y:S01]  /*10f0*/  IMAD.IADD R26, R26, 0x1, -R25 ;  /* 0x000000011a1a7824 */ /* 0x000fe200078e0a19 */
[----:B------:R-:W-:-:S05]  /*1100*/  LEA.HI R22, R22, -R25, RZ, 0x4 ;  /* 0x8000001916167211 */ /* 0x000fca00078f20ff */
[----:B------:R-:W2:Y:S01]  /*1110*/  I2F.F16 R26, R26 ;  /* 0x0000001a001a7306 */ /* 0x000ea20000200c00 */
[----:B------:R-:W-:-:S07]  /*1120*/  IADD3 R24, R24, -0x2, RZ ;  /* 0xfffffffe18187810 */ /* 0x000fce0007ffe0ff */
[----:B------:R-:W3:Y:S01]  /*1130*/  I2F.F16 R29, R22 ;  /* 0x00000016001d7306 */ /* 0x000ee20000200c00 */
[----:B------:R-:W-:Y:S01]  /*1140*/  ISETP.NE.AND P1, PT, R24, RZ, PT ;  /* 0x000000ff1800720c */ /* 0x000fe20003f25270 */
[----:B------:R-:W-:Y:S01]  /*1150*/  IMAD.MOV.U32 R28, RZ, RZ, c[0x0][0x190] ;  /* 0x00006400ff1c7624 */ /* 0x000fe200078e00ff */
[----:B------:R-:W-:-:S03]  /*1160*/  IADD3 R16, P2, R16, 0x40, RZ ;  /* 0x0000004010107810 */ /* 0x000fc60007f5e0ff */
[----:B------:R-:W-:-:S04]  /*1170*/  IMAD.WIDE R14, R28, 0x8, R14 ;  /* 0x000000081c0e7825 */ /* 0x000fc800078e020e */
[----:B------:R-:W-:Y:S01]  /*1180*/  IMAD.X R17, RZ, RZ, R17, P2 ;  /* 0x000000ffff117224 */ /* 0x000fe200010e0611 */
[----:B--2---:R-:W-:-:S04]  /*1190*/  HFMA2 R23, R20.H0_H0, R26.H0_H0, R23.H0_H0 ;  /* 0x2000001a14177231 */ /* 0x004fc80000040817 */
[----:B---3--:R-:W-:-:S04]  /*11a0*/  HFMA2 R12, R12.H0_H0, R29.H0_H0, R23.H0_H0 ;  /* 0x2000001d0c0c7231 */ /* 0x008fc80000040817 */
[----:B------:R-:W-:Y:S01]  /*11b0*/  HFMA2 R19, R18.H0_H0, R12.H0_H0, R19.H0_H0 ;  /* 0x2000000c12137231 */ /* 0x000fe20000040813 */
[----:B------:R-:W-:Y:S05]  /*11c0*/  @P1 BRA `(.L_x_50) ;  /* 0xfffff47000001947 */ /* 0x000fea000383ffff */
[----:B------:R-:W-:Y:S05]  /*11d0*/  BSYNC B1 ;  /* 0x0000000000017941 */ /* 0x000fea0003800000 */
.L_x_49:
[----:B------:R-:W-:Y:S02]  /*11e0*/  IMAD.MOV.U32 R12, RZ, RZ, R16 ;  /* 0x000000ffff0c7224 */ /* 0x000fe400078e0010 */
[----:B------:R-:W-:Y:S02]  /*11f0*/  IMAD.MOV.U32 R13, RZ, RZ, R17 ;  /* 0x000000ffff0d7224 */ /* 0x000fe400078e0011 */
.L_x_48:
[----:B-1----:R-:W-:Y:S05]  /*1200*/  @!P0 BRA `(.L_x_51) ;  /* 0x0000058000008947 */ /* 0x002fea0003800000 */
[----:B------:R-:W-:Y:S02]  /*1210*/  ULDC.64 UR4, c[0x0][0x118] ;  /* 0x0000460000047ab9 */ /* 0x000fe40000000a00 */
[----:B------:R-:W2:Y:S04]  /*1220*/  LDG.E.CONSTANT R16, [R12.64] ;  /* 0x000000040c107981 */ /* 0x000ea8000c1e9900 */
[----:B------:R-:W3:Y:S04]  /*1230*/  LDG.E.CONSTANT R20, [R12.64+0x4] ;  /* 0x000004040c147981 */ /* 0x000ee8000c1e9900 */
[----:B------:R-:W4:Y:S04]  /*1240*/  LDG.E.CONSTANT R24, [R12.64+0x8] ;  /* 0x000008040c187981 */ /* 0x000f28000c1e9900 */
[----:B------:R0:W4:Y:S01]  /*1250*/  LDG.E.CONSTANT R22, [R14.64] ;  /* 0x000000040e167981 */ /* 0x000122000c1e9900 */
[----:B--2---:R-:W-:-:S02]  /*1260*/  IADD3 R21, P1, R7, R16, RZ ;  /* 0x0000001007157210 */ /* 0x004fc40007f3e0ff */
[----:B---3--:R-:W-:-:S03]  /*1270*/  IADD3 R17, P2, R7, R20, RZ ;  /* 0x0000001407117210 */ /* 0x008fc60007f5e0ff */
[--C-:B------:R-:W-:Y:S01]  /*1280*/  IMAD.X R28, RZ, RZ, R9.reuse, P1 ;  /* 0x000000ffff1c7224 */ /* 0x100fe200008e0609 */
[----:B------:R-:W-:Y:S02]  /*1290*/  LEA R20, P1, R21, c[0x0][0x160], 0x1 ;  /* 0x0000580015147a11 */ /* 0x000fe400078208ff */
[----:B----4-:R-:W-:Y:S01]  /*12a0*/  IADD3 R23, P3, R7, R24, RZ ;  /* 0x0000001807177210 */ /* 0x010fe20007f7e0ff */
[--C-:B------:R-:W-:Y:S01]  /*12b0*/  IMAD.X R26, RZ, RZ, R9.reuse, P2 ;  /* 0x000000ffff1a7224 */ /* 0x100fe200010e0609 */
[----:B------:R-:W-:Y:S02]  /*12c0*/  LEA R16, P2, R17, c[0x0][0x160], 0x1 ;  /* 0x0000580011107a11 */ /* 0x000fe400078408ff */
[----:B------:R-:W-:Y:S01]  /*12d0*/  LEA.HI.X R21, R21, c[0x0][0x164], R28, 0x1, P1 ;  /* 0x0000590015157a11 */ /* 0x000fe200008f0c1c */
[----:B------:R-:W-:Y:S01]  /*12e0*/  IMAD.X R24, RZ, RZ, R9, P3 ;  /* 0x000000ffff187224 */ /* 0x000fe200018e0609 */
[----:B------:R-:W-:Y:S01]  /*12f0*/  LEA.HI.X R17, R17, c[0x0][0x164], R26, 0x1, P2 ;  /* 0x0000590011117a11 */ /* 0x000fe200010f0c1a */
[----:B------:R-:W2:Y:S01]  /*1300*/  LDG.E.CONSTANT R28, [R12.64+0xc] ;  /* 0x00000c040c1c7981 */ /* 0x000ea2000c1e9900 */
[----:B0-----:R-:W-:-:S03]  /*1310*/  LEA R14, P1, R23, c[0x0][0x160], 0x1 ;  /* 0x00005800170e7a11 */ /* 0x001fc600078208ff */
[----:B------:R0:W3:Y:S01]  /*1320*/  LDG.E.U16.CONSTANT R20, [R20.64] ;  /* 0x0000000414147981 */ /* 0x0000e2000c1e9500 */
[----:B------:R-:W-:-:S03]  /*1330*/  LEA.HI.X R15, R23, c[0x0][0x164], R24, 0x1, P1 ;  /* 0x00005900170f7a11 */ /* 0x000fc600008f0c18 */
[----:B------:R1:W4:Y:S04]  /*1340*/  LDG.E.U16.CONSTANT R16, [R16.64] ;  /* 0x0000000410107981 */ /* 0x000328000c1e9500 */
[----:B------:R-:W4:Y:S04]  /*1350*/  LDG.E.CONSTANT R24, [R12.64+0x10] ;  /* 0x000010040c187981 */ /* 0x000f28000c1e9900 */
[----:B------:R-:W4:Y:S04]  /*1360*/  LDG.E.CONSTANT R26, [R12.64+0x14] ;  /* 0x000014040c1a7981 */ /* 0x000f28000c1e9900 */
[----:B------:R0:W4:Y:S01]  /*1370*/  LDG.E.U16.CONSTANT R15, [R14.64] ;  /* 0x000000040e0f7981 */ /* 0x000122000c1e9500 */
[----:B------:R-:W-:-:S02]  /*1380*/  LOP3.LUT R23, R22, 0xf, RZ, 0xc0, !PT ;  /* 0x0000000f16177812 */ /* 0x000fc400078ec0ff */
[--C-:B------:R-:W-:Y:S02]  /*1390*/  SHF.R.U32.HI R27, RZ, 0x4, R22.reuse ;  /* 0x00000004ff1b7819 */ /* 0x100fe40000011616 */
[----:B------:R-:W-:Y:S01]  /*13a0*/  SHF.R.U32.HI R29, RZ, 0x8, R22 ;  /* 0x00000008ff1d7819 */ /* 0x000fe20000011616 */
[--C-:B------:R-:W-:Y:S01]  /*13b0*/  IMAD.IADD R23, R23, 0x1, -R25.reuse ;  /* 0x0000000117177824 */ /* 0x100fe200078e0a19 */
[----:B------:R-:W-:Y:S02]  /*13c0*/  LOP3.LUT R27, R27, 0xf, RZ, 0xc0, !PT ;  /* 0x0000000f1b1b7812 */ /* 0x000fe400078ec0ff */
[----:B------:R-:W-:Y:S01]  /*13d0*/  LOP3.LUT R29, R29, 0xf, RZ, 0xc0, !PT ;  /* 0x0000000f1d1d7812 */ /* 0x000fe200078ec0ff */
[----:B0-----:R-:W3:Y:S02]  /*13e0*/  I2F.F16 R21, R23 ;  /* 0x0000001700157306 */ /* 0x001ee40000200c00 */
[--C-:B------:R-:W-:Y:S02]  /*13f0*/  IMAD.IADD R27, R27, 0x1, -R25.reuse ;  /* 0x000000011b1b7824 */ /* 0x100fe400078e0a19 */
[----:B------:R-:W-:-:S04]  /*1400*/  IMAD.IADD R14, R29, 0x1, -R25 ;  /* 0x000000011d0e7824 */ /* 0x000fc800078e0a19 */
[----:B-1----:R-:W4:Y:S08]  /*1410*/  I2F.F16 R17, R27 ;  /* 0x0000001b00117306 */ /* 0x002f300000200c00 */
[----:B------:R-:W0:Y:S01]  /*1420*/  I2F.F16 R14, R14 ;  /* 0x0000000e000e7306 */ /* 0x000e220000200c00 */
[----:B------:R-:W-:Y:S02]  /*1430*/  SHF.R.U32.HI R29, RZ, 0x18, R22 ;  /* 0x00000018ff1d7819 */ /* 0x000fe40000011616 */
[----:B--2---:R-:W-:Y:S01]  /*1440*/  IADD3 R28, P1, R7, R28, RZ ;  /* 0x0000001c071c7210 */ /* 0x004fe20007f3e0ff */
[----:B---3--:R-:W-:-:S04]  /*1450*/  HMUL2 R20, R20.H0_H0, R21.H0_H0 ;  /* 0x2000001514147232 */ /* 0x008fc80000000800 */
[----:B------:R-:W-:Y:S01]  /*1460*/  IMAD.X R21, RZ, RZ, R9, P1 ;  /* 0x000000ffff157224 */ /* 0x000fe200008e0609 */
[----:B----4-:R-:W-:Y:S01]  /*1470*/  HFMA2 R16, R16.H0_H0, R17.H0_H0, R20.H0_H0 ;  /* 0x2000001110107231 */ /* 0x010fe20000040814 */
[C---:B------:R-:W-:Y:S02]  /*1480*/  LEA R20, P2, R28.reuse, c[0x0][0x160], 0x1 ;  /* 0x000058001c147a11 */ /* 0x040fe400078408ff */
[C---:B------:R-:W-:Y:S02]  /*1490*/  IADD3 R17, P3, R7.reuse, R24, RZ ;  /* 0x0000001807117210 */ /* 0x040fe40007f7e0ff */
[----:B------:R-:W-:Y:S02]  /*14a0*/  IADD3 R26, P1, R7, R26, RZ ;  /* 0x0000001a071a7210 */ /* 0x000fe40007f3e0ff */
[----:B------:R-:W-:Y:S01]  /*14b0*/  LEA.HI.X R21, R28, c[0x0][0x164], R21, 0x1, P2 ;  /* 0x000059001c157a11 */ /* 0x000fe200010f0c15 */
[--C-:B------:R-:W-:Y:S01]  /*14c0*/  IMAD.X R28, RZ, RZ, R9.reuse, P3 ;  /* 0x000000ffff1c7224 */ /* 0x100fe200018e0609 */
[----:B0-----:R-:W-:Y:S01]  /*14d0*/  HFMA2 R24, R15.H0_H0, R14.H0_H0, R16.H0_H0 ;  /* 0x2000000e0f187231 */ /* 0x001fe20000040810 */
[C---:B------:R-:W-:Y:S01]  /*14e0*/  LEA R14, P2, R17.reuse, c[0x0][0x160], 0x1 ;  /* 0x00005800110e7a11 */ /* 0x040fe200078408ff */
[----:B------:R-:W-:Y:S01]  /*14f0*/  IMAD.X R23, RZ, RZ, R9, P1 ;  /* 0x000000ffff177224 */ /* 0x000fe200008e0609 */
[----:B------:R-:W-:Y:S01]  /*1500*/  LEA R16, P1, R26, c[0x0][0x160], 0x1 ;  /* 0x000058001a107a11 */ /* 0x000fe200078208ff */
[----:B------:R0:W2:Y:S01]  /*1510*/  LDG.E.U16.CONSTANT R27, [R20.64] ;  /* 0x00000004141b7981 */ /* 0x0000a2000c1e9500 */
[----:B------:R-:W-:-:S02]  /*1520*/  LEA.HI.X R15, R17, c[0x0][0x164], R28, 0x1, P2 ;  /* 0x00005900110f7a11 */ /* 0x000fc400010f0c1c */
[----:B------:R-:W-:Y:S02]  /*1530*/  LEA.HI.X R17, R26, c[0x0][0x164], R23, 0x1, P1 ;  /* 0x000059001a117a11 */ /* 0x000fe400008f0c17 */
[--C-:B------:R-:W-:Y:S02]  /*1540*/  SHF.R.U32.HI R28, RZ, 0xc, R22.reuse ;  /* 0x0000000cff1c7819 */ /* 0x100fe40000011616 */
[--C-:B------:R-:W-:Y:S01]  /*1550*/  SHF.R.U32.HI R26, RZ, 0x14, R22.reuse ;  /* 0x00000014ff1a7819 */ /* 0x100fe20000011616 */
[----:B------:R1:W3:Y:S01]  /*1560*/  LDG.E.U16.CONSTANT R16, [R16.64] ;  /* 0x0000000410107981 */ /* 0x0002e2000c1e9500 */
[----:B0-----:R-:W-:Y:S02]  /*1570*/  SHF.R.U32.HI R20, RZ, 0x10, R22 ;  /* 0x00000010ff147819 */ /* 0x001fe40000011616 */
[----:B------:R-:W-:Y:S01]  /*1580*/  LEA.HI R23, R22, -R25, RZ, 0x4 ;  /* 0x8000001916177211 */ /* 0x000fe200078f20ff */
[----:B------:R-:W4:Y:S01]  /*1590*/  LDG.E.CONSTANT R21, [R12.64+0x18] ;  /* 0x000018040c157981 */ /* 0x000f22000c1e9900 */
[----:B------:R-:W-:-:S02]  /*15a0*/  LOP3.LUT R22, R28, 0xf, RZ, 0xc0, !PT ;  /* 0x0000000f1c167812 */ /* 0x000fc400078ec0ff */
[----:B------:R-:W-:Y:S02]  /*15b0*/  LOP3.LUT R28, R20, 0xf, RZ, 0xc0, !PT ;  /* 0x0000000f141c7812 */ /* 0x000fe400078ec0ff */
[----:B------:R-:W-:Y:S02]  /*15c0*/  LOP3.LUT R26, R26, 0xf, RZ, 0xc0, !PT ;  /* 0x0000000f1a1a7812 */ /* 0x000fe400078ec0ff */
[----:B------:R-:W-:Y:S01]  /*15d0*/  LOP3.LUT R20, R29, 0xf, RZ, 0xc0, !PT ;  /* 0x0000000f1d147812 */ /* 0x000fe200078ec0ff */
[--C-:B------:R-:W-:Y:S01]  /*15e0*/  IMAD.IADD R22, R22, 0x1, -R25.reuse ;  /* 0x0000000116167824 */ /* 0x100fe200078e0a19 */
[----:B------:R0:W2:Y:S01]  /*15f0*/  LDG.E.U16.CONSTANT R29, [R14.64] ;  /* 0x000000040e1d7981 */ /* 0x0000a2000c1e9500 */
[--C-:B------:R-:W-:Y:S02]  /*1600*/  IMAD.IADD R28, R28, 0x1, -R25.reuse ;  /* 0x000000011c1c7824 */ /* 0x100fe400078e0a19 */
[--C-:B------:R-:W-:Y:S02]  /*1610*/  IMAD.IADD R26, R26, 0x1, -R25.reuse ;  /* 0x000000011a1a7824 */ /* 0x100fe400078e0a19 */
[----:B------:R-:W-:-:S02]  /*1620*/  IMAD.IADD R25, R20, 0x1, -R25 ;  /* 0x0000000114197824 */ /* 0x000fc400078e0a19 */
[----:B------:R0:W1:Y:S01]  /*1630*/  LDG.E.CONSTANT R20, [R12.64+0x1c] ;  /* 0x00001c040c147981 */ /* 0x000062000c1e9900 */
[----:B----4-:R-:W-:-:S05]  /*1640*/  IADD3 R21, P1, R7, R21, RZ ;  /* 0x0000001507157210 */ /* 0x010fca0007f3e0ff */
[----:B0-----:R-:W-:Y:S01]  /*1650*/  IMAD.X R15, RZ, RZ, R9, P1 ;  /* 0x000000ffff0f7224 */ /* 0x001fe200008e0609 */
[----:B------:R-:W-:-:S04]  /*1660*/  LEA R14, P1, R21, c[0x0][0x160], 0x1 ;  /* 0x00005800150e7a11 */ /* 0x000fc800078208ff */
[----:B------:R-:W-:-:S05]  /*1670*/  LEA.HI.X R15, R21, c[0x0][0x164], R15, 0x1, P1 ;  /* 0x00005900150f7a11 */ /* 0x000fca00008f0c0f */
[----:B------:R-:W4:Y:S01]  /*1680*/  LDG.E.U16.CONSTANT R12, [R14.64] ;  /* 0x000000040e0c7981 */ /* 0x000f22000c1e9500 */
[----:B-1----:R-:W-:-:S04]  /*1690*/  IADD3 R17, P2, R7, R20, RZ ;  /* 0x0000001407117210 */ /* 0x002fc80007f5e0ff */
[----:B------:R-:W-:Y:S01]  /*16a0*/  LEA R20, P1, R17, c[0x0][0x160], 0x1 ;  /* 0x0000580011147a11 */ /* 0x000fe200078208ff */
[----:B------:R-:W-:-:S05]  /*16b0*/  IMAD.X R21, RZ, RZ, R9, P2 ;  /* 0x000000ffff157224 */ /* 0x000fca00010e0609 */
[----:B------:R-:W-:-:S05]  /*16c0*/  LEA.HI.X R21, R17, c[0x0][0x164], R21, 0x1, P1 ;  /* 0x0000590011157a11 */ /* 0x000fca00008f0c15 */
[----:B------:R-:W4:Y:S01]  /*16d0*/  LDG.E.U16.CONSTANT R20, [R20.64] ;  /* 0x0000000414147981 */ /* 0x000f22000c1e9500 */
[----:B------:R-:W2:Y:S08]  /*16e0*/  I2F.F16 R22, R22 ;  /* 0x0000001600167306 */ /* 0x000eb00000200c00 */
[----:B------:R-:W0:Y:S08]  /*16f0*/  I2F.F16 R28, R28 ;  /* 0x0000001c001c7306 */ /* 0x000e300000200c00 */
[----:B------:R-:W3:Y:S01]  /*1700*/  I2F.F16 R13, R26 ;  /* 0x0000001a000d7306 */ /* 0x000ee20000200c00 */
[----:B--2---:R-:W-:-:S07]  /*1710*/  HFMA2 R24, R27.H0_H0, R22.H0_H0, R24.H0_H0 ;  /* 0x200000161b187231 */ /* 0x004fce0000040818 */
[----:B------:R-:W4:Y:S01]  /*1720*/  I2F.F16 R25, R25 ;  /* 0x0000001900197306 */ /* 0x000f220000200c00 */
[----:B0-----:R-:W-:-:S07]  /*1730*/  HFMA2 R24, R29.H0_H0, R28.H0_H0, R24.H0_H0 ;  /* 0x2000001c1d187231 */ /* 0x001fce0000040818 */
[----:B------:R-:W0:Y:S01]  /*1740*/  I2F.F16 R23, R23 ;  /* 0x0000001700177306 */ /* 0x000e220000200c00 */
[----:B---3--:R-:W-:-:S04]  /*1750*/  HFMA2 R13, R16.H0_H0, R13.H0_H0, R24.H0_H0 ;  /* 0x2000000d100d7231 */ /* 0x008fc80000040818 */
[----:B----4-:R-:W-:-:S04]  /*1760*/  HFMA2 R12, R12.H0_H0, R25.H0_H0, R13.H0_H0 ;  /* 0x200000190c0c7231 */ /* 0x010fc8000004080d */
[----:B0-----:R-:W-:-:S04]  /*1770*/  HFMA2 R12, R20.H0_H0, R23.H0_H0, R12.H0_H0 ;  /* 0x20000017140c7231 */ /* 0x001fc8000004080c */
[----:B-----5:R-:W-:Y:S02]  /*1780*/  HFMA2 R19, R18.H0_H0, R12.H0_H0, R19.H0_H0 ;  /* 0x2000000c12137231 */ /* 0x020fe40000040813 */
.L_x_51:
[----:B------:R-:W-:Y:S02]  /*1790*/  IADD3 R2, R2, c[0x0][0x194], RZ ;  /* 0x0000650002027a10 */ /* 0x000fe40007ffe0ff */
[----:B------:R-:W-:Y:S02]  /*17a0*/  IADD3 R4, R4, 0x1, RZ ;  /* 0x0000000104047810 */ /* 0x000fe40007ffe0ff */
[----:B------:R-:W-:-:S13]  /*17b0*/  ISETP.GE.AND P1, PT, R2, R11, PT ;  /* 0x0000000b0200720c */ /* 0x000fda0003f26270 */
[----:B------:R-:W-:Y:S01]  /*17c0*/  @P1 CALL.REL.NOINC `(.L_x_47) ;  /* 0x0000001000001944 */ /* 0x000fe20003c00000 */
[----:B------:R-:W-:Y:S05]  /*17d0*/  BRA `(.L_x_52) ;  /* 0xffffecb000007947 */ /* 0x000fea000383ffff */
.L_x_47:
[----:B------:R-:W-:Y:S05]  /*17e0*/  BSYNC B0 ;  /* 0x0000000000007941 */ /* 0x000fea0003800000 */
.L_x_46:
        /* <DEDUP_REMOVED lines=11> */
.L_x_53:
[----:B-1----:R-:W-:-:S05]  /*18a0*/  HADD2 R6, R7, R19.H0_H0 ;  /* 0x2000001307067230 */ /* 0x002fca0000000000 */
[----:B------:R-:W-:-:S05]  /*18b0*/  PRMT R9, R7, R0, R6 ;  /* 0x0000000007097216 */ /* 0x000fca0000000006 */
[----:B------:R-:W1:Y:S02]  /*18c0*/  ATOM.E.CAS.STRONG.GPU PT, R6, [R2], R7, R9 ;  /* 0x000000070206738b */ /* 0x000e6400001ee109 */
[----:B-1----:R-:W-:Y:S01]  /*18d0*/  ISETP.NE.U32.AND P0, PT, R6, R7, PT ;  /* 0x000000070600720c */ /* 0x002fe20003f05070 */
[----:B------:R-:W-:-:S12]  /*18e0*/  IMAD.MOV.U32 R7, RZ, RZ, R6 ;  /* 0x000000ffff077224 */ /* 0x000fd800078e0006 */
[----:B------:R-:W-:Y:S05]  /*18f0*/  @P0 BRA `(.L_x_53) ;  /* 0xffffffa000000947 */ /* 0x000fea000383ffff */
[----:B------:R-:W-:Y:S05]  /*1900*/  EXIT ;  /* 0x000000000000794d */ /* 0x000fea0003800000 */
.L_x_54:
        /* <DEDUP_REMOVED lines=15> */
.L_x_62:


//--------------------- .nv.global                --------------------------
	.section	.nv.global,"aw",@nobits
.nv.global:
	.type		_ZN43_INTERNAL_35134359_12_q4_matmul_cu_1a5c58374cuda3std3__48in_placeE,@object
	.size		_ZN43_INTERNAL_35134359_12_q4_matmul_cu_1a5c58374cuda3std3__48in_placeE,(_ZN43_INTERNAL_35134359_12_q4_matmul_cu_1a5c58374cuda3std6ranges3__45__cpo8distanceE - _ZN43_INTERNAL_35134359_12_q4_matmul_cu_1a5c58374cuda3std3__48in_placeE)
_ZN43_INTERNAL_35134359_12_q4_matmul_cu_1a5c58374cuda3std3__48in_placeE:
	.zero		1
	.type		_ZN43_INTERNAL_35134359_12_q4_matmul_cu_1a5c58374cuda3std6ranges3__45__cpo8distanceE,@object
	.size		_ZN43_INTERNAL_35134359_12_q4_matmul_cu_1a5c58374cuda3std6ranges3__45__cpo8distanceE,(_ZN43_INTERNAL_35134359_12_q4_matmul_cu_1a5c58374cuda3std3__45__cpo6cbeginE - _ZN43_INTERNAL_35134359_12_q4_matmul_cu_1a5c58374cuda3std6ranges3__45__cpo8distanceE)
_ZN43_INTERNAL_35134359_12_q4_matmul_cu_1a5c58374cuda3std6ranges3__45__cpo8distanceE:
	.zero		1
	.type		_ZN43_INTERNAL_35134359_12_q4_matmul_cu_1a5c58374cuda3std3__45__cpo6cbeginE,@object
	.size		_ZN43_INTERNAL_35134359_12_q4_matmul_cu_1a5c58374cuda3std3__45__cpo6cbeginE,(_ZN43_INTERNAL_35134359_12_q4_matmul_cu_1a5c58374cuda3std6ranges3__45__cpo7advanceE - _ZN43_INTERNAL_35134359_12_q4_matmul_cu_1a5c58374cuda3std3__45__cpo6cbeginE)
_ZN43_INTERNAL_35134359_12_q4_matmul_cu_1a5c58374cuda3std3__45__cpo6cbeginE:
	.zero		1
	.type		_ZN43_INTERNAL_35134359_12_q4_matmul_cu_1a5c58374cuda3std6ranges3__45__cpo7advanceE,@object
	.size		_ZN43_INTERNAL_35134359_12_q4_matmul_cu_1a5c58374cuda3std6ranges3__45__cpo7advanceE,(_ZN43_INTERNAL_35134359_12_q4_matmul_cu_1a5c58374cuda3std3__45__cpo7crbeginE - _ZN43_INTERNAL_35134359_12_q4_matmul_cu_1a5c58374cuda3std6ranges3__45__cpo7advanceE)
_ZN43_INTERNAL_35134359_12_q4_matmul_cu_1a5c58374cuda3std6ranges3__45__cpo7advanceE:
	.zero		1
	.type		_ZN43_INTERNAL_35134359_12_q4_matmul_cu_1a5c58374cuda3std3__45__cpo7crbeginE,@object
	.size		_ZN43_INTERNAL_35134359_12_q4_matmul_cu_1a5c58374cuda3std3__45__cpo7crbeginE,(_ZN43_INTERNAL_35134359_12_q4_matmul_cu_1a5c58374cuda3std6ranges3__45__cpo4dataE - _ZN43_INTERNAL_35134359_12_q4_matmul_cu_1a5c58374cuda3std3__45__cpo7crbeginE)
_ZN43_INTERNAL_35134359_12_q4_matmul_cu_1a5c58374cuda3std3__45__cpo7crbeginE:
	.zero		1
	.type		_ZN43_INTERNAL_35134359_12_q4_matmul_cu_1a5c58374cuda3std6ranges3__45__cpo4dataE,@object
	.size		_ZN43_INTERNAL_35134359_12_q4_matmul_cu_1a5c58374cuda3std6ranges3__45__cpo4dataE,(_ZN43_INTERNAL_35134359_12_q4_matmul_cu_1a5c58374cuda3std6ranges3__45__cpo5beginE - _ZN43_INTERNAL_35134359_12_q4_matmul_cu_1a5c58374cuda3std6ranges3__45__cpo4dataE)
_ZN43_INTERNAL_35134359_12_q4_matmul_cu_1a5c58374cuda3std6ranges3__45__cpo4dataE:
	.zero		1
	.type		_ZN43_INTERNAL_35134359_12_q4_matmul_cu_1a5c58374cuda3std6ranges3__45__cpo5beginE,@object
	.size		_ZN43_INTERNAL_35134359_12_q4_matmul_cu_1a5c58374cuda3std6ranges3__45__cpo5beginE,(_ZN43_INTERNAL_35134359_12_q4_matmul_cu_1a5c58374cuda3std3__445_GLOBAL__N__35134359_12_q4_matmul_cu_1a5c58376ignoreE - _ZN43_INTERNAL_35134359_12_q4_matmul_cu_1a5c58374cuda3std6ranges3__45__cpo5beginE)
_ZN43_INTERNAL_35134359_12_q4_matmul_cu_1a5c58374cuda3std6ranges3__45__cpo5beginE:
	.zero		1
	.type		_ZN43_INTERNAL_35134359_12_q4_matmul_cu_1a5c58374cuda3std3__445_GLOBAL__N__35134359_12_q4_matmul_cu_1a5c58376ignoreE,@object
	.size		_ZN43_INTERNAL_35134359_12_q4_matmul_cu_1a5c58374cuda3std3__445_GLOBAL__N__35134359_12_q4_matmul_cu_1a5c58376ignoreE,(_ZN43_INTERNAL_35134359_12_q4_matmul_cu_1a5c58374cuda3std6ranges3__45__cpo4sizeE - _ZN43_INTERNAL_35134359_12_q4_matmul_cu_1a5c58374cuda3std3__445_GLOBAL__N__35134359_12_q4_matmul_cu_1a5c58376ignoreE)
_ZN43_INTERNAL_35134359_12_q4_matmul_cu_1a5c58374cuda3std3__445_GLOBAL__N__35134359_12_q4_matmul_cu_1a5c58376ignoreE:
	.zero		1
	.type		_ZN43_INTERNAL_35134359_12_q4_matmul_cu_1a5c58374cuda3std6ranges3__45__cpo4sizeE,@object
	.size		_ZN43_INTERNAL_35134359_12_q4_matmul_cu_1a5c58374cuda3std6ranges3__45__cpo4sizeE,(_ZN43_INTERNAL_35134359_12_q4_matmul_cu_1a5c58374cuda3std3__45__cpo5beginE - _ZN43_INTERNAL_35134359_12_q4_matmul_cu_1a5c58374cuda3std6ranges3__45__cpo4sizeE)
_ZN43_INTERNAL_35134359_12_q4_matmul_cu_1a5c58374cuda3std6ranges3__45__cpo4sizeE:
	.zero		1
	.type		_ZN43_INTERNAL_35134359_12_q4_matmul_cu_1a5c58374cuda3std3__45__cpo5beginE,@object
	.size		_ZN43_INTERNAL_35134359_12_q4_matmul_cu_1a5c58374cuda3std3__45__cpo5beginE,(_ZN43_INTERNAL_35134359_12_q4_matmul_cu_1a5c58374cuda3std6ranges3__45__cpo6cbeginE - _ZN43_INTERNAL_35134359_12_q4_matmul_cu_1a5c58374cuda3std3__45__cpo5beginE)
_ZN43_INTERNAL_35134359_12_q4_matmul_cu_1a5c58374cuda3std3__45__cpo5beginE:
	.zero		1
	.type		_ZN43_INTERNAL_35134359_12_q4_matmul_cu_1a5c58374cuda3std6ranges3__45__cpo6cbeginE,@object
	.size		_ZN43_INTERNAL_35134359_12_q4_matmul_cu_1a5c58374cuda3std6ranges3__45__cpo6cbeginE,(_ZN43_INTERNAL_35134359_12_q4_matmul_cu_1a5c58374cuda3std3__45__cpo6rbeginE - _ZN43_INTERNAL_35134359_12_q4_matmul_cu_1a5c58374cuda3std6ranges3__45__cpo6cbeginE)
_ZN43_INTERNAL_35134359_12_q4_matmul_cu_1a5c58374cuda3std6ranges3__45__cpo6cbeginE:
	.zero		1
	.type		_ZN43_INTERNAL_35134359_12_q4_matmul_cu_1a5c58374cuda3std3__45__cpo6rbeginE,@object
	.size		_ZN43_INTERNAL_35134359_12_q4_matmul_cu_1a5c58374cuda3std3__45__cpo6rbeginE,(_ZN43_INTERNAL_35134359_12_q4_matmul_cu_1a5c58374cuda3std6ranges3__45__cpo4nextE - _ZN43_INTERNAL_35134359_12_q4_matmul_cu_1a5c58374cuda3std3__45__cpo6rbeginE)
_ZN43_INTERNAL_35134359_12_q4_matmul_cu_1a5c58374cuda3std3__45__cpo6rbeginE:
	.zero		1
	.type		_ZN43_INTERNAL_35134359_12_q4_matmul_cu_1a5c58374cuda3std6ranges3__45__cpo4nextE,@object
	.size		_ZN43_INTERNAL_35134359_12_q4_matmul_cu_1a5c58374cuda3std6ranges3__45__cpo4nextE,(_ZN43_INTERNAL_35134359_12_q4_matmul_cu_1a5c58374cuda3std6ranges3__45__cpo4swapE - _ZN43_INTERNAL_35134359_12_q4_matmul_cu_1a5c58374cuda3std6ranges3__45__cpo4nextE)
_ZN43_INTERNAL_35134359_12_q4_matmul_cu_1a5c58374cuda3std6ranges3__45__cpo4nextE:
	.zero		1
	.type		_ZN43_INTERNAL_35134359_12_q4_matmul_cu_1a5c58374cuda3std6ranges3__45__cpo4swapE,@object
	.size		_ZN43_INTERNAL_35134359_12_q4_matmul_cu_1a5c58374cuda3std6ranges3__45__cpo4swapE,(_ZN43_INTERNAL_35134359_12_q4_matmul_cu_1a5c58374cuda3std3__420unreachable_sentinelE - _ZN43_INTERNAL_35134359_12_q4_matmul_cu_1a5c58374cuda3std6ranges3__45__cpo4swapE)
_ZN43_INTERNAL_35134359_12_q4_matmul_cu_1a5c58374cuda3std6ranges3__45__cpo4swapE:
	.zero		1
	.type		_ZN43_INTERNAL_35134359_12_q4_matmul_cu_1a5c58374cuda3std3__420unreachable_sentinelE,@object
	.size		_ZN43_INTERNAL_35134359_12_q4_matmul_cu_1a5c58374cuda3std3__420unreachable_sentinelE,(_ZN43_INTERNAL_35134359_12_q4_matmul_cu_1a5c58376thrust23THRUST_300001_SM_800_NS6system6detail10sequential3seqE - _ZN43_INTERNAL_35134359_12_q4_matmul_cu_1a5c58374cuda3std3__420unreachable_sentinelE)
_ZN43_INTERNAL_35134359_12_q4_matmul_cu_1a5c58374cuda3std3__420unreachable_sentinelE:
	.zero		1
	.type		_ZN43_INTERNAL_35134359_12_q4_matmul_cu_1a5c58376thrust23THRUST_300001_SM_800_NS6system6detail10sequential3seqE,@object
	.size		_ZN43_INTERNAL_35134359_12_q4_matmul_cu_1a5c58376thrust23THRUST_300001_SM_800_NS6system6detail10sequential3seqE,(_ZN43_INTERNAL_35134359_12_q4_matmul_cu_1a5c58374cuda3std3__45__cpo4cendE - _ZN43_INTERNAL_35134359_12_q4_matmul_cu_1a5c58376thrust23THRUST_300001_SM_800_NS6system6detail10sequential3seqE)
_ZN43_INTERNAL_35134359_12_q4_matmul_cu_1a5c58376thrust23THRUST_300001_SM_800_NS6system6detail10sequential3seqE:
	.zero		1
	.type		_ZN43_INTERNAL_35134359_12_q4_matmul_cu_1a5c58374cuda3std3__45__cpo4cendE,@object
	.size		_ZN43_INTERNAL_35134359_12_q4_matmul_cu_1a5c58374cuda3std3__45__cpo4cendE,(_ZN43_INTERNAL_35134359_12_q4_matmul_cu_1a5c58374cuda3std6ranges3__45__cpo9iter_swapE - _ZN43_INTERNAL_35134359_12_q4_matmul_cu_1a5c58374cuda3std3__45__cpo4cendE)
_ZN43_INTERNAL_35134359_12_q4_matmul_cu_1a5c58374cuda3std3__45__cpo4cendE:
	.zero		1
	.type		_ZN43_INTERNAL_35134359_12_q4_matmul_cu_1a5c58374cuda3std6ranges3__45__cpo9iter_swapE,@object
	.size		_ZN43_INTERNAL_35134359_12_q4_matmul_cu_1a5c58374cuda3std6ranges3__45__cpo9iter_swapE,(_ZN43_INTERNAL_35134359_12_q4_matmul_cu_1a5c58374cuda3std3__45__cpo5crendE - _ZN43_INTERNAL_35134359_12_q4_matmul_cu_1a5c58374cuda3std6ranges3__45__cpo9iter_swapE)
_ZN43_INTERNAL_35134359_12_q4_matmul_cu_1a5c58374cuda3std6ranges3__45__cpo9iter_swapE:
	.zero		1
	.type		_ZN43_INTERNAL_35134359_12_q4_matmul_cu_1a5c58374cuda3std3__45__cpo5crendE,@object
	.size		_ZN43_INTERNAL_35134359_12_q4_matmul_cu_1a5c58374cuda3std3__45__cpo5crendE,(_ZN43_INTERNAL_35134359_12_q4_matmul_cu_1a5c58374cuda3std6ranges3__45__cpo5cdataE - _ZN43_INTERNAL_35134359_12_q4_matmul_cu_1a5c58374cuda3std3__45__cpo5crendE)
_ZN43_INTERNAL_35134359_12_q4_matmul_cu_1a5c58374cuda3std3__45__cpo5crendE:
	.zero		1
	.type		_ZN43_INTERNAL_35134359_12_q4_matmul_cu_1a5c58374cuda3std6ranges3__45__cpo5cdataE,@object
	.size		_ZN43_INTERNAL_35134359_12_q4_matmul_cu_1a5c58374cuda3std6ranges3__45__cpo5cdataE,(_ZN43_INTERNAL_35134359_12_q4_matmul_cu_1a5c58374cuda3std6ranges3__45__cpo3endE - _ZN43_INTERNAL_35134359_12_q4_matmul_cu_1a5c58374cuda3std6ranges3__45__cpo5cdataE)
_ZN43_INTERNAL_35134359_12_q4_matmul_cu_1a5c58374cuda3std6ranges3__45__cpo5cdataE:
	.zero		1
	.type		_ZN43_INTERNAL_35134359_12_q4_matmul_cu_1a5c58374cuda3std6ranges3__45__cpo3endE,@object
	.size		_ZN43_INTERNAL_35134359_12_q4_matmul_cu_1a5c58374cuda3std6ranges3__45__cpo3endE,(_ZN43_INTERNAL_35134359_12_q4_matmul_cu_1a5c58374cuda3std3__419piecewise_constructE - _ZN43_INTERNAL_35134359_12_q4_matmul_cu_1a5c58374cuda3std6ranges3__45__cpo3endE)
_ZN43_INTERNAL_35134359_12_q4_matmul_cu_1a5c58374cuda3std6ranges3__45__cpo3endE:
	.zero		1
	.type		_ZN43_INTERNAL_35134359_12_q4_matmul_cu_1a5c58374cuda3std3__419piecewise_constructE,@object
	.size		_ZN43_INTERNAL_35134359_12_q4_matmul_cu_1a5c58374cuda3std3__419piecewise_constructE,(_ZN43_INTERNAL_35134359_12_q4_matmul_cu_1a5c58374cuda3std6ranges3__45__cpo5ssizeE - _ZN43_INTERNAL_35134359_12_q4_matmul_cu_1a5c58374cuda3std3__419piecewise_constructE)
_ZN43_INTERNAL_35134359_12_q4_matmul_cu_1a5c58374cuda3std3__419piecewise_constructE:
	.zero		1
	.type		_ZN43_INTERNAL_35134359_12_q4_matmul_cu_1a5c58374cuda3std6ranges3__45__cpo5ssizeE,@object
	.size		_ZN43_INTERNAL_35134359_12_q4_matmul_cu_1a5c58374cuda3std6ranges3__45__cpo5ssizeE,(_ZN43_INTERNAL_35134359_12_q4_matmul_cu_1a5c58374cuda3std3__45__cpo3endE - _ZN43_INTERNAL_35134359_12_q4_matmul_cu_1a5c58374cuda3std6ranges3__45__cpo5ssizeE)
_ZN43_INTERNAL_35134359_12_q4_matmul_cu_1a5c58374cuda3std6ranges3__45__cpo5ssizeE:
	.zero		1
	.type		_ZN43_INTERNAL_35134359_12_q4_matmul_cu_1a5c58374cuda3std3__45__cpo3endE,@object
	.size		_ZN43_INTERNAL_35134359_12_q4_matmul_cu_1a5c58374cuda3std3__45__cpo3endE,(_ZN43_INTERNAL_35134359_12_q4_matmul_cu_1a5c58374cuda3std6ranges3__45__cpo4cendE - _ZN43_INTERNAL_35134359_12_q4_matmul_cu_1a5c58374cuda3std3__45__cpo3endE)
_ZN43_INTERNAL_35134359_12_q4_matmul_cu_1a5c58374cuda3std3__45__cpo3endE:
	.zero		1
	.type		_ZN43_INTERNAL_35134359_12_q4_matmul_cu_1a5c58374cuda3std6ranges3__45__cpo4cendE,@object
	.size		_ZN43_INTERNAL_35134359_12_q4_matmul_cu_1a5c58374cuda3std6ranges3__45__cpo4cendE,(_ZN43_INTERNAL_35134359_12_q4_matmul_cu_1a5c58374cuda3std3__45__cpo4rendE - _ZN43_INTERNAL_35134359_12_q4_matmul_cu_1a5c58374cuda3std6ranges3__45__cpo4cendE)
_ZN43_INTERNAL_35134359_12_q4_matmul_cu_1a5c58374cuda3std6ranges3__45__cpo4cendE:
	.zero		1
	.type		_ZN43_INTERNAL_35134359_12_q4_matmul_cu_1a5c58374cuda3std3__45__cpo4rendE,@object
	.size		_ZN43_INTERNAL_35134359_12_q4_matmul_cu_1a5c58374cuda3std3__45__cpo4rendE,(_ZN43_INTERNAL_35134359_12_q4_matmul_cu_1a5c58374cuda3std6ranges3__45__cpo4prevE - _ZN43_INTERNAL_35134359_12_q4_matmul_cu_1a5c58374cuda3std3__45__cpo4rendE)
_ZN43_INTERNAL_35134359_12_q4_matmul_cu_1a5c58374cuda3std3__45__cpo4rendE:
	.zero		1
	.type		_ZN43_INTERNAL_35134359_12_q4_matmul_cu_1a5c58374cuda3std6ranges3__45__cpo4prevE,@object
	.size		_ZN43_INTERNAL_35134359_12_q4_matmul_cu_1a5c58374cuda3std6ranges3__45__cpo4prevE,(_ZN43_INTERNAL_35134359_12_q4_matmul_cu_1a5c58374cuda3std6ranges3__45__cpo9iter_moveE - _ZN43_INTERNAL_35134359_12_q4_matmul_cu_1a5c58374cuda3std6ranges3__45__cpo4prevE)
_ZN43_INTERNAL_35134359_12_q4_matmul_cu_1a5c58374cuda3std6ranges3__45__cpo4prevE:
	.zero		1
	.type		_ZN43_INTERNAL_35134359_12_q4_matmul_cu_1a5c58374cuda3std6ranges3__45__cpo9iter_moveE,@object
	.size		_ZN43_INTERNAL_35134359_12_q4_matmul_cu_1a5c58374cuda3std6ranges3__45__cpo9iter_moveE,(.L_13 - _ZN43_INTERNAL_35134359_12_q4_matmul_cu_1a5c58374cuda3std6ranges3__45__cpo9iter_moveE)
_ZN43_INTERNAL_35134359_12_q4_matmul_cu_1a5c58374cuda3std6ranges3__45__cpo9iter_moveE:
	.zero		1
.L_13:
